	.target	sm_90a

	.elftype	@"ET_EXEC"


//--------------------- .note.nv.tkinfo           --------------------------
	.section	.note.nv.tkinfo,"",@"SHT_NOTE"
	.sectionflags	@"SHF_NOTE_NV_TKINFO"
	.tkinfo
        /*0018*/ 	.word	0x00000002
        /*0030*/ 	.string	""
        /*0030*/ 	.string	"ptxas"
        /*0030*/ 	.string	"Cuda compilation tools, release 13.0, V13.0.88"
        /*0030*/ 	.string	"Build cuda_13.0.r13.0/compiler.36424714_0"
        /*0030*/ 	.string	"-v  -suppress-debug-info  -lineinfo  -arch sm_90a "



//--------------------- .note.nv.cuinfo           --------------------------
	.section	.note.nv.cuinfo,"",@"SHT_NOTE"
	.sectionflags	@"SHF_NOTE_NV_CUINFO"
        /*0018*/ 	.short	0x0002
        /*001a*/ 	.short	0x005a
        /*001c*/ 	.short	0x0082
	.zero		2


//--------------------- .nv.info                  --------------------------
	.section	.nv.info,"",@"SHT_CUDA_INFO"
	.align	4


	//----- nvinfo : EIATTR_REGCOUNT
	.align		4
        /*0000*/ 	.byte	0x04, 0x2f
        /*0002*/ 	.short	(.L_1 - .L_0)
	.align		4
.L_0:
        /*0004*/ 	.word	index@(matmul_kernel)
        /*0008*/ 	.word	0x000000ff


	//----- nvinfo : EIATTR_FRAME_SIZE
	.align		4
.L_1:
        /*000c*/ 	.byte	0x04, 0x11
        /*000e*/ 	.short	(.L_3 - .L_2)
	.align		4
.L_2:
        /*0010*/ 	.word	index@(matmul_kernel)
        /*0014*/ 	.word	0x00005998


	//----- nvinfo : EIATTR_MIN_STACK_SIZE
	.align		4
.L_3:
        /*0018*/ 	.byte	0x04, 0x12
        /*001a*/ 	.short	(.L_5 - .L_4)
	.align		4
.L_4:
        /*001c*/ 	.word	index@(matmul_kernel)
        /*0020*/ 	.word	0x00005998
.L_5:


//--------------------- .nv.compat                --------------------------
	.section	.nv.compat,"",@"SHT_CUDA_COMPAT_INFO"
	.align	4
        /*0000*/ 	.byte	0x02, 0x09, 0x01, 0x00, 0x02, 0x02, 0x01, 0x00, 0x02, 0x05, 0x05, 0x00, 0x03, 0x07, 0x01, 0x01
        /*0010*/ 	.byte	0x02, 0x03, 0x00, 0x00, 0x02, 0x06, 0x01, 0x00, 0x04, 0x0b, 0x08, 0x00, 0x00, 0x00, 0x00, 0x00
        /*0020*/ 	.byte	0x00, 0x00, 0x00, 0x00


//--------------------- .nv.info.matmul_kernel    --------------------------
	.section	.nv.info.matmul_kernel,"",@"SHT_CUDA_INFO"
	.sectionflags	@""
	.align	4


	//----- nvinfo : EIATTR_CUDA_API_VERSION
	.align		4
        /*0000*/ 	.byte	0x04, 0x37
        /*0002*/ 	.short	(.L_7 - .L_6)
.L_6:
        /*0004*/ 	.word	0x00000082


	//----- nvinfo : EIATTR_KPARAM_INFO
	.align		4
.L_7:
        /*0008*/ 	.byte	0x04, 0x17
        /*000a*/ 	.short	(.L_9 - .L_8)
.L_8:
        /*000c*/ 	.word	0x00000000
        /*0010*/ 	.short	0x000d
        /*0012*/ 	.short	0x0048
        /*0014*/ 	.byte	0x00, 0xf4, 0x21, 0x00


	//----- nvinfo : EIATTR_KPARAM_INFO
	.align		4
.L_9:
        /*0018*/ 	.byte	0x04, 0x17
        /*001a*/ 	.short	(.L_11 - .L_10)
.L_10:
        /*001c*/ 	.word	0x00000000
        /*0020*/ 	.short	0x000c
        /*0022*/ 	.short	0x0040
        /*0024*/ 	.byte	0x00, 0xf4, 0x21, 0x00


	//----- nvinfo : EIATTR_KPARAM_INFO
	.align		4
.L_11:
        /*0028*/ 	.byte	0x04, 0x17
        /*002a*/ 	.short	(.L_13 - .L_12)
.L_12:
        /*002c*/ 	.word	0x00000000
        /*0030*/ 	.short	0x000b
        /*0032*/ 	.short	0x0038
        /*0034*/ 	.byte	0x00, 0xf0, 0x11, 0x00


	//----- nvinfo : EIATTR_KPARAM_INFO
	.align		4
.L_13:
        /*0038*/ 	.byte	0x04, 0x17
        /*003a*/ 	.short	(.L_15 - .L_14)
.L_14:
        /*003c*/ 	.word	0x00000000
        /*0040*/ 	.short	0x000a
        /*0042*/ 	.short	0x0034
        /*0044*/ 	.byte	0x00, 0xf0, 0x11, 0x00


	//----- nvinfo : EIATTR_KPARAM_INFO
	.align		4
.L_15:
        /*0048*/ 	.byte	0x04, 0x17
        /*004a*/ 	.short	(.L_17 - .L_16)
.L_16:
        /*004c*/ 	.word	0x00000000
        /*0050*/ 	.short	0x0009
        /*0052*/ 	.short	0x0030
        /*0054*/ 	.byte	0x00, 0xf0, 0x11, 0x00


	//----- nvinfo : EIATTR_KPARAM_INFO
	.align		4
.L_17:
        /*0058*/ 	.byte	0x04, 0x17
        /*005a*/ 	.short	(.L_19 - .L_18)
.L_18:
        /*005c*/ 	.word	0x00000000
        /*0060*/ 	.short	0x0008
        /*0062*/ 	.short	0x002c
        /*0064*/ 	.byte	0x00, 0xf0, 0x11, 0x00


	//----- nvinfo : EIATTR_KPARAM_INFO
	.align		4
.L_19:
        /*0068*/ 	.byte	0x04, 0x17
        /*006a*/ 	.short	(.L_21 - .L_20)
.L_20:
        /*006c*/ 	.word	0x00000000
        /*0070*/ 	.short	0x0007
        /*0072*/ 	.short	0x0028
        /*0074*/ 	.byte	0x00, 0xf0, 0x11, 0x00


	//----- nvinfo : EIATTR_KPARAM_INFO
	.align		4
.L_21:
        /*0078*/ 	.byte	0x04, 0x17
        /*007a*/ 	.short	(.L_23 - .L_22)
.L_22:
        /*007c*/ 	.word	0x00000000
        /*0080*/ 	.short	0x0006
        /*0082*/ 	.short	0x0024
        /*0084*/ 	.byte	0x00, 0xf0, 0x11, 0x00


	//----- nvinfo : EIATTR_KPARAM_INFO
	.align		4
.L_23:
        /*0088*/ 	.byte	0x04, 0x17
        /*008a*/ 	.short	(.L_25 - .L_24)
.L_24:
        /*008c*/ 	.word	0x00000000
        /*0090*/ 	.short	0x0005
        /*0092*/ 	.short	0x0020
        /*0094*/ 	.byte	0x00, 0xf0, 0x11, 0x00


	//----- nvinfo : EIATTR_KPARAM_INFO
	.align		4
.L_25:
        /*0098*/ 	.byte	0x04, 0x17
        /*009a*/ 	.short	(.L_27 - .L_26)
.L_26:
        /*009c*/ 	.word	0x00000000
        /*00a0*/ 	.short	0x0004
        /*00a2*/ 	.short	0x001c
        /*00a4*/ 	.byte	0x00, 0xf0, 0x11, 0x00


	//----- nvinfo : EIATTR_KPARAM_INFO
	.align		4
.L_27:
        /*00a8*/ 	.byte	0x04, 0x17
        /*00aa*/ 	.short	(.L_29 - .L_28)
.L_28:
        /*00ac*/ 	.word	0x00000000
        /*00b0*/ 	.short	0x0003
        /*00b2*/ 	.short	0x0018
        /*00b4*/ 	.byte	0x00, 0xf0, 0x11, 0x00


	//----- nvinfo : EIATTR_KPARAM_INFO
	.align		4
.L_29:
        /*00b8*/ 	.byte	0x04, 0x17
        /*00ba*/ 	.short	(.L_31 - .L_30)
.L_30:
        /*00bc*/ 	.word	0x00000000
        /*00c0*/ 	.short	0x0002
        /*00c2*/ 	.short	0x0010
        /*00c4*/ 	.byte	0x00, 0xf4, 0x21, 0x00


	//----- nvinfo : EIATTR_KPARAM_INFO
	.align		4
.L_31:
        /*00c8*/ 	.byte	0x04, 0x17
        /*00ca*/ 	.short	(.L_33 - .L_32)
.L_32:
        /*00cc*/ 	.word	0x00000000
        /*00d0*/ 	.short	0x0001
        /*00d2*/ 	.short	0x0008
        /*00d4*/ 	.byte	0x00, 0xf4, 0x21, 0x00


	//----- nvinfo : EIATTR_KPARAM_INFO
	.align		4
.L_33:
        /*00d8*/ 	.byte	0x04, 0x17
        /*00da*/ 	.short	(.L_35 - .L_34)
.L_34:
        /*00dc*/ 	.word	0x00000000
        /*00e0*/ 	.short	0x0000
        /*00e2*/ 	.short	0x0000
        /*00e4*/ 	.byte	0x00, 0xf4, 0x21, 0x00


	//----- nvinfo : EIATTR_SPARSE_MMA_MASK
	.align		4
.L_35:
        /*00e8*/ 	.byte	0x03, 0x50
        /*00ea*/ 	.short	0x0000


	//----- nvinfo : EIATTR_MAXREG_COUNT
	.align		4
        /*00ec*/ 	.byte	0x03, 0x1b
        /*00ee*/ 	.short	0x00ff


	//----- nvinfo : EIATTR_NUM_BARRIERS
	.align		4
        /*00f0*/ 	.byte	0x02, 0x4c
        /*00f2*/ 	.byte	0x01
	.zero		1


	//----- nvinfo : EIATTR_ANNOTATIONS
	.align		4
        /*00f4*/ 	.byte	0x04, 0x55
        /*00f6*/ 	.short	(.L_37 - .L_36)


	//   ....[0]....
.L_36:
        /*00f8*/ 	.word	0x00000001
        /*00fc*/ 	.byte	0xb0, 0x01, 0x00, 0x00, 0x01, 0x00, 0x00, 0x00, 0xf0, 0x01, 0x00, 0x00, 0x01, 0x00, 0x00, 0x00
        /* <DEDUP_REMOVED lines=443> */
        /*1cbc*/ 	.byte	0xc0, 0x6f, 0x01, 0x00


	//----- nvinfo : EIATTR_MERCURY_ISA_VERSION
	.align		4
.L_37:
        /*1cc0*/ 	.byte	0x03, 0x5f
        /*1cc2*/ 	.short	0x0101


	//----- nvinfo : EIATTR_EXIT_INSTR_OFFSETS
	.align		4
        /*1cc4*/ 	.byte	0x04, 0x1c
        /*1cc6*/ 	.short	(.L_39 - .L_38)


	//   ....[0]....
.L_38:
        /*1cc8*/ 	.word	0x000fd620


	//   ....[1]....
        /*1ccc*/ 	.word	0x000fd640


	//----- nvinfo : EIATTR_REQNTID
	.align		4
.L_39:
        /*1cd0*/ 	.byte	0x04, 0x10
        /*1cd2*/ 	.short	(.L_41 - .L_40)
.L_40:
        /*1cd4*/ 	.word	0x00000040
        /*1cd8*/ 	.word	0x00000001
        /*1cdc*/ 	.word	0x00000001


	//----- nvinfo : EIATTR_CBANK_PARAM_SIZE
	.align		4
.L_41:
        /*1ce0*/ 	.byte	0x03, 0x19
        /*1ce2*/ 	.short	0x0050


	//----- nvinfo : EIATTR_PARAM_CBANK
	.align		4
        /*1ce4*/ 	.byte	0x04, 0x0a
        /*1ce6*/ 	.short	(.L_43 - .L_42)
	.align		4
.L_42:
        /*1ce8*/ 	.word	index@(.nv.constant0.matmul_kernel)
        /*1cec*/ 	.short	0x0210
        /*1cee*/ 	.short	0x0050


	//----- nvinfo : EIATTR_SW_WAR
	.align		4
.L_43:
        /*1cf0*/ 	.byte	0x04, 0x36
        /*1cf2*/ 	.short	(.L_45 - .L_44)
.L_44:
        /*1cf4*/ 	.word	0x00000008
.L_45:


//--------------------- .nv.callgraph             --------------------------
	.section	.nv.callgraph,"",@"SHT_CUDA_CALLGRAPH"
	.align	4
	.sectionentsize	8
	.align		4
        /*0000*/ 	.word	0x00000000
	.align		4
        /*0004*/ 	.word	0xffffffff
	.align		4
        /*0008*/ 	.word	0x00000000
	.align		4
        /*000c*/ 	.word	0xfffffffe
	.align		4
        /*0010*/ 	.word	0x00000000
	.align		4
        /*0014*/ 	.word	0xfffffffd
	.align		4
        /*0018*/ 	.word	0x00000000
	.align		4
        /*001c*/ 	.word	0xfffffffc


//--------------------- .text.matmul_kernel       --------------------------
	.section	.text.matmul_kernel,"ax",@progbits
	.align	128
        .global         matmul_kernel
        .type           matmul_kernel,@function
        .size           matmul_kernel,(.L_x_3 - matmul_kernel)
        .other          matmul_kernel,@"STO_CUDA_ENTRY STV_DEFAULT"
matmul_kernel:
.text.matmul_kernel:
[----:B------:R-:W1:Y:S08]  /*0000*/  LDC R1, c[0x0][0x28] ;  /* 0x00000a00ff017b82 */ /* 0x000e700000000800 */
[----:B------:R-:W2:Y:S01]  /*0010*/  LDC.64 R124, c[0x0][0x228] ;  /* 0x00008a00ff7c7b82 */ /* 0x000ea20000000a00 */
[----:B------:R-:W3:Y:S01]  /*0020*/  S2R R5, SR_CTAID.X ;  /* 0x0000000000057919 */ /* 0x000ee20000002500 */
[----:B-1----:R-:W-:Y:S01]  /*0030*/  VIADD R1, R1, 0xffffa668 ;  /* 0xffffa66801017836 */ /* 0x002fe20000000000 */
[----:B------:R-:W-:Y:S01]  /*0040*/  ULDC UR8, c[0x0][0x230] ;  /* 0x00008c0000087ab9 */ /* 0x000fe20000000800 */
[----:B------:R-:W-:Y:S01]  /*0050*/  ULDC UR5, c[0x0][0x230] ;  /* 0x00008c0000057ab9 */ /* 0x000fe20000000800 */
[----:B------:R-:W-:Y:S01]  /*0060*/  ULDC.64 UR6, c[0x0][0x218] ;  /* 0x0000860000067ab9 */ /* 0x000fe20000000a00 */
[----:B------:R-:W-:Y:S01]  /*0070*/  ULDC UR30, c[0x0][0x240] ;  /* 0x00009000001e7ab9 */ /* 0x000fe20000000800 */
        /* <DEDUP_REMOVED lines=17> */
[----:B--2---:R-:W-:Y:S01]  /*0190*/  VIADD R0, R125, 0xff ;  /* 0x000000ff7d007836 */ /* 0x004fe20000000000 */
[----:B------:R-:W-:Y:S01]  /*01a0*/  IABS R126, R125 ;  /* 0x0000007d007e7213 */ /* 0x000fe20000000000 */
[----:B------:R1:W-:Y:S01]  /*01b0*/  STL [R1+0x4668], R125 ;  /* 0x0046687d01007387 */ /* 0x0003e20000100800 */
[----:B------:R-:W-:Y:S01]  /*01c0*/  ULDC UR47, c[0x0][0x240] ;  /* 0x00009000002f7ab9 */ /* 0x000fe20000000800 */
[----:B------:R-:W-:Y:S01]  /*01d0*/  ULDC UR55, c[0x0][0x240] ;  /* 0x0000900000377ab9 */ /* 0x000fe20000000800 */
[----:B------:R-:W-:Y:S01]  /*01e0*/  SHF.R.S32.HI R3, RZ, 0x1f, R0 ;  /* 0x0000001fff037819 */ /* 0x000fe20000011400 */
[----:B------:R-:W-:Y:S01]  /*01f0*/  STL [R1+0x4620], R124 ;  /* 0x0046207c01007387 */ /* 0x000fe20000100800 */
[----:B------:R-:W-:Y:S01]  /*0200*/  ULDC UR15, c[0x0][0x240] ;  /* 0x00009000000f7ab9 */ /* 0x000fe20000000800 */
[----:B------:R-:W-:Y:S01]  /*0210*/  ULDC UR23, c[0x0][0x240] ;  /* 0x0000900000177ab9 */ /* 0x000fe20000000800 */
[----:B------:R-:W-:Y:S01]  /*0220*/  LEA.HI R3, R3, R0, RZ, 0x8 ;  /* 0x0000000003037211 */ /* 0x000fe200078f40ff */
[----:B------:R-:W-:Y:S01]  /*0230*/  ULDC UR40, c[0x0][0x240] ;  /* 0x0000900000287ab9 */ /* 0x000fe20000000800 */
[----:B---3--:R-:W-:Y:S01]  /*0240*/  IABS R8, R5 ;  /* 0x0000000500087213 */ /* 0x008fe20000000000 */
[----:B------:R-:W-:Y:S01]  /*0250*/  ULDC UR56, c[0x0][0x240] ;  /* 0x0000900000387ab9 */ /* 0x000fe20000000800 */
[----:B------:R-:W-:Y:S01]  /*0260*/  SHF.R.S32.HI R3, RZ, 0x8, R3 ;  /* 0x00000008ff037819 */ /* 0x000fe20000011403 */
[----:B------:R-:W-:Y:S01]  /*0270*/  ULDC UR16, c[0x0][0x240] ;  /* 0x0000900000107ab9 */ /* 0x000fe20000000800 */
[----:B------:R-:W-:Y:S01]  /*0280*/  ULDC UR24, c[0x0][0x240] ;  /* 0x0000900000187ab9 */ /* 0x000fe20000000800 */
[----:B------:R-:W-:Y:S01]  /*0290*/  ULDC UR41, c[0x0][0x240] ;  /* 0x0000900000297ab9 */ /* 0x000fe20000000800 */
[----:B------:R-:W-:Y:S01]  /*02a0*/  ULDC UR49, c[0x0][0x240] ;  /* 0x0000900000317ab9 */ /* 0x000fe20000000800 */
[----:B------:R-:W-:Y:S01]  /*02b0*/  IMAD.SHL.U32 R4, R3, 0x8, RZ ;  /* 0x0000000803047824 */ /* 0x000fe200078e00ff */
[----:B------:R-:W-:Y:S01]  /*02c0*/  ULDC UR57, c[0x0][0x240] ;  /* 0x0000900000397ab9 */ /* 0x000fe20000000800 */
[----:B------:R-:W-:Y:S01]  /*02d0*/  ULDC UR9, c[0x0][0x240] ;  /* 0x0000900000097ab9 */ /* 0x000fe20000000800 */
[----:B------:R-:W-:Y:S01]  /*02e0*/  ULDC UR17, c[0x0][0x240] ;  /* 0x0000900000117ab9 */ /* 0x000fe20000000800 */
[----:B------:R-:W-:Y:S01]  /*02f0*/  ULDC UR25, c[0x0][0x240] ;  /* 0x0000900000197ab9 */ /* 0x000fe20000000800 */
[-C--:B------:R-:W-:Y:S01]  /*0300*/  IABS R7, R4.reuse ;  /* 0x0000000400077213 */ /* 0x080fe20000000000 */
[----:B------:R-:W-:Y:S01]  /*0310*/  ULDC UR42, c[0x0][0x240] ;  /* 0x00009000002a7ab9 */ /* 0x000fe20000000800 */
[----:B------:R-:W-:Y:S01]  /*0320*/  IABS R10, R4 ;  /* 0x00000004000a7213 */ /* 0x000fe20000000000 */
[----:B------:R-:W-:Y:S01]  /*0330*/  ULDC UR50, c[0x0][0x240] ;  /* 0x0000900000327ab9 */ /* 0x000fe20000000800 */
[----:B------:R-:W2:Y:S01]  /*0340*/  I2F.RP R0, R7 ;  /* 0x0000000700007306 */ /* 0x000ea20000209400 */
        /* <DEDUP_REMOVED lines=14> */
[----:B--2---:R-:W2:Y:S01]  /*0430*/  MUFU.RCP R0, R0 ;  /* 0x0000000000007308 */ /* 0x004ea20000001000 */
[----:B------:R-:W-:Y:S01]  /*0440*/  ULDC UR37, c[0x0][0x240] ;  /* 0x0000900000257ab9 */ /* 0x000fe20000000800 */
[----:B------:R-:W-:Y:S01]  /*0450*/  ULDC UR53, c[0x0][0x240] ;  /* 0x0000900000357ab9 */ /* 0x000fe20000000800 */
[----:B------:R-:W-:Y:S01]  /*0460*/  ULDC UR13, c[0x0][0x240] ;  /* 0x00009000000d7ab9 */ /* 0x000fe20000000800 */
[----:B------:R-:W-:Y:S01]  /*0470*/  ULDC UR21, c[0x0][0x240] ;  /* 0x0000900000157ab9 */ /* 0x000fe20000000800 */
[----:B------:R-:W-:Y:S01]  /*0480*/  ULDC UR29, c[0x0][0x240] ;  /* 0x00009000001d7ab9 */ /* 0x000fe20000000800 */
[----:B--2---:R-:W-:-:S02]  /*0490*/  VIADD R2, R0, 0xffffffe ;  /* 0x0ffffffe00027836 */ /* 0x004fc40000000000 */
[----:B------:R-:W-:Y:S02]  /*04a0*/  IMAD.MOV R0, RZ, RZ, -R10 ;  /* 0x000000ffff007224 */ /* 0x000fe400078e0a0a */
[----:B------:R2:W3:Y:S02]  /*04b0*/  F2I.FTZ.U32.TRUNC.NTZ R3, R2 ;  /* 0x0000000200037305 */ /* 0x0004e4000021f000 */
[----:B--2---:R-:W-:Y:S01]  /*04c0*/  IMAD.MOV.U32 R2, RZ, RZ, RZ ;  /* 0x000000ffff027224 */ /* 0x004fe200078e00ff */
[----:B---3--:R-:W-:-:S05]  /*04d0*/  IADD3 R6, RZ, -R3, RZ ;  /* 0x80000003ff067210 */ /* 0x008fca0007ffe0ff */
[----:B------:R-:W-:Y:S02]  /*04e0*/  IMAD R9, R6, R7, RZ ;  /* 0x0000000706097224 */ /* 0x000fe400078e02ff */
[----:B------:R-:W-:Y:S02]  /*04f0*/  IMAD.MOV.U32 R6, RZ, RZ, R8 ;  /* 0x000000ffff067224 */ /* 0x000fe400078e0008 */
[----:B------:R-:W-:-:S06]  /*0500*/  IMAD.HI.U32 R3, R3, R9, R2 ;  /* 0x0000000903037227 */ /* 0x000fcc00078e0002 */
[----:B------:R-:W-:-:S04]  /*0510*/  IMAD.HI.U32 R3, R3, R6, RZ ;  /* 0x0000000603037227 */ /* 0x000fc800078e00ff */
[----:B------:R-:W-:-:S05]  /*0520*/  IMAD R0, R3, R0, R6 ;  /* 0x0000000003007224 */ /* 0x000fca00078e0206 */
[----:B------:R-:W-:-:S13]  /*0530*/  ISETP.GT.U32.AND P1, PT, R7, R0, PT ;  /* 0x000000000700720c */ /* 0x000fda0003f24070 */
[----:B------:R-:W-:Y:S01]  /*0540*/  @!P1 IMAD.IADD R0, R0, 0x1, -R7 ;  /* 0x0000000100009824 */ /* 0x000fe200078e0a07 */
[----:B------:R-:W-:Y:S02]  /*0550*/  @!P1 IADD3 R3, R3, 0x1, RZ ;  /* 0x0000000103039810 */ /* 0x000fe40007ffe0ff */
[----:B------:R-:W-:Y:S02]  /*0560*/  ISETP.NE.AND P1, PT, R4, RZ, PT ;  /* 0x000000ff0400720c */ /* 0x000fe40003f25270 */
[----:B------:R-:W-:Y:S02]  /*0570*/  ISETP.GE.U32.AND P0, PT, R0, R7, PT ;  /* 0x000000070000720c */ /* 0x000fe40003f06070 */
[----:B------:R-:W-:-:S04]  /*0580*/  LOP3.LUT R0, R5, R4, RZ, 0x3c, !PT ;  /* 0x0000000405007212 */ /* 0x000fc800078e3cff */
[----:B------:R-:W-:Y:S01]  /*0590*/  ISETP.GE.AND P2, PT, R0, RZ, PT ;  /* 0x000000ff0000720c */ /* 0x000fe20003f46270 */
[----:B------:R-:W-:-:S06]  /*05a0*/  VIADD R0, R124, 0xff ;  /* 0x000000ff7c007836 */ /* 0x000fcc0000000000 */
[----:B------:R-:W-:-:S04]  /*05b0*/  @P0 VIADD R3, R3, 0x1 ;  /* 0x0000000103030836 */ /* 0x000fc80000000000 */
[----:B------:R-:W-:Y:S01]  /*05c0*/  IMAD.MOV.U32 R2, RZ, RZ, R3 ;  /* 0x000000ffff027224 */ /* 0x000fe200078e0003 */
[----:B------:R-:W-:-:S03]  /*05d0*/  SHF.R.S32.HI R3, RZ, 0x1f, R0 ;  /* 0x0000001fff037819 */ /* 0x000fc60000011400 */
[----:B------:R-:W-:Y:S01]  /*05e0*/  @!P2 IMAD.MOV R2, RZ, RZ, -R2 ;  /* 0x000000ffff02a224 */ /* 0x000fe200078e0a02 */
[----:B------:R-:W-:Y:S02]  /*05f0*/  @!P1 LOP3.LUT R2, RZ, R4, RZ, 0x33, !PT ;  /* 0x00000004ff029212 */ /* 0x000fe400078e33ff */
[----:B------:R-:W-:Y:S02]  /*0600*/  LEA.HI R3, R3, R0, RZ, 0x8 ;  /* 0x0000000003037211 */ /* 0x000fe400078f40ff */
[----:B------:R-:W-:Y:S01]  /*0610*/  SHF.L.U32 R8, R2, 0x3, RZ ;  /* 0x0000000302087819 */ /* 0x000fe200000006ff */
[----:B------:R-:W-:-:S03]  /*0620*/  IMAD.MOV R2, RZ, RZ, -R2 ;  /* 0x000000ffff027224 */ /* 0x000fc600078e0a02 */
[----:B------:R-:W-:Y:S01]  /*0630*/  LEA.HI.SX32 R3, R3, -R8, 0x18 ;  /* 0x8000000803037211 */ /* 0x000fe200078fc2ff */
[----:B------:R-:W-:Y:S02]  /*0640*/  IMAD R10, R4, R2, R5 ;  /* 0x00000002040a7224 */ /* 0x000fe400078e0205 */
[----:B------:R-:W-:Y:S01]  /*0650*/  IMAD.MOV.U32 R2, RZ, RZ, RZ ;  /* 0x000000ffff027224 */ /* 0x000fe200078e00ff */
[----:B------:R-:W-:Y:S02]  /*0660*/  VIMNMX R9, R3, 0x8, PT ;  /* 0x0000000803097848 */ /* 0x000fe40003fe0100 */
[----:B------:R-:W-:Y:S02]  /*0670*/  IABS R4, R10 ;  /* 0x0000000a00047213 */ /* 0x000fe40000000000 */
[----:B------:R-:W-:-:S04]  /*0680*/  IABS R7, R9 ;  /* 0x0000000900077213 */ /* 0x000fc80000000000 */
[----:B------:R-:W2:Y:S08]  /*0690*/  I2F.RP R0, R7 ;  /* 0x0000000700007306 */ /* 0x000eb00000209400 */
[----:B--2---:R-:W2:Y:S02]  /*06a0*/  MUFU.RCP R0, R0 ;  /* 0x0000000000007308 */ /* 0x004ea40000001000 */
[----:B--2---:R-:W-:-:S06]  /*06b0*/  VIADD R3, R0, 0xffffffe ;  /* 0x0ffffffe00037836 */ /* 0x004fcc0000000000 */
[----:B------:R-:W2:Y:S02]  /*06c0*/  F2I.FTZ.U32.TRUNC.NTZ R3, R3 ;  /* 0x0000000300037305 */ /* 0x000ea4000021f000 */
[----:B--2---:R-:W-:-:S04]  /*06d0*/  IMAD.MOV R6, RZ, RZ, -R3 ;  /* 0x000000ffff067224 */ /* 0x004fc800078e0a03 */
[----:B------:R-:W-:Y:S01]  /*06e0*/  IMAD R5, R6, R7, RZ ;  /* 0x0000000706057224 */ /* 0x000fe200078e02ff */
[----:B------:R-:W-:-:S03]  /*06f0*/  IABS R6, R9 ;  /* 0x0000000900067213 */ /* 0x000fc60000000000 */
[----:B------:R-:W-:Y:S01]  /*0700*/  IMAD.HI.U32 R2, R3, R5, R2 ;  /* 0x0000000503027227 */ /* 0x000fe200078e0002 */
[----:B------:R-:W-:Y:S01]  /*0710*/  MOV R3, R4 ;  /* 0x0000000400037202 */ /* 0x000fe20000000f00 */
[----:B------:R-:W2:Y:S01]  /*0720*/  S2R R5, SR_TID.X ;  /* 0x0000000000057919 */ /* 0x000ea20000002100 */
[----:B------:R-:W3:Y:S01]  /*0730*/  I2F.RP R4, R126 ;  /* 0x0000007e00047306 */ /* 0x000ee20000209400 */
[----:B------:R-:W-:Y:S01]  /*0740*/  IMAD.MOV R0, RZ, RZ, -R6 ;  /* 0x000000ffff007224 */ /* 0x000fe200078e0a06 */
[----:B------:R-:W-:Y:S01]  /*0750*/  IABS R6, R124 ;  /* 0x0000007c00067213 */ /* 0x000fe20000000000 */
[----:B------:R-:W-:-:S04]  /*0760*/  IMAD.HI.U32 R2, R2, R3, RZ ;  /* 0x0000000302027227 */ /* 0x000fc800078e00ff */
[----:B------:R-:W-:Y:S02]  /*0770*/  IMAD R0, R2, R0, R3 ;  /* 0x0000000002007224 */ /* 0x000fe400078e0203 */
[----:B------:R-:W4:Y:S03]  /*0780*/  I2F.RP R3, R6 ;  /* 0x0000000600037306 */ /* 0x000f260000209400 */
[----:B------:R-:W-:-:S05]  /*0790*/  ISETP.GT.U32.AND P1, PT, R7, R0, PT ;  /* 0x000000000700720c */ /* 0x000fca0003f24070 */
[----:B---3--:R-:W3:Y:S08]  /*07a0*/  MUFU.RCP R4, R4 ;  /* 0x0000000400047308 */ /* 0x008ef00000001000 */
[----:B------:R-:W-:Y:S01]  /*07b0*/  @!P1 IMAD.IADD R0, R0, 0x1, -R7 ;  /* 0x0000000100009824 */ /* 0x000fe200078e0a07 */
[----:B----4-:R-:W4:Y:S01]  /*07c0*/  MUFU.RCP R3, R3 ;  /* 0x0000000300037308 */ /* 0x010f220000001000 */
[----:B------:R-:W-:Y:S01]  /*07d0*/  @!P1 VIADD R2, R2, 0x1 ;  /* 0x0000000102029836 */ /* 0x000fe20000000000 */
[----:B------:R-:W-:-:S02]  /*07e0*/  ISETP.NE.AND P1, PT, R9, RZ, PT ;  /* 0x000000ff0900720c */ /* 0x000fc40003f25270 */
[----:B------:R-:W-:Y:S02]  /*07f0*/  ISETP.GE.U32.AND P0, PT, R0, R7, PT ;  /* 0x000000070000720c */ /* 0x000fe40003f06070 */
[----:B------:R-:W-:Y:S01]  /*0800*/  LOP3.LUT R0, R10, R9, RZ, 0x3c, !PT ;  /* 0x000000090a007212 */ /* 0x000fe200078e3cff */
[----:B---3--:R-:W-:Y:S01]  /*0810*/  VIADD R48, R4, 0xffffffe ;  /* 0x0ffffffe04307836 */ /* 0x008fe20000000000 */
[----:B--2---:R-:W-:Y:S02]  /*0820*/  LOP3.LUT R13, R5, 0x3f, RZ, 0xc0, !PT ;  /* 0x0000003f050d7812 */ /* 0x004fe400078ec0ff */
[----:B------:R-:W-:Y:S01]  /*0830*/  ISETP.GE.AND P2, PT, R0, RZ, PT ;  /* 0x000000ff0000720c */ /* 0x000fe20003f46270 */
[----:B------:R2:W3:Y:S06]  /*0840*/  F2I.FTZ.U32.TRUNC.NTZ R49, R48 ;  /* 0x0000003000317305 */ /* 0x0004ec000021f000 */
[----:B------:R-:W-:Y:S01]  /*0850*/  @P0 IADD3 R2, R2, 0x1, RZ ;  /* 0x0000000102020810 */ /* 0x000fe20007ffe0ff */
[----:B----4-:R-:W-:-:S02]  /*0860*/  VIADD R4, R3, 0xffffffe ;  /* 0x0ffffffe03047836 */ /* 0x010fc40000000000 */
[----:B--2---:R-:W-:Y:S02]  /*0870*/  IMAD.MOV.U32 R48, RZ, RZ, RZ ;  /* 0x000000ffff307224 */ /* 0x004fe400078e00ff */
[----:B------:R-:W2:Y:S01]  /*0880*/  F2I.FTZ.U32.TRUNC.NTZ R3, R4 ;  /* 0x0000000400037305 */ /* 0x000ea2000021f000 */
[----:B------:R-:W-:Y:S01]  /*0890*/  @!P2 IMAD.MOV R2, RZ, RZ, -R2 ;  /* 0x000000ffff02a224 */ /* 0x000fe200078e0a02 */
[----:B------:R-:W-:Y:S01]  /*08a0*/  @!P1 LOP3.LUT R2, RZ, R9, RZ, 0x33, !PT ;  /* 0x00000009ff029212 */ /* 0x000fe200078e33ff */
[----:B---3--:R-:W-:-:S03]  /*08b0*/  IMAD.MOV R7, RZ, RZ, -R49 ;  /* 0x000000ffff077224 */ /* 0x008fc600078e0a31 */
[----:B------:R-:W-:Y:S01]  /*08c0*/  SHF.L.U32 R252, R2, 0x8, RZ ;  /* 0x0000000802fc7819 */ /* 0x000fe200000006ff */
[----:B------:R-:W-:Y:S02]  /*08d0*/  IMAD.MOV R0, RZ, RZ, -R2 ;  /* 0x000000ffff007224 */ /* 0x000fe400078e0a02 */
[----:B------:R-:W-:Y:S01]  /*08e0*/  IMAD R7, R7, R126, RZ ;  /* 0x0000007e07077224 */ /* 0x000fe200078e02ff */
[C---:B------:R-:W-:Y:S01]  /*08f0*/  IADD3 R18, R252.reuse, 0xbf, RZ ;  /* 0x000000bffc127810 */ /* 0x040fe20007ffe0ff */
[C---:B------:R-:W-:Y:S01]  /*0900*/  VIADD R12, R252.reuse, 0xff ;  /* 0x000000fffc0c7836 */ /* 0x040fe20000000000 */
[C---:B------:R-:W-:Y:S01]  /*0910*/  IADD3 R78, R252.reuse, 0xea, RZ ;  /* 0x000000eafc4e7810 */ /* 0x040fe20007ffe0ff */
[----:B------:R-:W-:Y:S01]  /*0920*/  IMAD R0, R9, R0, R10 ;  /* 0x0000000009007224 */ /* 0x000fe200078e020a */
[----:B-1----:R-:W-:Y:S01]  /*0930*/  IADD3 R125, R252, 0xf2, RZ ;  /* 0x000000f2fc7d7810 */ /* 0x002fe20007ffe0ff */
[----:B--2---:R-:W-:Y:S01]  /*0940*/  IMAD.MOV R9, RZ, RZ, -R3 ;  /* 0x000000ffff097224 */ /* 0x004fe200078e0a03 */
[----:B------:R-:W-:Y:S01]  /*0950*/  IABS R2, R12 ;  /* 0x0000000c00027213 */ /* 0x000fe20000000000 */
[----:B------:R-:W-:Y:S01]  /*0960*/  IMAD.HI.U32 R48, R49, R7, R48 ;  /* 0x0000000731307227 */ /* 0x000fe200078e0030 */
[----:B------:R-:W-:Y:S02]  /*0970*/  STL [R1+0x41b0], R12 ;  /* 0x0041b00c01007387 */ /* 0x000fe40000100800 */
[----:B------:R-:W-:Y:S01]  /*0980*/  MOV R7, R2 ;  /* 0x0000000200077202 */ /* 0x000fe20000000f00 */
[----:B------:R-:W-:-:S02]  /*0990*/  IMAD R5, R9, R6, RZ ;  /* 0x0000000609057224 */ /* 0x000fc400078e02ff */
[----:B------:R-:W-:Y:S02]  /*09a0*/  IMAD.MOV.U32 R2, RZ, RZ, RZ ;  /* 0x000000ffff027224 */ /* 0x000fe400078e00ff */
[----:B------:R-:W-:Y:S02]  /*09b0*/  IMAD.IADD R0, R8, 0x1, R0 ;  /* 0x0000000108007824 */ /* 0x000fe400078e0200 */
[----:B------:R-:W-:-:S03]  /*09c0*/  IMAD.HI.U32 R3, R3, R5, R2 ;  /* 0x0000000503037227 */ /* 0x000fc600078e0002 */
[----:B------:R-:W-:Y:S01]  /*09d0*/  PRMT R11, R13, 0x6540, R0 ;  /* 0x000065400d0b7816 */ /* 0x000fe20000000000 */
[----:B------:R-:W-:Y:S02]  /*09e0*/  IMAD.SHL.U32 R2, R0, 0x100, RZ ;  /* 0x0000010000027824 */ /* 0x000fe400078e00ff */
[----:B------:R-:W-:Y:S01]  /*09f0*/  VIADD R8, R252, 0x1 ;  /* 0x00000001fc087836 */ /* 0x000fe20000000000 */
[C---:B------:R-:W-:Y:S01]  /*0a00*/  LOP3.LUT R0, R11.reuse, 0x80, RZ, 0xfc, !PT ;  /* 0x000000800b007812 */ /* 0x040fe200078efcff */
[----:B------:R-:W-:Y:S01]  /*0a10*/  IMAD.HI.U32 R4, R48, R7, RZ ;  /* 0x0000000730047227 */ /* 0x000fe200078e00ff */
[----:B------:R-:W-:Y:S01]  /*0a20*/  LOP3.LUT R2, R2, 0x40, R13, 0xfe, !PT ;  /* 0x0000004002027812 */ /* 0x000fe200078efe0d */
[----:B------:R-:W-:Y:S01]  /*0a30*/  STL [R1+0x18a4], R11 ;  /* 0x0018a40b01007387 */ /* 0x000fe20000100800 */
[----:B------:R-:W-:Y:S01]  /*0a40*/  IABS R5, R8 ;  /* 0x0000000800057213 */ /* 0x000fe20000000000 */
[----:B------:R-:W-:Y:S01]  /*0a50*/  IMAD.MOV R4, RZ, RZ, -R4 ;  /* 0x000000ffff047224 */ /* 0x000fe200078e0a04 */
[----:B------:R-:W-:Y:S01]  /*0a60*/  IABS R243, R11 ;  /* 0x0000000b00f37213 */ /* 0x000fe20000000000 */
[----:B------:R1:W-:Y:S01]  /*0a70*/  STL [R1+0x18a8], R2 ;  /* 0x0018a80201007387 */ /* 0x0003e20000100800 */
[----:B------:R-:W-:Y:S01]  /*0a80*/  IABS R244, R2 ;  /* 0x0000000200f47213 */ /* 0x000fe20000000000 */
[----:B------:R-:W-:Y:S01]  /*0a90*/  IMAD R250, R126, R4, R7 ;  /* 0x000000047efa7224 */ /* 0x000fe200078e0207 */
[----:B------:R-:W-:Y:S01]  /*0aa0*/  LOP3.LUT R4, R11, 0xc0, RZ, 0xfc, !PT ;  /* 0x000000c00b047812 */ /* 0x000fe200078efcff */
[----:B------:R2:W-:Y:S01]  /*0ab0*/  STL [R1+0x18ac], R0 ;  /* 0x0018ac0001007387 */ /* 0x0005e20000100800 */
[----:B------:R-:W-:Y:S01]  /*0ac0*/  IABS R235, R0 ;  /* 0x0000000000eb7213 */ /* 0x000fe20000000000 */
[----:B------:R-:W-:Y:S01]  /*0ad0*/  VIADD R10, R252, 0x5 ;  /* 0x00000005fc0a7836 */ /* 0x000fe20000000000 */
[----:B------:R-:W-:Y:S01]  /*0ae0*/  IABS R239, R4 ;  /* 0x0000000400ef7213 */ /* 0x000fe20000000000 */
[----:B------:R3:W-:Y:S01]  /*0af0*/  STL [R1+0x18b0], R4 ;  /* 0x0018b00401007387 */ /* 0x0007e20000100800 */
[----:B------:R-:W-:Y:S01]  /*0b00*/  ISETP.GT.U32.AND P4, PT, R126, R250, PT ;  /* 0x000000fa7e00720c */ /* 0x000fe20003f84070 */
[----:B-1----:R-:W-:Y:S01]  /*0b10*/  IMAD.HI.U32 R2, R48, R5, RZ ;  /* 0x0000000530027227 */ /* 0x002fe200078e00ff */
[----:B------:R-:W-:-:S02]  /*0b20*/  IABS R11, R10 ;  /* 0x0000000a000b7213 */ /* 0x000fc40000000000 */
[----:B------:R-:W-:Y:S01]  /*0b30*/  ISETP.GE.AND P1, PT, R8, RZ, PT ;  /* 0x000000ff0800720c */ /* 0x000fe20003f26270 */
[----:B--2---:R-:W-:Y:S01]  /*0b40*/  IMAD.HI.U32 R0, R3, R243, RZ ;  /* 0x000000f303007227 */ /* 0x004fe200078e00ff */
[----:B------:R-:W-:-:S03]  /*0b50*/  IADD3 R7, -R2, RZ, RZ ;  /* 0x000000ff02077210 */ /* 0x000fc60007ffe1ff */
[----:B------:R-:W-:-:S04]  /*0b60*/  IMAD.HI.U32 R2, R3, R244, RZ ;  /* 0x000000f403027227 */ /* 0x000fc800078e00ff */
[----:B---3--:R-:W-:Y:S01]  /*0b70*/  IMAD.MOV R4, RZ, RZ, -R0 ;  /* 0x000000ffff047224 */ /* 0x008fe200078e0a00 */
[----:B------:R-:W-:Y:S01]  /*0b80*/  @!P4 IADD3 R250, R250, -R126, RZ ;  /* 0x8000007efafac210 */ /* 0x000fe20007ffe0ff */
[C---:B------:R-:W-:Y:S02]  /*0b90*/  IMAD R5, R126.reuse, R7, R5 ;  /* 0x000000077e057224 */ /* 0x040fe400078e0205 */
[----:B------:R-:W-:Y:S01]  /*0ba0*/  IMAD.MOV R7, RZ, RZ, -R2 ;  /* 0x000000ffff077224 */ /* 0x000fe200078e0a02 */
[----:B------:R-:W-:Y:S01]  /*0bb0*/  ISETP.GT.U32.AND P6, PT, R126, R250, PT ;  /* 0x000000fa7e00720c */ /* 0x000fe20003fc4070 */
[----:B------:R-:W-:Y:S02]  /*0bc0*/  IMAD R243, R6, R4, R243 ;  /* 0x0000000406f37224 */ /* 0x000fe400078e02f3 */
[----:B------:R-:W-:-:S03]  /*0bd0*/  IMAD.HI.U32 R0, R3, R235, RZ ;  /* 0x000000eb03007227 */ /* 0x000fc600078e00ff */
[C---:B------:R-:W-:Y:S01]  /*0be0*/  ISETP.GT.U32.AND P2, PT, R6.reuse, R243, PT ;  /* 0x000000f30600720c */ /* 0x040fe20003f44070 */
[----:B------:R-:W-:Y:S02]  /*0bf0*/  IMAD R244, R6, R7, R244 ;  /* 0x0000000706f47224 */ /* 0x000fe400078e02f4 */
[----:B------:R-:W-:Y:S02]  /*0c00*/  IMAD.MOV R0, RZ, RZ, -R0 ;  /* 0x000000ffff007224 */ /* 0x000fe400078e0a00 */
[----:B------:R-:W-:Y:S01]  /*0c10*/  VIADD R2, R252, 0x2 ;  /* 0x00000002fc027836 */ /* 0x000fe20000000000 */
[C---:B------:R-:W-:Y:S01]  /*0c20*/  ISETP.GT.U32.AND P5, PT, R6.reuse, R244, PT ;  /* 0x000000f40600720c */ /* 0x040fe20003fa4070 */
[----:B------:R-:W-:Y:S02]  /*0c30*/  IMAD R235, R6, R0, R235 ;  /* 0x0000000006eb7224 */ /* 0x000fe400078e02eb */
[----:B------:R-:W-:Y:S01]  /*0c40*/  IMAD.HI.U32 R3, R3, R239, RZ ;  /* 0x000000ef03037227 */ /* 0x000fe200078e00ff */
[----:B------:R-:W-:-:S02]  /*0c50*/  IABS R7, R2 ;  /* 0x0000000200077213 */ /* 0x000fc40000000000 */
[----:B------:R-:W-:Y:S01]  /*0c60*/  ISETP.GT.U32.AND P4, PT, R6, R235, PT ;  /* 0x000000eb0600720c */ /* 0x000fe20003f84070 */
[----:B------:R-:W-:Y:S01]  /*0c70*/  @!P2 IMAD.IADD R243, R243, 0x1, -R6 ;  /* 0x00000001f3f3a824 */ /* 0x000fe200078e0a06 */
[----:B------:R-:W-:Y:S01]  /*0c80*/  ISETP.GE.AND P3, PT, R2, RZ, PT ;  /* 0x000000ff0200720c */ /* 0x000fe20003f66270 */
[----:B------:R-:W-:Y:S01]  /*0c90*/  VIADD R2, R252, 0x3 ;  /* 0x00000003fc027836 */ /* 0x000fe20000000000 */
[----:B------:R-:W-:Y:S01]  /*0ca0*/  IADD3 R3, -R3, RZ, RZ ;  /* 0x000000ff03037210 */ /* 0x000fe20007ffe1ff */
[----:B------:R-:W-:-:S03]  /*0cb0*/  IMAD.HI.U32 R0, R48, R7, RZ ;  /* 0x0000000730007227 */ /* 0x000fc600078e00ff */
[----:B------:R-:W-:Y:S01]  /*0cc0*/  ISETP.GE.AND P0, PT, R2, RZ, PT ;  /* 0x000000ff0200720c */ /* 0x000fe20003f06270 */
[----:B------:R-:W-:Y:S01]  /*0cd0*/  @!P5 IMAD.IADD R244, R244, 0x1, -R6 ;  /* 0x00000001f4f4d824 */ /* 0x000fe200078e0a06 */
[C---:B------:R-:W-:Y:S01]  /*0ce0*/  ISETP.GT.U32.AND P5, PT, R6.reuse, R243, PT ;  /* 0x000000f30600720c */ /* 0x040fe20003fa4070 */
[----:B------:R-:W-:Y:S01]  /*0cf0*/  IMAD.MOV R0, RZ, RZ, -R0 ;  /* 0x000000ffff007224 */ /* 0x000fe200078e0a00 */
[----:B------:R-:W-:Y:S01]  /*0d00*/  IABS R2, R2 ;  /* 0x0000000200027213 */ /* 0x000fe20000000000 */
[C---:B------:R-:W-:Y:S02]  /*0d10*/  IMAD R239, R6.reuse, R3, R239 ;  /* 0x0000000306ef7224 */ /* 0x040fe400078e02ef */
[----:B------:R-:W-:Y:S01]  /*0d20*/  @!P4 IMAD.IADD R235, R235, 0x1, -R6 ;  /* 0x00000001ebebc824 */ /* 0x000fe200078e0a06 */
[----:B------:R-:W-:Y:S01]  /*0d30*/  ISETP.GT.U32.AND P4, PT, R6, R244, PT ;  /* 0x000000f40600720c */ /* 0x000fe20003f84070 */
[----:B------:R-:W-:Y:S01]  /*0d40*/  IMAD R3, R126, R0, R7 ;  /* 0x000000007e037224 */ /* 0x000fe200078e0207 */
[----:B------:R-:W-:Y:S01]  /*0d50*/  ISETP.GT.U32.AND P2, PT, R6, R239, PT ;  /* 0x000000ef0600720c */ /* 0x000fe20003f44070 */
[----:B------:R-:W-:-:S02]  /*0d60*/  IMAD.MOV.U32 R7, RZ, RZ, R2 ;  /* 0x000000ffff077224 */ /* 0x000fc400078e0002 */
[----:B------:R-:W-:Y:S01]  /*0d70*/  @!P6 IMAD.IADD R250, R250, 0x1, -R126 ;  /* 0x00000001fafae824 */ /* 0x000fe200078e0a7e */
[----:B------:R-:W-:Y:S01]  /*0d80*/  ISETP.GT.U32.AND P6, PT, R6, R235, PT ;  /* 0x000000eb0600720c */ /* 0x000fe20003fc4070 */
[----:B------:R-:W-:-:S04]  /*0d90*/  IMAD.HI.U32 R0, R48, R7, RZ ;  /* 0x0000000730007227 */ /* 0x000fc800078e00ff */
[----:B------:R-:W-:Y:S01]  /*0da0*/  @!P5 IMAD.IADD R243, R243, 0x1, -R6 ;  /* 0x00000001f3f3d824 */ /* 0x000fe200078e0a06 */
[----:B------:R-:W-:Y:S01]  /*0db0*/  ISETP.GT.U32.AND P5, PT, R126, R5, PT ;  /* 0x000000057e00720c */ /* 0x000fe20003fa4070 */
[----:B------:R-:W-:Y:S02]  /*0dc0*/  IMAD.MOV R0, RZ, RZ, -R0 ;  /* 0x000000ffff007224 */ /* 0x000fe400078e0a00 */
[----:B------:R-:W-:Y:S01]  /*0dd0*/  IMAD.HI.U32 R4, R48, R11, RZ ;  /* 0x0000000b30047227 */ /* 0x000fe200078e00ff */
[----:B------:R-:W-:Y:S01]  /*0de0*/  @!P2 IADD3 R239, R239, -R6, RZ ;  /* 0x80000006efefa210 */ /* 0x000fe20007ffe0ff */
[----:B------:R-:W-:Y:S02]  /*0df0*/  STL [R1+0x464c], R243 ;  /* 0x00464cf301007387 */ /* 0x000fe40000100800 */
[----:B------:R-:W-:Y:S01]  /*0e00*/  IMAD R7, R126, R0, R7 ;  /* 0x000000007e077224 */ /* 0x000fe200078e0207 */
[----:B------:R-:W-:Y:S01]  /*0e10*/  IADD3 R4, -R4, RZ, RZ ;  /* 0x000000ff04047210 */ /* 0x000fe20007ffe1ff */
[----:B------:R-:W-:Y:S01]  /*0e20*/  @!P6 IMAD.IADD R235, R235, 0x1, -R6 ;  /* 0x00000001ebebe824 */ /* 0x000fe200078e0a06 */
[----:B------:R-:W-:Y:S01]  /*0e30*/  ISETP.GT.U32.AND P2, PT, R6, R239, PT ;  /* 0x000000ef0600720c */ /* 0x000fe20003f44070 */
[----:B------:R-:W-:Y:S01]  /*0e40*/  VIADD R8, R252, 0x4 ;  /* 0x00000004fc087836 */ /* 0x000fe20000000000 */
[----:B------:R-:W-:Y:S01]  /*0e50*/  ISETP.GT.U32.AND P6, PT, R126, R7, PT ;  /* 0x000000077e00720c */ /* 0x000fe20003fc4070 */
[----:B------:R-:W-:Y:S01]  /*0e60*/  @!P5 IMAD.IADD R5, R5, 0x1, -R126 ;  /* 0x000000010505d824 */ /* 0x000fe200078e0a7e */
[----:B------:R-:W-:Y:S01]  /*0e70*/  ISETP.GE.AND P5, PT, R12, RZ, PT ;  /* 0x000000ff0c00720c */ /* 0x000fe20003fa6270 */
[----:B------:R-:W-:Y:S01]  /*0e80*/  @!P4 IMAD.IADD R244, R244, 0x1, -R6 ;  /* 0x00000001f4f4c824 */ /* 0x000fe200078e0a06 */
[C---:B------:R-:W-:Y:S01]  /*0e90*/  ISETP.GT.U32.AND P4, PT, R126.reuse, R3, PT ;  /* 0x000000037e00720c */ /* 0x040fe20003f84070 */
[----:B------:R-:W-:Y:S01]  /*0ea0*/  IMAD R11, R126, R4, R11 ;  /* 0x000000047e0b7224 */ /* 0x000fe200078e020b */
[----:B------:R-:W-:Y:S01]  /*0eb0*/  IABS R9, R8 ;  /* 0x0000000800097213 */ /* 0x000fe20000000000 */
[C---:B------:R-:W-:Y:S01]  /*0ec0*/  VIADD R4, R252.reuse, 0x6 ;  /* 0x00000006fc047836 */ /* 0x040fe20000000000 */
[----:B------:R-:W-:Y:S01]  /*0ed0*/  STL [R1+0x4624], R244 ;  /* 0x004624f401007387 */ /* 0x000fe20000100800 */
[----:B------:R-:W-:-:S02]  /*0ee0*/  VIADD R12, R252, 0x8 ;  /* 0x00000008fc0c7836 */ /* 0x000fc40000000000 */
[----:B------:R-:W-:Y:S01]  /*0ef0*/  IMAD.HI.U32 R2, R48, R9, RZ ;  /* 0x0000000930027227 */ /* 0x000fe200078e00ff */
[----:B------:R-:W-:Y:S01]  /*0f00*/  IABS R13, R4 ;  /* 0x00000004000d7213 */ /* 0x000fe20000000000 */
[----:B------:R-:W-:Y:S01]  /*0f10*/  STL [R1+0x4628], R235 ;  /* 0x004628eb01007387 */ /* 0x000fe20000100800 */
[----:B------:R-:W-:Y:S01]  /*0f20*/  IABS R17, R12 ;  /* 0x0000000c00117213 */ /* 0x000fe20000000000 */
[----:B------:R-:W-:Y:S02]  /*0f30*/  @!P6 IMAD.IADD R7, R7, 0x1, -R126 ;  /* 0x000000010707e824 */ /* 0x000fe400078e0a7e */
[----:B------:R-:W-:Y:S02]  /*0f40*/  @!P5 IMAD.MOV R250, RZ, RZ, -R250 ;  /* 0x000000fffffad224 */ /* 0x000fe400078e0afa */
[----:B------:R-:W-:Y:S01]  /*0f50*/  IMAD.MOV R2, RZ, RZ, -R2 ;  /* 0x000000ffff027224 */ /* 0x000fe200078e0a02 */
[----:B------:R-:W-:Y:S01]  /*0f60*/  ISETP.GT.U32.AND P5, PT, R126, R7, PT ;  /* 0x000000077e00720c */ /* 0x000fe20003fa4070 */
[----:B------:R-:W-:-:S04]  /*0f70*/  IMAD.HI.U32 R0, R48, R13, RZ ;  /* 0x0000000d30007227 */ /* 0x000fc800078e00ff */
[----:B------:R-:W-:Y:S01]  /*0f80*/  @!P4 IMAD.IADD R3, R3, 0x1, -R126 ;  /* 0x000000010303c824 */ /* 0x000fe200078e0a7e */
[C---:B------:R-:W-:Y:S01]  /*0f90*/  ISETP.GT.U32.AND P4, PT, R126.reuse, R5, PT ;  /* 0x000000057e00720c */ /* 0x040fe20003f84070 */
[C---:B------:R-:W-:Y:S02]  /*0fa0*/  IMAD R9, R126.reuse, R2, R9 ;  /* 0x000000027e097224 */ /* 0x040fe400078e0209 */
[----:B------:R-:W-:Y:S01]  /*0fb0*/  IMAD.MOV R0, RZ, RZ, -R0 ;  /* 0x000000ffff007224 */ /* 0x000fe200078e0a00 */
[C---:B------:R-:W-:Y:S01]  /*0fc0*/  ISETP.GT.U32.AND P6, PT, R126.reuse, R3, PT ;  /* 0x000000037e00720c */ /* 0x040fe20003fc4070 */
[----:B------:R-:W-:Y:S01]  /*0fd0*/  @!P2 IMAD.IADD R239, R239, 0x1, -R6 ;  /* 0x00000001efefa824 */ /* 0x000fe200078e0a06 */
[C---:B------:R-:W-:Y:S01]  /*0fe0*/  ISETP.GT.U32.AND P2, PT, R126.reuse, R9, PT ;  /* 0x000000097e00720c */ /* 0x040fe20003f44070 */
[----:B------:R-:W-:Y:S01]  /*0ff0*/  IMAD R13, R126, R0, R13 ;  /* 0x000000007e0d7224 */ /* 0x000fe200078e020d */
[----:B------:R-:W-:Y:S01]  /*1000*/  IADD3 R6, R252, 0x7, RZ ;  /* 0x00000007fc067810 */ /* 0x000fe20007ffe0ff */
[----:B------:R-:W-:Y:S01]  /*1010*/  @!P5 IMAD.IADD R7, R7, 0x1, -R126 ;  /* 0x000000010707d824 */ /* 0x000fe200078e0a7e */
[----:B------:R-:W-:Y:S01]  /*1020*/  STL [R1+0x462c], R239 ;  /* 0x00462cef01007387 */ /* 0x000fe20000100800 */
[----:B------:R-:W-:Y:S01]  /*1030*/  IMAD.HI.U32 R2, R48, R17, RZ ;  /* 0x0000001130027227 */ /* 0x000fe200078e00ff */
[----:B------:R-:W-:-:S02]  /*1040*/  ISETP.GT.U32.AND P5, PT, R126, R13, PT ;  /* 0x0000000d7e00720c */ /* 0x000fc40003fa4070 */
[----:B------:R-:W-:Y:S01]  /*1050*/  IABS R15, R6 ;  /* 0x00000006000f7213 */ /* 0x000fe20000000000 */
[--C-:B------:R-:W-:Y:S01]  /*1060*/  @!P4 IMAD.IADD R5, R5, 0x1, -R126.reuse ;  /* 0x000000010505c824 */ /* 0x100fe200078e0a7e */
[----:B------:R-:W-:Y:S01]  /*1070*/  ISETP.GT.U32.AND P4, PT, R126, R11, PT ;  /* 0x0000000b7e00720c */ /* 0x000fe20003f84070 */
[----:B------:R-:W-:Y:S01]  /*1080*/  @!P6 IMAD.IADD R3, R3, 0x1, -R126 ;  /* 0x000000010303e824 */ /* 0x000fe200078e0a7e */
[----:B------:R-:W-:Y:S01]  /*1090*/  ISETP.GE.AND P6, PT, R8, RZ, PT ;  /* 0x000000ff0800720c */ /* 0x000fe20003fc6270 */
[----:B------:R-:W-:Y:S01]  /*10a0*/  IMAD.HI.U32 R0, R48, R15, RZ ;  /* 0x0000000f30007227 */ /* 0x000fe200078e00ff */
[----:B------:R-:W-:Y:S01]  /*10b0*/  @!P2 IADD3 R9, R9, -R126, RZ ;  /* 0x8000007e0909a210 */ /* 0x000fe20007ffe0ff */
[----:B------:R-:W-:Y:S01]  /*10c0*/  STL [R1+0x4650], R250 ;  /* 0x004650fa01007387 */ /* 0x000fe20000100800 */
[----:B------:R-:W-:Y:S01]  /*10d0*/  IADD3 R8, R252, 0x9, RZ ;  /* 0x00000009fc087810 */ /* 0x000fe20007ffe0ff */
[----:B------:R-:W-:Y:S01]  /*10e0*/  IMAD.MOV R0, RZ, RZ, -R0 ;  /* 0x000000ffff007224 */ /* 0x000fe200078e0a00 */
[----:B------:R-:W-:Y:S01]  /*10f0*/  ISETP.GT.U32.AND P2, PT, R126, R9, PT ;  /* 0x000000097e00720c */ /* 0x000fe20003f44070 */
[----:B------:R-:W-:Y:S01]  /*1100*/  @!P5 IMAD.IADD R13, R13, 0x1, -R126 ;  /* 0x000000010d0dd824 */ /* 0x000fe200078e0a7e */
[----:B------:R-:W-:Y:S01]  /*1110*/  IABS R19, R8 ;  /* 0x0000000800137213 */ /* 0x000fe20000000000 */
[----:B------:R-:W-:-:S02]  /*1120*/  IMAD.MOV.U32 R16, RZ, RZ, R5 ;  /* 0x000000ffff107224 */ /* 0x000fc400078e0005 */
[----:B------:R-:W-:Y:S01]  /*1130*/  IMAD.MOV.U32 R14, RZ, RZ, R3 ;  /* 0x000000ffff0e7224 */ /* 0x000fe200078e0003 */
[C---:B------:R-:W-:Y:S01]  /*1140*/  ISETP.GT.U32.AND P5, PT, R126.reuse, R13, PT ;  /* 0x0000000d7e00720c */ /* 0x040fe20003fa4070 */
[----:B------:R-:W-:Y:S01]  /*1150*/  IMAD.MOV.U32 R3, RZ, RZ, R7 ;  /* 0x000000ffff037224 */ /* 0x000fe200078e0007 */
[----:B------:R-:W-:Y:S01]  /*1160*/  @!P4 IADD3 R11, R11, -R126, RZ ;  /* 0x8000007e0b0bc210 */ /* 0x000fe20007ffe0ff */
[----:B------:R-:W-:Y:S01]  /*1170*/  IMAD R15, R126, R0, R15 ;  /* 0x000000007e0f7224 */ /* 0x000fe200078e020f */
[----:B------:R-:W-:Y:S01]  /*1180*/  @!P1 IADD3 R16, -R16, RZ, RZ ;  /* 0x000000ff10109210 */ /* 0x000fe20007ffe1ff */
[----:B------:R-:W-:Y:S01]  /*1190*/  IMAD.HI.U32 R0, R48, R19, RZ ;  /* 0x0000001330007227 */ /* 0x000fe200078e00ff */
[----:B------:R-:W-:Y:S02]  /*11a0*/  @!P0 IADD3 R3, -R3, RZ, RZ ;  /* 0x000000ff03038210 */ /* 0x000fe40007ffe1ff */
[----:B------:R-:W-:Y:S01]  /*11b0*/  ISETP.GT.U32.AND P1, PT, R126, R11, PT ;  /* 0x0000000b7e00720c */ /* 0x000fe20003f24070 */
[----:B------:R-:W-:Y:S01]  /*11c0*/  @!P3 IMAD.MOV R14, RZ, RZ, -R14 ;  /* 0x000000ffff0eb224 */ /* 0x000fe200078e0a0e */
[----:B------:R1:W-:Y:S01]  /*11d0*/  STL [R1+0x30], R16 ;  /* 0x0000301001007387 */ /* 0x0003e20000100800 */
[----:B------:R-:W-:Y:S01]  /*11e0*/  IMAD.MOV R0, RZ, RZ, -R0 ;  /* 0x000000ffff007224 */ /* 0x000fe200078e0a00 */
[----:B------:R-:W-:Y:S01]  /*11f0*/  ISETP.GE.AND P4, PT, R4, RZ, PT ;  /* 0x000000ff0400720c */ /* 0x000fe20003f86270 */
[----:B------:R-:W-:Y:S01]  /*1200*/  IMAD.MOV R2, RZ, RZ, -R2 ;  /* 0x000000ffff027224 */ /* 0x000fe200078e0a02 */
[----:B------:R-:W-:Y:S01]  /*1210*/  STL [R1+0x2c], R14 ;  /* 0x00002c0e01007387 */ /* 0x000fe20000100800 */
[--C-:B------:R-:W-:Y:S01]  /*1220*/  @!P2 IMAD.IADD R9, R9, 0x1, -R126.reuse ;  /* 0x000000010909a824 */ /* 0x100fe200078e0a7e */
[----:B------:R-:W-:Y:S01]  /*1230*/  ISETP.GE.AND P2, PT, R10, RZ, PT ;  /* 0x000000ff0a00720c */ /* 0x000fe20003f46270 */
[----:B------:R-:W-:Y:S01]  /*1240*/  IMAD R17, R126, R2, R17 ;  /* 0x000000027e117224 */ /* 0x000fe200078e0211 */
[----:B------:R2:W-:Y:S01]  /*1250*/  STL [R1+0x28], R3 ;  /* 0x0000280301007387 */ /* 0x0005e20000100800 */
[----:B------:R-:W-:Y:S01]  /*1260*/  IMAD.MOV.U32 R2, RZ, RZ, R9 ;  /* 0x000000ffff027224 */ /* 0x000fe200078e0009 */
[----:B------:R-:W-:Y:S01]  /*1270*/  ISETP.GE.AND P0, PT, R6, RZ, PT ;  /* 0x000000ff0600720c */ /* 0x000fe20003f06270 */
[----:B------:R-:W-:Y:S01]  /*1280*/  @!P5 IMAD.IADD R13, R13, 0x1, -R126 ;  /* 0x000000010d0dd824 */ /* 0x000fe200078e0a7e */
[C---:B------:R-:W-:Y:S01]  /*1290*/  ISETP.GT.U32.AND P3, PT, R126.reuse, R15, PT ;  /* 0x0000000f7e00720c */ /* 0x040fe20003f64070 */
[----:B------:R-:W-:Y:S01]  /*12a0*/  @!P6 IMAD.MOV R2, RZ, RZ, -R2 ;  /* 0x000000ffff02e224 */ /* 0x000fe200078e0a02 */
[----:B------:R-:W-:Y:S01]  /*12b0*/  ISETP.GT.U32.AND P6, PT, R126, R17, PT ;  /* 0x000000117e00720c */ /* 0x000fe20003fc4070 */
[C---:B------:R-:W-:Y:S01]  /*12c0*/  VIADD R4, R252.reuse, 0xa ;  /* 0x0000000afc047836 */ /* 0x040fe20000000000 */
[----:B-1----:R-:W-:Y:S01]  /*12d0*/  IADD3 R16, R252, 0x9b, RZ ;  /* 0x0000009bfc107810 */ /* 0x002fe20007ffe0ff */
[----:B------:R-:W-:Y:S01]  /*12e0*/  @!P1 IMAD.IADD R11, R11, 0x1, -R126 ;  /* 0x000000010b0b9824 */ /* 0x000fe200078e0a7e */
[----:B------:R1:W-:Y:S01]  /*12f0*/  STL [R1+0x24], R2 ;  /* 0x0000240201007387 */ /* 0x0003e20000100800 */
[----:B--2---:R-:W-:Y:S01]  /*1300*/  IMAD R3, R126, R0, R19 ;  /* 0x000000007e037224 */ /* 0x004fe200078e0213 */
[----:B------:R-:W-:Y:S01]  /*1310*/  IABS R5, R4 ;  /* 0x0000000400057213 */ /* 0x000fe20000000000 */
[----:B------:R-:W-:Y:S01]  /*1320*/  VIADD R6, R252, 0xb ;  /* 0x0000000bfc067836 */ /* 0x000fe20000000000 */
[----:B------:R-:W-:Y:S01]  /*1330*/  ISETP.GE.AND P1, PT, R12, RZ, PT ;  /* 0x000000ff0c00720c */ /* 0x000fe20003f26270 */
[----:B------:R-:W-:Y:S01]  /*1340*/  VIADD R10, R252, 0xd ;  /* 0x0000000dfc0a7836 */ /* 0x000fe20000000000 */
[----:B------:R-:W-:Y:S01]  /*1350*/  ISETP.GT.U32.AND P5, PT, R126, R3, PT ;  /* 0x000000037e00720c */ /* 0x000fe20003fa4070 */
[----:B------:R-:W-:Y:S01]  /*1360*/  IMAD.HI.U32 R0, R48, R5, RZ ;  /* 0x0000000530007227 */ /* 0x000fe200078e00ff */
[----:B------:R-:W-:-:S02]  /*1370*/  IABS R7, R6 ;  /* 0x0000000600077213 */ /* 0x000fc40000000000 */
[----:B------:R-:W-:Y:S01]  /*1380*/  @!P3 IADD3 R15, R15, -R126, RZ ;  /* 0x8000007e0f0fb210 */ /* 0x000fe20007ffe0ff */
[----:B-1----:R-:W-:Y:S01]  /*1390*/  IMAD.MOV.U32 R2, RZ, RZ, R11 ;  /* 0x000000ffff027224 */ /* 0x002fe200078e000b */
[----:B------:R-:W-:Y:S01]  /*13a0*/  ISETP.GE.AND P3, PT, R8, RZ, PT ;  /* 0x000000ff0800720c */ /* 0x000fe20003f66270 */
[----:B------:R-:W-:Y:S01]  /*13b0*/  @!P6 IMAD.IADD R17, R17, 0x1, -R126 ;  /* 0x000000011111e824 */ /* 0x000fe200078e0a7e */
[----:B------:R-:W-:Y:S01]  /*13c0*/  ISETP.GT.U32.AND P6, PT, R126, R15, PT ;  /* 0x0000000f7e00720c */ /* 0x000fe20003fc4070 */
[----:B------:R-:W-:Y:S01]  /*13d0*/  @!P2 IMAD.MOV R2, RZ, RZ, -R2 ;  /* 0x000000ffff02a224 */ /* 0x000fe200078e0a02 */
[----:B------:R-:W-:Y:S01]  /*13e0*/  IABS R79, R10 ;  /* 0x0000000a004f7213 */ /* 0x000fe20000000000 */
[----:B------:R-:W-:Y:S01]  /*13f0*/  VIADD R8, R252, 0xc ;  /* 0x0000000cfc087836 */ /* 0x000fe20000000000 */
[----:B------:R-:W-:Y:S01]  /*1400*/  ISETP.GT.U32.AND P2, PT, R126, R17, PT ;  /* 0x000000117e00720c */ /* 0x000fe20003f44070 */
[--C-:B------:R-:W-:Y:S01]  /*1410*/  @!P5 IMAD.IADD R3, R3, 0x1, -R126.reuse ;  /* 0x000000010303d824 */ /* 0x100fe200078e0a7e */
[----:B------:R1:W-:Y:S01]  /*1420*/  STL [R1+0x20], R2 ;  /* 0x0000200201007387 */ /* 0x0003e20000100800 */
[----:B------:R-:W-:Y:S01]  /*1430*/  IMAD.MOV.U32 R12, RZ, RZ, R13 ;  /* 0x000000ffff0c7224 */ /* 0x000fe200078e000d */
[----:B------:R-:W-:Y:S01]  /*1440*/  IABS R9, R8 ;  /* 0x0000000800097213 */ /* 0x000fe20000000000 */
[----:B------:R-:W-:Y:S01]  /*1450*/  VIADD R13, R252, 0x97 ;  /* 0x00000097fc0d7836 */ /* 0x000fe20000000000 */
[----:B------:R-:W-:Y:S01]  /*1460*/  ISETP.GT.U32.AND P5, PT, R126, R3, PT ;  /* 0x000000037e00720c */ /* 0x000fe20003fa4070 */
[----:B------:R-:W-:Y:S01]  /*1470*/  VIADD R41, R252, 0xc0 ;  /* 0x000000c0fc297836 */ /* 0x000fe20000000000 */
[----:B------:R-:W-:Y:S01]  /*1480*/  @!P4 IADD3 R12, -R12, RZ, RZ ;  /* 0x000000ff0c0cc210 */ /* 0x000fe20007ffe1ff */
[----:B------:R-:W-:Y:S01]  /*1490*/  @!P6 IMAD.IADD R15, R15, 0x1, -R126 ;  /* 0x000000010f0fe824 */ /* 0x000fe200078e0a7e */
[----:B------:R-:W-:Y:S01]  /*14a0*/  IABS R161, R13 ;  /* 0x0000000d00a17213 */ /* 0x000fe20000000000 */
[----:B------:R-:W-:Y:S01]  /*14b0*/  VIADD R44, R252, 0xcc ;  /* 0x000000ccfc2c7836 */ /* 0x000fe20000000000 */
[----:B-1----:R-:W-:Y:S01]  /*14c0*/  IADD3 R2, -R0, RZ, RZ ;  /* 0x000000ff00027210 */ /* 0x002fe20007ffe1ff */
[----:B------:R-:W-:Y:S01]  /*14d0*/  IMAD.HI.U32 R0, R48, R7, RZ ;  /* 0x0000000730007227 */ /* 0x000fe200078e00ff */
[----:B------:R-:W-:Y:S01]  /*14e0*/  @!P2 IADD3 R17, R17, -R126, RZ ;  /* 0x8000007e1111a210 */ /* 0x000fe20007ffe0ff */
[----:B------:R1:W-:Y:S01]  /*14f0*/  STL [R1+0x1c], R12 ;  /* 0x00001c0c01007387 */ /* 0x0003e20000100800 */
[----:B------:R-:W-:Y:S01]  /*1500*/  ISETP.GE.AND P2, PT, R4, RZ, PT ;  /* 0x000000ff0400720c */ /* 0x000fe20003f46270 */
[----:B------:R-:W-:Y:S01]  /*1510*/  IMAD.MOV R0, RZ, RZ, -R0 ;  /* 0x000000ffff007224 */ /* 0x000fe200078e0a00 */
[----:B------:R-:W-:Y:S01]  /*1520*/  IABS R43, R44 ;  /* 0x0000002c002b7213 */ /* 0x000fe20000000000 */
[----:B------:R-:W-:-:S02]  /*1530*/  @!P5 IMAD.IADD R3, R3, 0x1, -R126 ;  /* 0x000000010303d824 */ /* 0x000fc400078e0a7e */
[C---:B------:R-:W-:Y:S02]  /*1540*/  IMAD R7, R126.reuse, R0, R7 ;  /* 0x000000007e077224 */ /* 0x040fe400078e0207 */
[----:B------:R-:W-:Y:S02]  /*1550*/  IMAD R5, R126, R2, R5 ;  /* 0x000000027e057224 */ /* 0x000fe400078e0205 */
[----:B------:R-:W-:Y:S01]  /*1560*/  VIADD R4, R252, 0xe ;  /* 0x0000000efc047836 */ /* 0x000fe20000000000 */
[----:B------:R-:W-:Y:S01]  /*1570*/  ISETP.GT.U32.AND P5, PT, R126, R7, PT ;  /* 0x000000077e00720c */ /* 0x000fe20003fa4070 */
[----:B------:R-:W-:Y:S01]  /*1580*/  IMAD.HI.U32 R0, R48, R9, RZ ;  /* 0x0000000930007227 */ /* 0x000fe200078e00ff */
[----:B------:R-:W-:Y:S02]  /*1590*/  ISETP.GT.U32.AND P6, PT, R126, R5, PT ;  /* 0x000000057e00720c */ /* 0x000fe40003fc4070 */
[----:B------:R-:W-:Y:S01]  /*15a0*/  IABS R11, R4 ;  /* 0x00000004000b7213 */ /* 0x000fe20000000000 */
[----:B------:R-:W-:-:S02]  /*15b0*/  IMAD.MOV R0, RZ, RZ, -R0 ;  /* 0x000000ffff007224 */ /* 0x000fc400078e0a00 */
[----:B------:R-:W-:-:S04]  /*15c0*/  IMAD.HI.U32 R2, R48, R79, RZ ;  /* 0x0000004f30027227 */ /* 0x000fc800078e00ff */
[----:B------:R-:W-:Y:S02]  /*15d0*/  IMAD R9, R126, R0, R9 ;  /* 0x000000007e097224 */ /* 0x000fe400078e0209 */
[----:B------:R-:W-:Y:S02]  /*15e0*/  @!P5 IMAD.IADD R7, R7, 0x1, -R126 ;  /* 0x000000010707d824 */ /* 0x000fe400078e0a7e */
[----:B------:R-:W-:Y:S01]  /*15f0*/  IMAD.HI.U32 R0, R48, R11, RZ ;  /* 0x0000000b30007227 */ /* 0x000fe200078e00ff */
[----:B------:R-:W-:Y:S02]  /*1600*/  @!P6 IADD3 R5, R5, -R126, RZ ;  /* 0x8000007e0505e210 */ /* 0x000fe40007ffe0ff */
[----:B------:R-:W-:Y:S01]  /*1610*/  ISETP.GT.U32.AND P5, PT, R126, R7, PT ;  /* 0x000000077e00720c */ /* 0x000fe20003fa4070 */
[----:B------:R-:W-:Y:S01]  /*1620*/  IMAD.MOV R0, RZ, RZ, -R0 ;  /* 0x000000ffff007224 */ /* 0x000fe200078e0a00 */
[----:B------:R-:W-:Y:S01]  /*1630*/  ISETP.GE.AND P6, PT, R6, RZ, PT ;  /* 0x000000ff0600720c */ /* 0x000fe20003fc6270 */
[----:B------:R-:W-:Y:S01]  /*1640*/  IMAD.MOV R2, RZ, RZ, -R2 ;  /* 0x000000ffff027224 */ /* 0x000fe200078e0a02 */
[----:B------:R-:W-:Y:S01]  /*1650*/  ISETP.GT.U32.AND P4, PT, R126, R5, PT ;  /* 0x000000057e00720c */ /* 0x000fe20003f84070 */
[----:B------:R-:W-:-:S02]  /*1660*/  VIADD R6, R252, 0xf ;  /* 0x0000000ffc067836 */ /* 0x000fc40000000000 */
[C---:B------:R-:W-:Y:S02]  /*1670*/  IMAD R110, R126.reuse, R0, R11 ;  /* 0x000000007e6e7224 */ /* 0x040fe400078e020b */
[C---:B------:R-:W-:Y:S01]  /*1680*/  IMAD R79, R126.reuse, R2, R79 ;  /* 0x000000027e4f7224 */ /* 0x040fe200078e024f */
[----:B------:R-:W-:Y:S01]  /*1690*/  IABS R2, R6 ;  /* 0x0000000600027213 */ /* 0x000fe20000000000 */
[----:B------:R-:W-:Y:S02]  /*16a0*/  IMAD.MOV.U32 R14, RZ, RZ, R15 ;  /* 0x000000ffff0e7224 */ /* 0x000fe400078e000f */
[----:B------:R-:W-:Y:S01]  /*16b0*/  @!P5 IADD3 R7, R7, -R126, RZ ;  /* 0x8000007e0707d210 */ /* 0x000fe20007ffe0ff */
[----:B------:R-:W-:Y:S01]  /*16c0*/  IMAD.MOV.U32 R239, RZ, RZ, R3 ;  /* 0x000000ffffef7224 */ /* 0x000fe200078e0003 */
[C---:B------:R-:W-:Y:S01]  /*16d0*/  ISETP.GT.U32.AND P5, PT, R126.reuse, R110, PT ;  /* 0x0000006e7e00720c */ /* 0x040fe20003fa4070 */
[----:B------:R-:W-:Y:S01]  /*16e0*/  @!P0 IMAD.MOV R14, RZ, RZ, -R14 ;  /* 0x000000ffff0e8224 */ /* 0x000fe200078e0a0e */
[----:B------:R-:W-:Y:S01]  /*16f0*/  ISETP.GT.U32.AND P0, PT, R126, R9, PT ;  /* 0x000000097e00720c */ /* 0x000fe20003f04070 */
[----:B------:R-:W-:-:S02]  /*1700*/  IMAD.MOV.U32 R3, RZ, RZ, R2 ;  /* 0x000000ffff037224 */ /* 0x000fc400078e0002 */
[----:B------:R-:W-:Y:S01]  /*1710*/  @!P3 IMAD.MOV R239, RZ, RZ, -R239 ;  /* 0x000000ffffefb224 */ /* 0x000fe200078e0aef */
[----:B------:R-:W-:Y:S01]  /*1720*/  ISETP.GT.U32.AND P3, PT, R126, R79, PT ;  /* 0x0000004f7e00720c */ /* 0x000fe20003f64070 */
[----:B------:R-:W-:Y:S01]  /*1730*/  @!P4 IMAD.IADD R5, R5, 0x1, -R126 ;  /* 0x000000010505c824 */ /* 0x000fe200078e0a7e */
[----:B------:R-:W-:Y:S01]  /*1740*/  ISETP.GE.AND P4, PT, R10, RZ, PT ;  /* 0x000000ff0a00720c */ /* 0x000fe20003f86270 */
[C---:B------:R-:W-:Y:S01]  /*1750*/  VIADD R2, R252.reuse, 0x10 ;  /* 0x00000010fc027836 */ /* 0x040fe20000000000 */
[----:B------:R-:W-:Y:S01]  /*1760*/  IADD3 R10, R252, 0x26, RZ ;  /* 0x00000026fc0a7810 */ /* 0x000fe20007ffe0ff */
[----:B------:R-:W-:Y:S01]  /*1770*/  IMAD.HI.U32 R0, R48, R3, RZ ;  /* 0x0000000330007227 */ /* 0x000fe200078e00ff */
[----:B------:R-:W-:Y:S02]  /*1780*/  STL [R1+0x18], R14 ;  /* 0x0000180e01007387 */ /* 0x000fe40000100800 */
[----:B------:R-:W-:Y:S01]  /*1790*/  IABS R113, R10 ;  /* 0x0000000a00717213 */ /* 0x000fe20000000000 */
[----:B------:R-:W-:Y:S01]  /*17a0*/  IMAD.MOV.U32 R235, RZ, RZ, R5 ;  /* 0x000000ffffeb7224 */ /* 0x000fe200078e0005 */
[----:B------:R-:W-:Y:S01]  /*17b0*/  IABS R5, R2 ;  /* 0x0000000200057213 */ /* 0x000fe20000000000 */
[----:B------:R-:W-:-:S02]  /*17c0*/  IMAD.MOV R0, RZ, RZ, -R0 ;  /* 0x000000ffff007224 */ /* 0x000fc400078e0a00 */
[--C-:B------:R-:W-:Y:S01]  /*17d0*/  @!P5 IMAD.IADD R110, R110, 0x1, -R126.reuse ;  /* 0x000000016e6ed824 */ /* 0x100fe200078e0a7e */
[----:B------:R-:W-:Y:S01]  /*17e0*/  @!P3 IADD3 R79, R79, -R126, RZ ;  /* 0x8000007e4f4fb210 */ /* 0x000fe20007ffe0ff */
[----:B------:R-:W-:Y:S01]  /*17f0*/  @!P0 IMAD.IADD R9, R9, 0x1, -R126 ;  /* 0x0000000109098824 */ /* 0x000fe200078e0a7e */
[----:B------:R-:W-:Y:S01]  /*1800*/  ISETP.GE.AND P0, PT, R4, RZ, PT ;  /* 0x000000ff0400720c */ /* 0x000fe20003f06270 */
[C---:B------:R-:W-:Y:S01]  /*1810*/  IMAD R144, R126.reuse, R0, R3 ;  /* 0x000000007e907224 */ /* 0x040fe200078e0203 */
[----:B------:R-:W-:Y:S01]  /*1820*/  ISETP.GT.U32.AND P5, PT, R126, R110, PT ;  /* 0x0000006e7e00720c */ /* 0x000fe20003fa4070 */
[----:B------:R-:W-:Y:S01]  /*1830*/  IMAD.HI.U32 R0, R48, R5, RZ ;  /* 0x0000000530007227 */ /* 0x000fe200078e00ff */
[----:B------:R-:W-:-:S03]  /*1840*/  ISETP.GT.U32.AND P3, PT, R126, R9, PT ;  /* 0x000000097e00720c */ /* 0x000fc60003f64070 */
[----:B------:R-:W-:Y:S01]  /*1850*/  VIADD R4, R252, 0x11 ;  /* 0x00000011fc047836 */ /* 0x000fe20000000000 */
[----:B------:R-:W-:Y:S01]  /*1860*/  IADD3 R0, -R0, RZ, RZ ;  /* 0x000000ff00007210 */ /* 0x000fe20007ffe1ff */
[----:B-1----:R-:W-:Y:S02]  /*1870*/  IMAD.MOV.U32 R12, RZ, RZ, R17 ;  /* 0x000000ffff0c7224 */ /* 0x002fe400078e0011 */
[----:B------:R-:W-:Y:S01]  /*1880*/  @!P2 IMAD.MOV R235, RZ, RZ, -R235 ;  /* 0x000000ffffeba224 */ /* 0x000fe200078e0aeb */
[----:B------:R-:W-:Y:S01]  /*1890*/  IABS R3, R4 ;  /* 0x0000000400037213 */ /* 0x000fe20000000000 */
[----:B------:R-:W-:Y:S01]  /*18a0*/  IMAD R174, R126, R0, R5 ;  /* 0x000000007eae7224 */ /* 0x000fe200078e0205 */
[----:B------:R-:W-:Y:S01]  /*18b0*/  @!P1 IADD3 R12, -R12, RZ, RZ ;  /* 0x000000ff0c0c9210 */ /* 0x000fe20007ffe1ff */
[----:B------:R-:W-:Y:S01]  /*18c0*/  VIADD R5, R252, 0x12 ;  /* 0x00000012fc057836 */ /* 0x000fe20000000000 */
[----:B------:R-:W-:Y:S01]  /*18d0*/  @!P5 IADD3 R110, R110, -R126, RZ ;  /* 0x8000007e6e6ed210 */ /* 0x000fe20007ffe0ff */
[----:B------:R-:W-:Y:S01]  /*18e0*/  @!P3 IMAD.IADD R9, R9, 0x1, -R126 ;  /* 0x000000010909b824 */ /* 0x000fe200078e0a7e */
[----:B------:R-:W-:Y:S01]  /*18f0*/  ISETP.GT.U32.AND P5, PT, R126, R174, PT ;  /* 0x000000ae7e00720c */ /* 0x000fe20003fa4070 */
[----:B------:R-:W-:Y:S01]  /*1900*/  IMAD.HI.U32 R0, R48, R3, RZ ;  /* 0x0000000330007227 */ /* 0x000fe200078e00ff */
[----:B------:R-:W-:Y:S01]  /*1910*/  ISETP.GT.U32.AND P3, PT, R126, R144, PT ;  /* 0x000000907e00720c */ /* 0x000fe20003f64070 */
[----:B------:R1:W-:Y:S01]  /*1920*/  STL [R1+0x14], R12 ;  /* 0x0000140c01007387 */ /* 0x0003e20000100800 */
[----:B------:R-:W-:Y:S01]  /*1930*/  ISETP.GE.AND P1, PT, R8, RZ, PT ;  /* 0x000000ff0800720c */ /* 0x000fe20003f26270 */
[----:B------:R-:W-:Y:S01]  /*1940*/  IMAD.MOV.U32 R244, RZ, RZ, R7 ;  /* 0x000000fffff47224 */ /* 0x000fe200078e0007 */
[----:B------:R-:W-:Y:S01]  /*1950*/  ISETP.GT.U32.AND P2, PT, R126, R79, PT ;  /* 0x0000004f7e00720c */ /* 0x000fe20003f44070 */
[----:B------:R-:W-:Y:S01]  /*1960*/  IMAD.MOV R0, RZ, RZ, -R0 ;  /* 0x000000ffff007224 */ /* 0x000fe200078e0a00 */
[----:B------:R-:W-:Y:S01]  /*1970*/  IABS R245, R5 ;  /* 0x0000000500f57213 */ /* 0x000fe20000000000 */
[----:B------:R-:W-:Y:S01]  /*1980*/  @!P6 IMAD.MOV R244, RZ, RZ, -R244 ;  /* 0x000000fffff4e224 */ /* 0x000fe200078e0af4 */
[----:B------:R-:W-:Y:S01]  /*1990*/  ISETP.GE.AND P6, PT, R6, RZ, PT ;  /* 0x000000ff0600720c */ /* 0x000fe20003fc6270 */
[----:B------:R-:W-:Y:S01]  /*19a0*/  IMAD.MOV.U32 R124, RZ, RZ, R9 ;  /* 0x000000ffff7c7224 */ /* 0x000fe200078e0009 */
[C---:B------:R-:W-:Y:S01]  /*19b0*/  IADD3 R7, R252.reuse, 0x1a, RZ ;  /* 0x0000001afc077810 */ /* 0x040fe20007ffe0ff */
[----:B------:R-:W-:Y:S01]  /*19c0*/  VIADD R6, R252, 0x13 ;  /* 0x00000013fc067836 */ /* 0x000fe20000000000 */
[----:B------:R-:W-:Y:S01]  /*19d0*/  @!P5 IADD3 R174, R174, -R126, RZ ;  /* 0x8000007eaeaed210 */ /* 0x000fe20007ffe0ff */
[----:B------:R-:W-:Y:S01]  /*19e0*/  @!P3 IMAD.IADD R144, R144, 0x1, -R126 ;  /* 0x000000019090b824 */ /* 0x000fe200078e0a7e */
[----:B------:R-:W-:Y:S01]  /*19f0*/  ISETP.GE.AND P3, PT, R4, RZ, PT ;  /* 0x000000ff0400720c */ /* 0x000fe20003f66270 */
[C---:B------:R-:W-:Y:S01]  /*1a00*/  IMAD R204, R126.reuse, R0, R3 ;  /* 0x000000007ecc7224 */ /* 0x040fe200078e0203 */
[----:B------:R-:W-:Y:S01]  /*1a10*/  ISETP.GT.U32.AND P5, PT, R126, R174, PT ;  /* 0x000000ae7e00720c */ /* 0x000fe20003fa4070 */
[----:B------:R-:W-:Y:S01]  /*1a20*/  IMAD.HI.U32 R0, R48, R245, RZ ;  /* 0x000000f530007227 */ /* 0x000fe200078e00ff */
[----:B------:R-:W-:Y:S01]  /*1a30*/  IABS R19, R6 ;  /* 0x0000000600137213 */ /* 0x000fe20000000000 */
[----:B------:R-:W-:Y:S01]  /*1a40*/  STL [R1+0x4630], R239 ;  /* 0x004630ef01007387 */ /* 0x000fe20000100800 */
[----:B------:R-:W-:Y:S01]  /*1a50*/  IADD3 R4, R252, 0x16, RZ ;  /* 0x00000016fc047810 */ /* 0x000fe20007ffe0ff */
[----:B------:R-:W-:Y:S01]  /*1a60*/  @!P1 IMAD.MOV R124, RZ, RZ, -R124 ;  /* 0x000000ffff7c9224 */ /* 0x000fe200078e0a7c */
[----:B------:R-:W-:Y:S01]  /*1a70*/  ISETP.GT.U32.AND P1, PT, R126, R144, PT ;  /* 0x000000907e00720c */ /* 0x000fe20003f24070 */
[----:B------:R-:W-:Y:S01]  /*1a80*/  IMAD.MOV R0, RZ, RZ, -R0 ;  /* 0x000000ffff007224 */ /* 0x000fe200078e0a00 */
[----:B------:R-:W-:Y:S01]  /*1a90*/  IABS R111, R4 ;  /* 0x00000004006f7213 */ /* 0x000fe20000000000 */
[--C-:B------:R-:W-:Y:S01]  /*1aa0*/  @!P2 IMAD.IADD R79, R79, 0x1, -R126.reuse ;  /* 0x000000014f4fa824 */ /* 0x100fe200078e0a7e */
[----:B------:R-:W-:Y:S01]  /*1ab0*/  ISETP.GE.AND P2, PT, R2, RZ, PT ;  /* 0x000000ff0200720c */ /* 0x000fe20003f46270 */
[----:B------:R-:W-:Y:S01]  /*1ac0*/  IMAD R245, R126, R0, R245 ;  /* 0x000000007ef57224 */ /* 0x000fe200078e02f5 */
[----:B-1----:R-:W-:Y:S01]  /*1ad0*/  IADD3 R12, R252, 0x6f, RZ ;  /* 0x0000006ffc0c7810 */ /* 0x002fe20007ffe0ff */
[----:B------:R-:W-:Y:S01]  /*1ae0*/  IMAD.HI.U32 R2, R48, R19, RZ ;  /* 0x0000001330027227 */ /* 0x000fe200078e00ff */
[----:B------:R1:W-:Y:S03]  /*1af0*/  STL [R1+0x4634], R235 ;  /* 0x004634eb01007387 */ /* 0x0003e60000100800 */
[----:B------:R-:W-:Y:S01]  /*1b00*/  @!P4 IMAD.MOV R79, RZ, RZ, -R79 ;  /* 0x000000ffff4fc224 */ /* 0x000fe200078e0a4f */
[----:B------:R-:W-:Y:S01]  /*1b10*/  ISETP.GT.U32.AND P4, PT, R126, R204, PT ;  /* 0x000000cc7e00720c */ /* 0x000fe20003f84070 */
[----:B------:R-:W-:Y:S01]  /*1b20*/  @!P5 IMAD.IADD R174, R174, 0x1, -R126 ;  /* 0x00000001aeaed824 */ /* 0x000fe200078e0a7e */
[----:B------:R-:W-:Y:S01]  /*1b30*/  ISETP.GT.U32.AND P5, PT, R126, R245, PT ;  /* 0x000000f57e00720c */ /* 0x000fe20003fa4070 */
[----:B------:R-:W-:Y:S01]  /*1b40*/  IMAD.MOV R2, RZ, RZ, -R2 ;  /* 0x000000ffff027224 */ /* 0x000fe200078e0a02 */
[----:B------:R-:W-:Y:S01]  /*1b50*/  @!P1 IADD3 R144, R144, -R126, RZ ;  /* 0x8000007e90909210 */ /* 0x000fe20007ffe0ff */
[----:B------:R-:W-:Y:S01]  /*1b60*/  VIADD R3, R252, 0x14 ;  /* 0x00000014fc037836 */ /* 0x000fe20000000000 */
[----:B------:R-:W-:Y:S01]  /*1b70*/  ISETP.GE.AND P1, PT, R6, RZ, PT ;  /* 0x000000ff0600720c */ /* 0x000fe20003f26270 */
[C---:B------:R-:W-:Y:S01]  /*1b80*/  IMAD R19, R126.reuse, R2, R19 ;  /* 0x000000027e137224 */ /* 0x040fe200078e0213 */
[----:B------:R-:W-:Y:S01]  /*1b90*/  STL [R1+0x4638], R244 ;  /* 0x004638f401007387 */ /* 0x000fe20000100800 */
[----:B------:R-:W-:Y:S01]  /*1ba0*/  @!P6 IMAD.MOV R144, RZ, RZ, -R144 ;  /* 0x000000ffff90e224 */ /* 0x000fe200078e0a90 */
[----:B------:R-:W-:Y:S01]  /*1bb0*/  IABS R49, R3 ;  /* 0x0000000300317213 */ /* 0x000fe20000000000 */
[----:B------:R-:W-:Y:S01]  /*1bc0*/  @!P2 IMAD.MOV R174, RZ, RZ, -R174 ;  /* 0x000000ffffaea224 */ /* 0x000fe200078e0aae */
[----:B------:R-:W-:Y:S01]  /*1bd0*/  ISETP.GT.U32.AND P6, PT, R126, R19, PT ;  /* 0x000000137e00720c */ /* 0x000fe20003fc4070 */
[--C-:B------:R-:W-:Y:S01]  /*1be0*/  @!P4 IMAD.IADD R204, R204, 0x1, -R126.reuse ;  /* 0x00000001ccccc824 */ /* 0x100fe200078e0a7e */
[----:B------:R-:W-:Y:S01]  /*1bf0*/  ISETP.GE.AND P2, PT, R3, RZ, PT ;  /* 0x000000ff0300720c */ /* 0x000fe20003f46270 */
[----:B------:R-:W-:Y:S01]  /*1c00*/  @!P5 IMAD.IADD R245, R245, 0x1, -R126 ;  /* 0x00000001f5f5d824 */ /* 0x000fe200078e0a7e */
[----:B------:R-:W-:Y:S01]  /*1c10*/  STL [R1+0x463c], R124 ;  /* 0x00463c7c01007387 */ /* 0x000fe20000100800 */
[----:B------:R-:W-:Y:S01]  /*1c20*/  IMAD.HI.U32 R0, R48, R49, RZ ;  /* 0x0000003130007227 */ /* 0x000fe200078e00ff */
[----:B------:R-:W-:-:S02]  /*1c30*/  ISETP.GT.U32.AND P4, PT, R126, R204, PT ;  /* 0x000000cc7e00720c */ /* 0x000fc40003f84070 */
[----:B------:R-:W-:Y:S01]  /*1c40*/  ISETP.GT.U32.AND P5, PT, R126, R245, PT ;  /* 0x000000f57e00720c */ /* 0x000fe20003fa4070 */
[----:B------:R-:W-:Y:S01]  /*1c50*/  IMAD.MOV R3, RZ, RZ, -R0 ;  /* 0x000000ffff037224 */ /* 0x000fe200078e0a00 */
[----:B------:R-:W-:Y:S01]  /*1c60*/  STL [R1+0x4640], R79 ;  /* 0x0046404f01007387 */ /* 0x000fe20000100800 */
[C---:B------:R-:W-:Y:S01]  /*1c70*/  VIADD R2, R252.reuse, 0x15 ;  /* 0x00000015fc027836 */ /* 0x040fe20000000000 */
[----:B-1----:R-:W-:Y:S01]  /*1c80*/  IADD3 R235, R252, 0xf8, RZ ;  /* 0x000000f8fceb7810 */ /* 0x002fe20007ffe0ff */
[----:B------:R-:W-:Y:S02]  /*1c90*/  @!P6 IMAD.IADD R19, R19, 0x1, -R126 ;  /* 0x000000011313e824 */ /* 0x000fe400078e0a7e */
[C---:B------:R-:W-:Y:S01]  /*1ca0*/  IMAD R49, R126.reuse, R3, R49 ;  /* 0x000000037e317224 */ /* 0x040fe200078e0231 */
[----:B------:R-:W-:Y:S01]  /*1cb0*/  IABS R203, R235 ;  /* 0x000000eb00cb7213 */ /* 0x000fe20000000000 */
[----:B------:R-:W-:Y:S01]  /*1cc0*/  @!P0 IMAD.MOV R110, RZ, RZ, -R110 ;  /* 0x000000ffff6e8224 */ /* 0x000fe200078e0a6e */
[----:B------:R-:W-:Y:S01]  /*1cd0*/  ISETP.GT.U32.AND P6, PT, R126, R19, PT ;  /* 0x000000137e00720c */ /* 0x000fe20003fc4070 */
[C---:B------:R-:W-:Y:S01]  /*1ce0*/  VIADD R6, R252.reuse, 0x19 ;  /* 0x00000019fc067836 */ /* 0x040fe20000000000 */
[----:B------:R-:W-:Y:S01]  /*1cf0*/  ISETP.GE.AND P0, PT, R5, RZ, PT ;  /* 0x000000ff0500720c */ /* 0x000fe20003f06270 */
[----:B------:R-:W-:Y:S01]  /*1d00*/  VIADD R8, R252, 0x1d ;  /* 0x0000001dfc087836 */ /* 0x000fe20000000000 */
[----:B------:R-:W-:Y:S01]  /*1d10*/  @!P4 IADD3 R204, R204, -R126, RZ ;  /* 0x8000007eccccc210 */ /* 0x000fe20007ffe0ff */
[C---:B------:R-:W-:Y:S01]  /*1d20*/  VIADD R11, R252.reuse, 0x6e ;  /* 0x0000006efc0b7836 */ /* 0x040fe20000000000 */
[----:B------:R-:W-:Y:S01]  /*1d30*/  IABS R5, R2 ;  /* 0x0000000200057213 */ /* 0x000fe20000000000 */
[----:B------:R-:W-:Y:S01]  /*1d40*/  VIADD R14, R252, 0x98 ;  /* 0x00000098fc0e7836 */ /* 0x000fe20000000000 */
[----:B------:R-:W-:Y:S01]  /*1d50*/  ISETP.GE.AND P4, PT, R2, RZ, PT ;  /* 0x000000ff0200720c */ /* 0x000fe20003f86270 */
[----:B------:R-:W-:Y:S01]  /*1d60*/  IMAD.HI.U32 R2, R48, R111, RZ ;  /* 0x0000006f30027227 */ /* 0x000fe200078e00ff */
[----:B------:R-:W-:Y:S01]  /*1d70*/  @!P5 IADD3 R245, R245, -R126, RZ ;  /* 0x8000007ef5f5d210 */ /* 0x000fe20007ffe0ff */
[----:B------:R-:W-:Y:S01]  /*1d80*/  STL [R1+0x4644], R110 ;  /* 0x0046446e01007387 */ /* 0x000fe20000100800 */
[----:B------:R-:W-:Y:S01]  /*1d90*/  ISETP.GT.U32.AND P5, PT, R126, R49, PT ;  /* 0x000000317e00720c */ /* 0x000fe20003fa4070 */
[----:B------:R-:W-:Y:S01]  /*1da0*/  IMAD.MOV R2, RZ, RZ, -R2 ;  /* 0x000000ffff027224 */ /* 0x000fe200078e0a02 */
[----:B------:R-:W-:Y:S01]  /*1db0*/  IABS R205, R6 ;  /* 0x0000000600cd7213 */ /* 0x000fe20000000000 */
[----:B------:R-:W-:Y:S01]  /*1dc0*/  IMAD.HI.U32 R0, R48, R5, RZ ;  /* 0x0000000530007227 */ /* 0x000fe200078e00ff */
[----:B------:R-:W-:Y:S01]  /*1dd0*/  IABS R81, R8 ;  /* 0x0000000800517213 */ /* 0x000fe20000000000 */
[----:B------:R-:W-:Y:S01]  /*1de0*/  STL [R1+0x4648], R144 ;  /* 0x0046489001007387 */ /* 0x000fe20000100800 */
[----:B------:R-:W-:Y:S01]  /*1df0*/  IABS R191, R14 ;  /* 0x0000000e00bf7213 */ /* 0x000fe20000000000 */
[----:B------:R-:W-:-:S02]  /*1e00*/  IMAD R111, R126, R2, R111 ;  /* 0x000000027e6f7224 */ /* 0x000fc400078e026f */
[----:B------:R-:W-:Y:S01]  /*1e10*/  @!P6 IMAD.IADD R19, R19, 0x1, -R126 ;  /* 0x000000011313e824 */ /* 0x000fe200078e0a7e */
[----:B------:R-:W-:Y:S01]  /*1e20*/  STL [R1+0x4654], R174 ;  /* 0x004654ae01007387 */ /* 0x000fe20000100800 */
[----:B------:R-:W-:Y:S02]  /*1e30*/  IMAD.MOV R0, RZ, RZ, -R0 ;  /* 0x000000ffff007224 */ /* 0x000fe400078e0a00 */
[----:B------:R-:W-:Y:S01]  /*1e40*/  @!P3 IMAD.MOV R204, RZ, RZ, -R204 ;  /* 0x000000ffffccb224 */ /* 0x000fe200078e0acc */
[----:B------:R-:W-:Y:S01]  /*1e50*/  ISETP.GE.AND P3, PT, R4, RZ, PT ;  /* 0x000000ff0400720c */ /* 0x000fe20003f66270 */
[----:B------:R-:W-:Y:S01]  /*1e60*/  @!P1 IMAD.MOV R19, RZ, RZ, -R19 ;  /* 0x000000ffff139224 */ /* 0x000fe200078e0a13 */
[----:B------:R-:W-:Y:S01]  /*1e70*/  ISETP.GT.U32.AND P1, PT, R126, R111, PT ;  /* 0x0000006f7e00720c */ /* 0x000fe20003f24070 */
[----:B------:R-:W-:Y:S01]  /*1e80*/  VIADD R4, R252, 0x18 ;  /* 0x00000018fc047836 */ /* 0x000fe20000000000 */
[----:B------:R-:W-:Y:S01]  /*1e90*/  STL [R1+0x4658], R204 ;  /* 0x004658cc01007387 */ /* 0x000fe20000100800 */
[----:B------:R-:W-:-:S02]  /*1ea0*/  @!P5 IMAD.IADD R49, R49, 0x1, -R126 ;  /* 0x000000013131d824 */ /* 0x000fc400078e0a7e */
[C---:B------:R-:W-:Y:S01]  /*1eb0*/  IMAD R80, R126.reuse, R0, R5 ;  /* 0x000000007e507224 */ /* 0x040fe200078e0205 */
[----:B------:R-:W-:Y:S01]  /*1ec0*/  IABS R175, R4 ;  /* 0x0000000400af7213 */ /* 0x000fe20000000000 */
[----:B------:R-:W-:Y:S01]  /*1ed0*/  @!P0 IMAD.MOV R245, RZ, RZ, -R245 ;  /* 0x000000fffff58224 */ /* 0x000fe200078e0af5 */
[----:B------:R-:W-:Y:S01]  /*1ee0*/  ISETP.GT.U32.AND P5, PT, R126, R49, PT ;  /* 0x000000317e00720c */ /* 0x000fe20003fa4070 */
[----:B------:R-:W-:Y:S01]  /*1ef0*/  VIADD R0, R252, 0x17 ;  /* 0x00000017fc007836 */ /* 0x000fe20000000000 */
[----:B------:R-:W-:Y:S01]  /*1f00*/  ISETP.GT.U32.AND P0, PT, R126, R80, PT ;  /* 0x000000507e00720c */ /* 0x000fe20003f04070 */
[----:B------:R-:W-:Y:S01]  /*1f10*/  IMAD.HI.U32 R2, R48, R175, RZ ;  /* 0x000000af30027227 */ /* 0x000fe200078e00ff */
[----:B------:R-:W-:Y:S01]  /*1f20*/  IABS R5, R7 ;  /* 0x0000000700057213 */ /* 0x000fe20000000000 */
[----:B------:R1:W-:Y:S01]  /*1f30*/  STL [R1+0x465c], R245 ;  /* 0x00465cf501007387 */ /* 0x0003e20000100800 */
[----:B------:R-:W-:Y:S01]  /*1f40*/  @!P1 IADD3 R111, R111, -R126, RZ ;  /* 0x8000007e6f6f9210 */ /* 0x000fe20007ffe0ff */
[----:B------:R-:W-:Y:S01]  /*1f50*/  IMAD.MOV R2, RZ, RZ, -R2 ;  /* 0x000000ffff027224 */ /* 0x000fe200078e0a02 */
[----:B------:R-:W-:Y:S01]  /*1f60*/  IABS R145, R0 ;  /* 0x0000000000917213 */ /* 0x000fe20000000000 */
[----:B------:R-:W-:Y:S01]  /*1f70*/  VIADD R15, R252, 0x99 ;  /* 0x00000099fc0f7836 */ /* 0x000fe20000000000 */
[C---:B------:R-:W-:Y:S01]  /*1f80*/  ISETP.GT.U32.AND P1, PT, R126.reuse, R111, PT ;  /* 0x0000006f7e00720c */ /* 0x040fe20003f24070 */
[----:B------:R-:W-:Y:S01]  /*1f90*/  IMAD R175, R126, R2, R175 ;  /* 0x000000027eaf7224 */ /* 0x000fe200078e02af */
[----:B------:R-:W-:Y:S01]  /*1fa0*/  ISETP.GE.AND P6, PT, R0, RZ, PT ;  /* 0x000000ff0000720c */ /* 0x000fe20003fc6270 */
[--C-:B------:R-:W-:Y:S01]  /*1fb0*/  @!P5 IMAD.IADD R49, R49, 0x1, -R126.reuse ;  /* 0x000000013131d824 */ /* 0x100fe200078e0a7e */
[----:B------:R-:W-:Y:S01]  /*1fc0*/  ISETP.GE.AND P5, PT, R4, RZ, PT ;  /* 0x000000ff0400720c */ /* 0x000fe20003fa6270 */
[----:B------:R-:W-:Y:S01]  /*1fd0*/  @!P0 IMAD.IADD R80, R80, 0x1, -R126 ;  /* 0x0000000150508824 */ /* 0x000fe200078e0a7e */
[----:B------:R-:W-:Y:S01]  /*1fe0*/  IABS R221, R15 ;  /* 0x0000000f00dd7213 */ /* 0x000fe20000000000 */
[----:B------:R-:W-:Y:S01]  /*1ff0*/  @!P2 IMAD.MOV R49, RZ, RZ, -R49 ;  /* 0x000000ffff31a224 */ /* 0x000fe200078e0a31 */
[----:B------:R-:W-:Y:S01]  /*2000*/  ISETP.GT.U32.AND P2, PT, R126, R175, PT ;  /* 0x000000af7e00720c */ /* 0x000fe20003f44070 */
[----:B------:R-:W-:Y:S01]  /*2010*/  IMAD.HI.U32 R2, R48, R5, RZ ;  /* 0x0000000530027227 */ /* 0x000fe200078e00ff */
[----:B------:R-:W-:Y:S01]  /*2020*/  ISETP.GT.U32.AND P0, PT, R126, R80, PT ;  /* 0x000000507e00720c */ /* 0x000fe20003f04070 */
[----:B------:R-:W-:Y:S01]  /*2030*/  STL [R1+0x4660], R19 ;  /* 0x0046601301007387 */ /* 0x000fe20000100800 */
[----:B-1----:R-:W-:Y:S01]  /*2040*/  IADD3 R245, R252, 0xf3, RZ ;  /* 0x000000f3fcf57810 */ /* 0x002fe20007ffe0ff */
[----:B------:R-:W-:-:S02]  /*2050*/  IMAD.HI.U32 R0, R48, R145, RZ ;  /* 0x0000009130007227 */ /* 0x000fc400078e00ff */
[----:B------:R-:W-:Y:S02]  /*2060*/  STL [R1+0x4664], R49 ;  /* 0x0046643101007387 */ /* 0x000fe40000100800 */
[----:B------:R-:W-:Y:S01]  /*2070*/  IMAD.MOV R2, RZ, RZ, -R2 ;  /* 0x000000ffff027224 */ /* 0x000fe200078e0a02 */
[----:B------:R-:W-:Y:S01]  /*2080*/  IADD3 R3, -R0, RZ, RZ ;  /* 0x000000ff00037210 */ /* 0x000fe20007ffe1ff */
[----:B------:R-:W-:Y:S02]  /*2090*/  @!P1 IMAD.IADD R111, R111, 0x1, -R126 ;  /* 0x000000016f6f9824 */ /* 0x000fe400078e0a7e */
[----:B------:R-:W-:Y:S02]  /*20a0*/  IMAD R246, R126, R2, R5 ;  /* 0x000000027ef67224 */ /* 0x000fe400078e0205 */
[----:B------:R-:W-:Y:S01]  /*20b0*/  VIADD R4, R252, 0x1b ;  /* 0x0000001bfc047836 */ /* 0x000fe20000000000 */
[----:B------:R-:W-:Y:S01]  /*20c0*/  @!P3 IADD3 R111, -R111, RZ, RZ ;  /* 0x000000ff6f6fb210 */ /* 0x000fe20007ffe1ff */
[----:B------:R-:W-:Y:S01]  /*20d0*/  IMAD.HI.U32 R0, R48, R205, RZ ;  /* 0x000000cd30007227 */ /* 0x000fe200078e00ff */
[----:B------:R-:W-:-:S03]  /*20e0*/  ISETP.GT.U32.AND P3, PT, R126, R246, PT ;  /* 0x000000f67e00720c */ /* 0x000fc60003f64070 */
[----:B------:R-:W-:Y:S01]  /*20f0*/  IMAD R145, R126, R3, R145 ;  /* 0x000000037e917224 */ /* 0x000fe200078e0291 */
[----:B------:R-:W-:Y:S01]  /*2100*/  IABS R3, R4 ;  /* 0x0000000400037213 */ /* 0x000fe20000000000 */
[----:B------:R-:W-:Y:S02]  /*2110*/  @!P2 IMAD.IADD R175, R175, 0x1, -R126 ;  /* 0x00000001afafa824 */ /* 0x000fe400078e0a7e */
[----:B------:R-:W-:Y:S02]  /*2120*/  IMAD.MOV R0, RZ, RZ, -R0 ;  /* 0x000000ffff007224 */ /* 0x000fe400078e0a00 */
[----:B------:R-:W-:Y:S01]  /*2130*/  @!P0 IMAD.IADD R80, R80, 0x1, -R126 ;  /* 0x0000000150508824 */ /* 0x000fe200078e0a7e */
[C---:B------:R-:W-:Y:S01]  /*2140*/  ISETP.GT.U32.AND P2, PT, R126.reuse, R175, PT ;  /* 0x000000af7e00720c */ /* 0x040fe20003f44070 */
[C---:B------:R-:W-:Y:S01]  /*2150*/  IMAD R205, R126.reuse, R0, R205 ;  /* 0x000000007ecd7224 */ /* 0x040fe200078e02cd */
[----:B------:R-:W-:Y:S01]  /*2160*/  ISETP.GT.U32.AND P0, PT, R126, R145, PT ;  /* 0x000000917e00720c */ /* 0x000fe20003f04070 */
[----:B------:R-:W-:Y:S01]  /*2170*/  @!P4 IMAD.MOV R80, RZ, RZ, -R80 ;  /* 0x000000ffff50c224 */ /* 0x000fe200078e0a50 */
[----:B------:R-:W-:Y:S01]  /*2180*/  ISETP.GE.AND P4, PT, R6, RZ, PT ;  /* 0x000000ff0600720c */ /* 0x000fe20003f86270 */
[----:B------:R-:W-:Y:S01]  /*2190*/  IMAD.HI.U32 R0, R48, R3, RZ ;  /* 0x0000000330007227 */ /* 0x000fe200078e00ff */
[----:B------:R-:W-:-:S02]  /*21a0*/  ISETP.GT.U32.AND P1, PT, R126, R205, PT ;  /* 0x000000cd7e00720c */ /* 0x000fc40003f24070 */
[----:B------:R-:W-:Y:S01]  /*21b0*/  @!P3 IADD3 R246, R246, -R126, RZ ;  /* 0x8000007ef6f6b210 */ /* 0x000fe20007ffe0ff */
[----:B------:R-:W-:Y:S01]  /*21c0*/  VIADD R6, R252, 0x1c ;  /* 0x0000001cfc067836 */ /* 0x000fe20000000000 */
[----:B------:R-:W-:Y:S01]  /*21d0*/  STL [R1+0x466c], R80 ;  /* 0x00466c5001007387 */ /* 0x000fe20000100800 */
[----:B------:R-:W-:Y:S01]  /*21e0*/  IMAD.MOV R0, RZ, RZ, -R0 ;  /* 0x000000ffff007224 */ /* 0x000fe200078e0a00 */
[C---:B------:R-:W-:Y:S01]  /*21f0*/  ISETP.GT.U32.AND P3, PT, R126.reuse, R246, PT ;  /* 0x000000f67e00720c */ /* 0x040fe20003f64070 */
[----:B------:R-:W-:Y:S01]  /*2200*/  @!P2 IMAD.IADD R175, R175, 0x1, -R126 ;  /* 0x00000001afafa824 */ /* 0x000fe200078e0a7e */
[----:B------:R-:W-:Y:S01]  /*2210*/  IABS R5, R6 ;  /* 0x0000000600057213 */ /* 0x000fe20000000000 */
[----:B------:R-:W-:Y:S01]  /*2220*/  IMAD R20, R126, R0, R3 ;  /* 0x000000007e147224 */ /* 0x000fe200078e0203 */
[----:B------:R-:W-:Y:S01]  /*2230*/  @!P0 IADD3 R145, R145, -R126, RZ ;  /* 0x8000007e91918210 */ /* 0x000fe20007ffe0ff */
[----:B------:R-:W-:Y:S01]  /*2240*/  IMAD.HI.U32 R2, R48, R81, RZ ;  /* 0x0000005130027227 */ /* 0x000fe200078e00ff */
[----:B------:R-:W-:Y:S02]  /*2250*/  STL [R1+0x4670], R111 ;  /* 0x0046706f01007387 */ /* 0x000fe40000100800 */
[----:B------:R-:W-:Y:S01]  /*2260*/  ISETP.GT.U32.AND P2, PT, R126, R20, PT ;  /* 0x000000147e00720c */ /* 0x000fe20003f44070 */
[----:B------:R-:W-:Y:S01]  /*2270*/  IMAD.HI.U32 R0, R48, R5, RZ ;  /* 0x0000000530007227 */ /* 0x000fe200078e00ff */
[----:B------:R-:W-:-:S03]  /*2280*/  ISETP.GT.U32.AND P0, PT, R126, R145, PT ;  /* 0x000000917e00720c */ /* 0x000fc60003f04070 */
[----:B------:R-:W-:Y:S02]  /*2290*/  IMAD.MOV R0, RZ, RZ, -R0 ;  /* 0x000000ffff007224 */ /* 0x000fe400078e0a00 */
[--C-:B------:R-:W-:Y:S02]  /*22a0*/  @!P1 IMAD.IADD R205, R205, 0x1, -R126.reuse ;  /* 0x00000001cdcd9824 */ /* 0x100fe400078e0a7e */
[----:B------:R-:W-:Y:S02]  /*22b0*/  IMAD R50, R126, R0, R5 ;  /* 0x000000007e327224 */ /* 0x000fe400078e0205 */
[--C-:B------:R-:W-:Y:S01]  /*22c0*/  @!P3 IMAD.IADD R246, R246, 0x1, -R126.reuse ;  /* 0x00000001f6f6b824 */ /* 0x100fe200078e0a7e */
[----:B------:R-:W-:Y:S01]  /*22d0*/  ISETP.GT.U32.AND P1, PT, R126, R205, PT ;  /* 0x000000cd7e00720c */ /* 0x000fe20003f24070 */
[--C-:B------:R-:W-:Y:S01]  /*22e0*/  @!P2 IMAD.IADD R20, R20, 0x1, -R126.reuse ;  /* 0x000000011414a824 */ /* 0x100fe200078e0a7e */
[C---:B------:R-:W-:Y:S01]  /*22f0*/  ISETP.GT.U32.AND P3, PT, R126.reuse, R50, PT ;  /* 0x000000327e00720c */ /* 0x040fe20003f64070 */
[----:B------:R-:W-:Y:S01]  /*2300*/  @!P0 IMAD.IADD R145, R145, 0x1, -R126 ;  /* 0x0000000191918824 */ /* 0x000fe200078e0a7e */
[----:B------:R-:W-:Y:S01]  /*2310*/  ISETP.GE.AND P0, PT, R7, RZ, PT ;  /* 0x000000ff0700720c */ /* 0x000fe20003f06270 */
[----:B------:R-:W-:Y:S01]  /*2320*/  IMAD.MOV R2, RZ, RZ, -R2 ;  /* 0x000000ffff027224 */ /* 0x000fe200078e0a02 */
[----:B------:R-:W-:Y:S01]  /*2330*/  ISETP.GT.U32.AND P2, PT, R126, R20, PT ;  /* 0x000000147e00720c */ /* 0x000fe20003f44070 */
[----:B------:R-:W-:-:S02]  /*2340*/  VIADD R0, R252, 0x1e ;  /* 0x0000001efc007836 */ /* 0x000fc40000000000 */
[----:B------:R-:W-:Y:S02]  /*2350*/  IMAD R81, R126, R2, R81 ;  /* 0x000000027e517224 */ /* 0x000fe400078e0251 */
[----:B------:R-:W-:Y:S01]  /*2360*/  VIADD R2, R252, 0x1f ;  /* 0x0000001ffc027836 */ /* 0x000fe20000000000 */
[----:B------:R-:W-:Y:S01]  /*2370*/  IABS R3, R0 ;  /* 0x0000000000037213 */ /* 0x000fe20000000000 */
[----:B------:R-:W-:Y:S01]  /*2380*/  @!P6 IMAD.MOV R145, RZ, RZ, -R145 ;  /* 0x000000ffff91e224 */ /* 0x000fe200078e0a91 */
[----:B------:R-:W-:Y:S01]  /*2390*/  @!P1 IADD3 R205, R205, -R126, RZ ;  /* 0x8000007ecdcd9210 */ /* 0x000fe20007ffe0ff */
[----:B------:R-:W-:Y:S01]  /*23a0*/  @!P3 IMAD.IADD R50, R50, 0x1, -R126 ;  /* 0x000000013232b824 */ /* 0x000fe200078e0a7e */
[----:B------:R-:W-:Y:S01]  /*23b0*/  IABS R5, R2 ;  /* 0x0000000200057213 */ /* 0x000fe20000000000 */
[----:B------:R-:W-:Y:S01]  /*23c0*/  @!P0 IMAD.MOV R246, RZ, RZ, -R246 ;  /* 0x000000fffff68224 */ /* 0x000fe200078e0af6 */
[----:B------:R-:W-:Y:S01]  /*23d0*/  @!P4 IADD3 R205, -R205, RZ, RZ ;  /* 0x000000ffcdcdc210 */ /* 0x000fe20007ffe1ff */
[----:B------:R-:W-:Y:S01]  /*23e0*/  @!P2 IMAD.IADD R20, R20, 0x1, -R126 ;  /* 0x000000011414a824 */ /* 0x000fe200078e0a7e */
[----:B------:R-:W-:Y:S01]  /*23f0*/  ISETP.GE.AND P4, PT, R0, RZ, PT ;  /* 0x000000ff0000720c */ /* 0x000fe20003f86270 */
[----:B------:R-:W-:Y:S01]  /*2400*/  IMAD.HI.U32 R0, R48, R3, RZ ;  /* 0x0000000330007227 */ /* 0x000fe200078e00ff */
[C---:B------:R-:W-:Y:S01]  /*2410*/  ISETP.GT.U32.AND P3, PT, R126.reuse, R50, PT ;  /* 0x000000327e00720c */ /* 0x040fe20003f64070 */
[----:B------:R-:W-:Y:S01]  /*2420*/  STL [R1+0x4674], R145 ;  /* 0x0046749101007387 */ /* 0x000fe20000100800 */
[----:B------:R-:W-:Y:S01]  /*2430*/  ISETP.GT.U32.AND P2, PT, R126, R81, PT ;  /* 0x000000517e00720c */ /* 0x000fe20003f44070 */
[----:B------:R-:W-:Y:S01]  /*2440*/  IMAD.MOV R0, RZ, RZ, -R0 ;  /* 0x000000ffff007224 */ /* 0x000fe200078e0a00 */
[----:B------:R-:W-:Y:S01]  /*2450*/  ISETP.GE.AND P6, PT, R4, RZ, PT ;  /* 0x000000ff0400720c */ /* 0x000fe20003fc6270 */
[----:B------:R-:W-:Y:S01]  /*2460*/  VIADD R4, R252, 0x20 ;  /* 0x00000020fc047836 */ /* 0x000fe20000000000 */
[----:B------:R-:W-:Y:S01]  /*2470*/  ISETP.GE.AND P0, PT, R2, RZ, PT ;  /* 0x000000ff0200720c */ /* 0x000fe20003f06270 */
[----:B------:R-:W-:Y:S01]  /*2480*/  IMAD.HI.U32 R2, R48, R5, RZ ;  /* 0x0000000530027227 */ /* 0x000fe200078e00ff */
[----:B------:R-:W-:-:S02]  /*2490*/  ISETP.GE.AND P1, PT, R8, RZ, PT ;  /* 0x000000ff0800720c */ /* 0x000fc40003f26270 */
[----:B------:R-:W-:Y:S01]  /*24a0*/  IABS R7, R4 ;  /* 0x0000000400077213 */ /* 0x000fe20000000000 */
[----:B------:R-:W-:Y:S02]  /*24b0*/  IMAD.MOV R2, RZ, RZ, -R2 ;  /* 0x000000ffff027224 */ /* 0x000fe400078e0a02 */
[C---:B------:R-:W-:Y:S02]  /*24c0*/  IMAD R112, R126.reuse, R0, R3 ;  /* 0x000000007e707224 */ /* 0x040fe400078e0203 */
[----:B------:R-:W-:Y:S02]  /*24d0*/  IMAD R146, R126, R2, R5 ;  /* 0x000000027e927224 */ /* 0x000fe400078e0205 */
[--C-:B------:R-:W-:Y:S01]  /*24e0*/  @!P3 IMAD.IADD R50, R50, 0x1, -R126.reuse ;  /* 0x000000013232b824 */ /* 0x100fe200078e0a7e */
[C---:B------:R-:W-:Y:S01]  /*24f0*/  ISETP.GT.U32.AND P3, PT, R126.reuse, R112, PT ;  /* 0x000000707e00720c */ /* 0x040fe20003f64070 */
[----:B------:R-:W-:Y:S02]  /*2500*/  @!P2 IMAD.IADD R81, R81, 0x1, -R126 ;  /* 0x000000015151a824 */ /* 0x000fe400078e0a7e */
[----:B------:R-:W-:Y:S01]  /*2510*/  @!P6 IMAD.MOV R20, RZ, RZ, -R20 ;  /* 0x000000ffff14e224 */ /* 0x000fe200078e0a14 */
[C---:B------:R-:W-:Y:S01]  /*2520*/  ISETP.GT.U32.AND P6, PT, R126.reuse, R146, PT ;  /* 0x000000927e00720c */ /* 0x040fe20003fc4070 */
[----:B------:R-:W-:Y:S01]  /*2530*/  @!P5 IMAD.MOV R175, RZ, RZ, -R175 ;  /* 0x000000ffffafd224 */ /* 0x000fe200078e0aaf */
[----:B------:R-:W-:Y:S01]  /*2540*/  ISETP.GT.U32.AND P2, PT, R126, R81, PT ;  /* 0x000000517e00720c */ /* 0x000fe20003f44070 */
[----:B------:R-:W-:Y:S01]  /*2550*/  IMAD.HI.U32 R0, R48, R7, RZ ;  /* 0x0000000730007227 */ /* 0x000fe200078e00ff */
[----:B------:R-:W-:-:S02]  /*2560*/  ISETP.GE.AND P5, PT, R6, RZ, PT ;  /* 0x000000ff0600720c */ /* 0x000fc40003fa6270 */
[C---:B------:R-:W-:Y:S01]  /*2570*/  IADD3 R6, R252.reuse, 0x21, RZ ;  /* 0x00000021fc067810 */ /* 0x040fe20007ffe0ff */
[----:B------:R-:W-:Y:S01]  /*2580*/  VIADD R8, R252, 0x24 ;  /* 0x00000024fc087836 */ /* 0x000fe20000000000 */
[----:B------:R-:W-:Y:S01]  /*2590*/  IADD3 R0, -R0, RZ, RZ ;  /* 0x000000ff00007210 */ /* 0x000fe20007ffe1ff */
[--C-:B------:R-:W-:Y:S01]  /*25a0*/  @!P3 IMAD.IADD R112, R112, 0x1, -R126.reuse ;  /* 0x000000017070b824 */ /* 0x100fe200078e0a7e */
[----:B------:R-:W-:Y:S01]  /*25b0*/  IABS R9, R6 ;  /* 0x0000000600097213 */ /* 0x000fe20000000000 */
[----:B------:R-:W-:Y:S01]  /*25c0*/  VIADD R17, R252, 0xb6 ;  /* 0x000000b6fc117836 */ /* 0x000fe20000000000 */
[----:B------:R-:W-:Y:S01]  /*25d0*/  IABS R51, R8 ;  /* 0x0000000800337213 */ /* 0x000fe20000000000 */
[--C-:B------:R-:W-:Y:S01]  /*25e0*/  @!P6 IMAD.IADD R146, R146, 0x1, -R126.reuse ;  /* 0x000000019292e824 */ /* 0x100fe200078e0a7e */
[----:B------:R-:W-:Y:S01]  /*25f0*/  ISETP.GT.U32.AND P3, PT, R126, R112, PT ;  /* 0x000000707e00720c */ /* 0x000fe20003f64070 */
[----:B------:R-:W-:Y:S01]  /*2600*/  @!P2 IMAD.IADD R81, R81, 0x1, -R126 ;  /* 0x000000015151a824 */ /* 0x000fe200078e0a7e */
[----:B------:R-:W-:Y:S01]  /*2610*/  ISETP.GE.AND P2, PT, R6, RZ, PT ;  /* 0x000000ff0600720c */ /* 0x000fe20003f46270 */
[----:B------:R-:W-:Y:S01]  /*2620*/  IMAD.HI.U32 R2, R48, R9, RZ ;  /* 0x0000000930027227 */ /* 0x000fe200078e00ff */
[----:B------:R-:W-:Y:S01]  /*2630*/  IADD3 R6, R252, 0x22, RZ ;  /* 0x00000022fc067810 */ /* 0x000fe20007ffe0ff */
[----:B------:R-:W-:Y:S01]  /*2640*/  STL [R1+0x4678], R175 ;  /* 0x004678af01007387 */ /* 0x000fe20000100800 */
[C---:B------:R-:W-:Y:S01]  /*2650*/  ISETP.GT.U32.AND P6, PT, R126.reuse, R146, PT ;  /* 0x000000927e00720c */ /* 0x040fe20003fc4070 */
[----:B------:R-:W-:Y:S01]  /*2660*/  IMAD R176, R126, R0, R7 ;  /* 0x000000007eb07224 */ /* 0x000fe200078e0207 */
[----:B------:R-:W-:Y:S01]  /*2670*/  IABS R247, R6 ;  /* 0x0000000600f77213 */ /* 0x000fe20000000000 */
[----:B------:R-:W-:Y:S01]  /*2680*/  VIADD R7, R252, 0x23 ;  /* 0x00000023fc077836 */ /* 0x000fe20000000000 */
[----:B------:R-:W-:Y:S01]  /*2690*/  IABS R135, R17 ;  /* 0x0000001100877213 */ /* 0x000fe20000000000 */
[----:B------:R-:W-:Y:S01]  /*26a0*/  IMAD.MOV R2, RZ, RZ, -R2 ;  /* 0x000000ffff027224 */ /* 0x000fe200078e0a02 */
[----:B------:R-:W-:Y:S01]  /*26b0*/  STL [R1+0x467c], R205 ;  /* 0x00467ccd01007387 */ /* 0x000fe20000100800 */
[----:B------:R-:W-:Y:S01]  /*26c0*/  IMAD.HI.U32 R0, R48, R247, RZ ;  /* 0x000000f730007227 */ /* 0x000fe200078e00ff */
[----:B------:R-:W-:-:S02]  /*26d0*/  IABS R21, R7 ;  /* 0x0000000700157213 */ /* 0x000fc40000000000 */
[----:B------:R1:W-:Y:S01]  /*26e0*/  STL [R1+0x4680], R246 ;  /* 0x004680f601007387 */ /* 0x0003e20000100800 */
[----:B------:R-:W-:Y:S02]  /*26f0*/  IMAD R206, R126, R2, R9 ;  /* 0x000000027ece7224 */ /* 0x000fe400078e0209 */
[----:B------:R-:W-:Y:S01]  /*2700*/  @!P3 IMAD.IADD R112, R112, 0x1, -R126 ;  /* 0x000000017070b824 */ /* 0x000fe200078e0a7e */
[----:B------:R-:W-:Y:S01]  /*2710*/  ISETP.GT.U32.AND P3, PT, R126, R176, PT ;  /* 0x000000b07e00720c */ /* 0x000fe20003f64070 */
[----:B------:R-:W-:Y:S01]  /*2720*/  IMAD.MOV R3, RZ, RZ, -R0 ;  /* 0x000000ffff037224 */ /* 0x000fe200078e0a00 */
[----:B------:R2:W-:Y:S01]  /*2730*/  STL [R1+0x4684], R20 ;  /* 0x0046841401007387 */ /* 0x0005e20000100800 */
[----:B------:R-:W-:-:S03]  /*2740*/  IMAD.HI.U32 R0, R48, R21, RZ ;  /* 0x0000001530007227 */ /* 0x000fc600078e00ff */
[----:B------:R-:W-:Y:S01]  /*2750*/  STL [R1+0x41ac], R245 ;  /* 0x0041acf501007387 */ /* 0x000fe20000100800 */
[----:B------:R-:W-:Y:S01]  /*2760*/  @!P6 IMAD.IADD R146, R146, 0x1, -R126 ;  /* 0x000000019292e824 */ /* 0x000fe200078e0a7e */
[----:B------:R-:W-:Y:S01]  /*2770*/  ISETP.GT.U32.AND P6, PT, R126, R206, PT ;  /* 0x000000ce7e00720c */ /* 0x000fe20003fc4070 */
[----:B------:R-:W-:Y:S01]  /*2780*/  @!P5 IMAD.MOV R50, RZ, RZ, -R50 ;  /* 0x000000ffff32d224 */ /* 0x000fe200078e0a32 */
[----:B------:R-:W-:Y:S01]  /*2790*/  ISETP.GE.AND P5, PT, R4, RZ, PT ;  /* 0x000000ff0400720c */ /* 0x000fe20003fa6270 */
[----:B------:R-:W-:Y:S01]  /*27a0*/  IMAD R247, R126, R3, R247 ;  /* 0x000000037ef77224 */ /* 0x000fe200078e02f7 */
[----:B------:R-:W-:Y:S01]  /*27b0*/  IADD3 R4, -R0, RZ, RZ ;  /* 0x000000ff00047210 */ /* 0x000fe20007ffe1ff */
[----:B------:R-:W-:Y:S02]  /*27c0*/  @!P3 IMAD.IADD R176, R176, 0x1, -R126 ;  /* 0x00000001b0b0b824 */ /* 0x000fe400078e0a7e */
[----:B------:R-:W-:Y:S01]  /*27d0*/  VIADD R9, R252, 0x25 ;  /* 0x00000025fc097836 */ /* 0x000fe20000000000 */
[C---:B------:R-:W-:Y:S01]  /*27e0*/  ISETP.GT.U32.AND P3, PT, R126.reuse, R247, PT ;  /* 0x000000f77e00720c */ /* 0x040fe20003f64070 */
[----:B------:R-:W-:-:S02]  /*27f0*/  IMAD R21, R126, R4, R21 ;  /* 0x000000047e157224 */ /* 0x000fc400078e0215 */
[----:B------:R-:W-:Y:S01]  /*2800*/  IMAD.HI.U32 R2, R48, R51, RZ ;  /* 0x0000003330027227 */ /* 0x000fe200078e00ff */
[----:B------:R-:W-:Y:S02]  /*2810*/  IABS R5, R9 ;  /* 0x0000000900057213 */ /* 0x000fe40000000000 */
[----:B------:R-:W-:Y:S01]  /*2820*/  @!P6 IADD3 R206, R206, -R126, RZ ;  /* 0x8000007ececee210 */ /* 0x000fe20007ffe0ff */
[----:B------:R-:W-:Y:S01]  /*2830*/  IMAD.MOV R2, RZ, RZ, -R2 ;  /* 0x000000ffff027224 */ /* 0x000fe200078e0a02 */
[----:B------:R-:W-:Y:S01]  /*2840*/  ISETP.GT.U32.AND P6, PT, R126, R21, PT ;  /* 0x000000157e00720c */ /* 0x000fe20003fc4070 */
[----:B------:R-:W-:-:S04]  /*2850*/  IMAD.HI.U32 R3, R48, R5, RZ ;  /* 0x0000000530037227 */ /* 0x000fc800078e00ff */
[----:B------:R-:W-:Y:S01]  /*2860*/  @!P3 IMAD.IADD R247, R247, 0x1, -R126 ;  /* 0x00000001f7f7b824 */ /* 0x000fe200078e0a7e */
[----:B------:R-:W-:Y:S01]  /*2870*/  ISETP.GT.U32.AND P3, PT, R126, R176, PT ;  /* 0x000000b07e00720c */ /* 0x000fe20003f64070 */
[----:B------:R-:W-:-:S04]  /*2880*/  IMAD.HI.U32 R0, R48, R113, RZ ;  /* 0x0000007130007227 */ /* 0x000fc800078e00ff */
[C---:B------:R-:W-:Y:S02]  /*2890*/  IMAD R51, R126.reuse, R2, R51 ;  /* 0x000000027e337224 */ /* 0x040fe400078e0233 */
[----:B------:R-:W-:Y:S01]  /*28a0*/  @!P6 IADD3 R21, R21, -R126, RZ ;  /* 0x8000007e1515e210 */ /* 0x000fe20007ffe0ff */
[----:B------:R-:W-:Y:S01]  /*28b0*/  IMAD.MOV R3, RZ, RZ, -R3 ;  /* 0x000000ffff037224 */ /* 0x000fe200078e0a03 */
[C---:B------:R-:W-:Y:S01]  /*28c0*/  ISETP.GT.U32.AND P6, PT, R126.reuse, R247, PT ;  /* 0x000000f77e00720c */ /* 0x040fe20003fc4070 */
[----:B------:R-:W-:Y:S02]  /*28d0*/  IMAD.MOV R0, RZ, RZ, -R0 ;  /* 0x000000ffff007224 */ /* 0x000fe400078e0a00 */
[----:B------:R-:W-:Y:S01]  /*28e0*/  @!P0 IMAD.MOV R146, RZ, RZ, -R146 ;  /* 0x000000ffff928224 */ /* 0x000fe200078e0a92 */
[C---:B------:R-:W-:Y:S01]  /*28f0*/  ISETP.GT.U32.AND P0, PT, R126.reuse, R51, PT ;  /* 0x000000337e00720c */ /* 0x040fe20003f04070 */
[C---:B------:R-:W-:Y:S02]  /*2900*/  IMAD R82, R126.reuse, R3, R5 ;  /* 0x000000037e527224 */ /* 0x040fe400078e0205 */
[----:B------:R-:W-:Y:S01]  /*2910*/  @!P4 IMAD.MOV R112, RZ, RZ, -R112 ;  /* 0x000000ffff70c224 */ /* 0x000fe200078e0a70 */
[C---:B------:R-:W-:Y:S01]  /*2920*/  ISETP.GT.U32.AND P4, PT, R126.reuse, R21, PT ;  /* 0x000000157e00720c */ /* 0x040fe20003f84070 */
[----:B------:R-:W-:-:S02]  /*2930*/  IMAD R113, R126, R0, R113 ;  /* 0x000000007e717224 */ /* 0x000fc400078e0271 */
[----:B------:R-:W-:Y:S02]  /*2940*/  VIADD R5, R252, 0x28 ;  /* 0x00000028fc057836 */ /* 0x000fe40000000000 */
[----:B------:R-:W-:Y:S01]  /*2950*/  @!P1 IMAD.MOV R81, RZ, RZ, -R81 ;  /* 0x000000ffff519224 */ /* 0x000fe200078e0a51 */
[----:B------:R-:W-:Y:S01]  /*2960*/  ISETP.GT.U32.AND P1, PT, R126, R206, PT ;  /* 0x000000ce7e00720c */ /* 0x000fe20003f24070 */
[----:B------:R-:W-:Y:S01]  /*2970*/  VIADD R4, R252, 0x27 ;  /* 0x00000027fc047836 */ /* 0x000fe20000000000 */
[----:B------:R-:W-:Y:S01]  /*2980*/  @!P6 IADD3 R247, R247, -R126, RZ ;  /* 0x8000007ef7f7e210 */ /* 0x000fe20007ffe0ff */
[--C-:B------:R-:W-:Y:S01]  /*2990*/  @!P3 IMAD.IADD R176, R176, 0x1, -R126.reuse ;  /* 0x00000001b0b0b824 */ /* 0x100fe200078e0a7e */
[----:B------:R-:W-:Y:S01]  /*29a0*/  IABS R177, R5 ;  /* 0x0000000500b17213 */ /* 0x000fe20000000000 */
[--C-:B------:R-:W-:Y:S01]  /*29b0*/  @!P0 IMAD.IADD R51, R51, 0x1, -R126.reuse ;  /* 0x0000000133338824 */ /* 0x100fe200078e0a7e */
[----:B------:R-:W-:Y:S01]  /*29c0*/  ISETP.GT.U32.AND P6, PT, R126, R113, PT ;  /* 0x000000717e00720c */ /* 0x000fe20003fc4070 */
[----:B------:R-:W-:Y:S01]  /*29d0*/  @!P4 IMAD.IADD R21, R21, 0x1, -R126 ;  /* 0x000000011515c824 */ /* 0x000fe200078e0a7e */
[----:B------:R-:W-:Y:S01]  /*29e0*/  IABS R147, R4 ;  /* 0x0000000400937213 */ /* 0x000fe20000000000 */
[----:B------:R-:W-:Y:S01]  /*29f0*/  IMAD.HI.U32 R2, R48, R177, RZ ;  /* 0x000000b130027227 */ /* 0x000fe200078e00ff */
[----:B------:R-:W-:-:S02]  /*2a00*/  ISETP.GE.AND P4, PT, R7, RZ, PT ;  /* 0x000000ff0700720c */ /* 0x000fc40003f86270 */
[----:B------:R-:W-:Y:S01]  /*2a10*/  ISETP.GT.U32.AND P3, PT, R126, R82, PT ;  /* 0x000000527e00720c */ /* 0x000fe20003f64070 */
[----:B------:R-:W-:Y:S01]  /*2a20*/  IMAD.MOV R2, RZ, RZ, -R2 ;  /* 0x000000ffff027224 */ /* 0x000fe200078e0a02 */
[----:B------:R-:W-:Y:S01]  /*2a30*/  ISETP.GE.AND P0, PT, R8, RZ, PT ;  /* 0x000000ff0800720c */ /* 0x000fe20003f06270 */
[----:B------:R-:W-:Y:S01]  /*2a40*/  @!P5 IMAD.MOV R176, RZ, RZ, -R176 ;  /* 0x000000ffffb0d224 */ /* 0x000fe200078e0ab0 */
[----:B------:R-:W-:Y:S01]  /*2a50*/  ISETP.GT.U32.AND P5, PT, R126, R51, PT ;  /* 0x000000337e00720c */ /* 0x000fe20003fa4070 */
[--C-:B------:R-:W-:Y:S01]  /*2a60*/  @!P1 IMAD.IADD R206, R206, 0x1, -R126.reuse ;  /* 0x00000001cece9824 */ /* 0x100fe200078e0a7e */
[----:B------:R-:W-:Y:S01]  /*2a70*/  ISETP.GE.AND P1, PT, R6, RZ, PT ;  /* 0x000000ff0600720c */ /* 0x000fe20003f26270 */
[----:B------:R-:W-:Y:S01]  /*2a80*/  IMAD.HI.U32 R0, R48, R147, RZ ;  /* 0x0000009330007227 */ /* 0x000fe200078e00ff */
[C---:B------:R-:W-:Y:S02]  /*2a90*/  IADD3 R6, R252.reuse, 0x2a, RZ ;  /* 0x0000002afc067810 */ /* 0x040fe40007ffe0ff */
[----:B------:R-:W-:Y:S01]  /*2aa0*/  IADD3 R8, R252, 0x31, RZ ;  /* 0x00000031fc087810 */ /* 0x000fe20007ffe0ff */
[----:B------:R-:W-:Y:S01]  /*2ab0*/  IMAD R177, R126, R2, R177 ;  /* 0x000000027eb17224 */ /* 0x000fe200078e02b1 */
[----:B------:R-:W-:Y:S01]  /*2ac0*/  IABS R3, R6 ;  /* 0x0000000600037213 */ /* 0x000fe20000000000 */
[----:B------:R-:W-:Y:S01]  /*2ad0*/  @!P6 IMAD.IADD R113, R113, 0x1, -R126 ;  /* 0x000000017171e824 */ /* 0x000fe200078e0a7e */
[----:B------:R-:W-:Y:S01]  /*2ae0*/  @!P3 IADD3 R82, R82, -R126, RZ ;  /* 0x8000007e5252b210 */ /* 0x000fe20007ffe0ff */
[----:B------:R-:W-:Y:S01]  /*2af0*/  VIADD R2, R252, 0x29 ;  /* 0x00000029fc027836 */ /* 0x000fe20000000000 */
[----:B------:R-:W-:Y:S01]  /*2b00*/  ISETP.GE.AND P3, PT, R9, RZ, PT ;  /* 0x000000ff0900720c */ /* 0x000fe20003f66270 */
[----:B------:R-:W-:Y:S01]  /*2b10*/  IMAD.MOV R0, RZ, RZ, -R0 ;  /* 0x000000ffff007224 */ /* 0x000fe200078e0a00 */
[C---:B------:R-:W-:Y:S01]  /*2b20*/  ISETP.GT.U32.AND P6, PT, R126.reuse, R113, PT ;  /* 0x000000717e00720c */ /* 0x040fe20003fc4070 */
[----:B------:R-:W-:Y:S01]  /*2b30*/  @!P4 IMAD.MOV R21, RZ, RZ, -R21 ;  /* 0x000000ffff15c224 */ /* 0x000fe200078e0a15 */
[----:B------:R-:W-:Y:S01]  /*2b40*/  IABS R207, R2 ;  /* 0x0000000200cf7213 */ /* 0x000fe20000000000 */
[----:B------:R-:W-:Y:S01]  /*2b50*/  IMAD R147, R126, R0, R147 ;  /* 0x000000007e937224 */ /* 0x000fe200078e0293 */
[----:B------:R-:W-:Y:S01]  /*2b60*/  ISETP.GE.AND P4, PT, R10, RZ, PT ;  /* 0x000000ff0a00720c */ /* 0x000fe20003f86270 */
[----:B------:R-:W-:Y:S01]  /*2b70*/  @!P5 IMAD.IADD R51, R51, 0x1, -R126 ;  /* 0x000000013333d824 */ /* 0x000fe200078e0a7e */
[----:B------:R-:W-:Y:S01]  /*2b80*/  ISETP.GT.U32.AND P5, PT, R126, R177, PT ;  /* 0x000000b17e00720c */ /* 0x000fe20003fa4070 */
[----:B------:R-:W-:Y:S01]  /*2b90*/  IMAD.HI.U32 R0, R48, R207, RZ ;  /* 0x000000cf30007227 */ /* 0x000fe200078e00ff */
[----:B------:R-:W-:-:S03]  /*2ba0*/  IABS R9, R8 ;  /* 0x0000000800097213 */ /* 0x000fc60000000000 */
[----:B------:R-:W-:Y:S01]  /*2bb0*/  @!P1 IMAD.MOV R247, RZ, RZ, -R247 ;  /* 0x000000fffff79224 */ /* 0x000fe200078e0af7 */
[C---:B------:R-:W-:Y:S01]  /*2bc0*/  ISETP.GT.U32.AND P1, PT, R126.reuse, R147, PT ;  /* 0x000000937e00720c */ /* 0x040fe20003f24070 */
[----:B------:R-:W-:Y:S01]  /*2bd0*/  IMAD.MOV R0, RZ, RZ, -R0 ;  /* 0x000000ffff007224 */ /* 0x000fe200078e0a00 */
[----:B------:R-:W-:Y:S01]  /*2be0*/  @!P6 IADD3 R113, R113, -R126, RZ ;  /* 0x8000007e7171e210 */ /* 0x000fe20007ffe0ff */
[----:B------:R-:W-:Y:S01]  /*2bf0*/  @!P2 IMAD.MOV R206, RZ, RZ, -R206 ;  /* 0x000000ffffcea224 */ /* 0x000fe200078e0ace */
[C---:B------:R-:W-:Y:S01]  /*2c00*/  ISETP.GT.U32.AND P2, PT, R126.reuse, R82, PT ;  /* 0x000000527e00720c */ /* 0x040fe20003f44070 */
[C---:B------:R-:W-:Y:S01]  /*2c10*/  IMAD R207, R126.reuse, R0, R207 ;  /* 0x000000007ecf7224 */ /* 0x040fe200078e02cf */
[----:B------:R-:W-:Y:S01]  /*2c20*/  ISETP.GE.AND P6, PT, R5, RZ, PT ;  /* 0x000000ff0500720c */ /* 0x000fe20003fc6270 */
[----:B------:R-:W-:Y:S02]  /*2c30*/  @!P4 IMAD.MOV R113, RZ, RZ, -R113 ;  /* 0x000000ffff71c224 */ /* 0x000fe400078e0a71 */
[----:B------:R-:W-:Y:S01]  /*2c40*/  @!P5 IMAD.IADD R177, R177, 0x1, -R126 ;  /* 0x00000001b1b1d824 */ /* 0x000fe200078e0a7e */
[----:B------:R-:W-:Y:S01]  /*2c50*/  ISETP.GT.U32.AND P4, PT, R126, R207, PT ;  /* 0x000000cf7e00720c */ /* 0x000fe20003f84070 */
[----:B------:R-:W-:-:S02]  /*2c60*/  @!P0 IMAD.MOV R51, RZ, RZ, -R51 ;  /* 0x000000ffff338224 */ /* 0x000fc400078e0a33 */
[--C-:B------:R-:W-:Y:S01]  /*2c70*/  @!P1 IMAD.IADD R147, R147, 0x1, -R126.reuse ;  /* 0x0000000193939824 */ /* 0x100fe200078e0a7e */
[----:B------:R-:W-:Y:S01]  /*2c80*/  ISETP.GE.AND P1, PT, R2, RZ, PT ;  /* 0x000000ff0200720c */ /* 0x000fe20003f26270 */
[----:B------:R-:W-:Y:S01]  /*2c90*/  IMAD.HI.U32 R2, R48, R3, RZ ;  /* 0x0000000330027227 */ /* 0x000fe200078e00ff */
[C---:B------:R-:W-:Y:S02]  /*2ca0*/  ISETP.GT.U32.AND P5, PT, R126.reuse, R177, PT ;  /* 0x000000b17e00720c */ /* 0x040fe40003fa4070 */
[----:B------:R-:W-:Y:S01]  /*2cb0*/  ISETP.GT.U32.AND P0, PT, R126, R147, PT ;  /* 0x000000937e00720c */ /* 0x000fe20003f04070 */
[--C-:B------:R-:W-:Y:S01]  /*2cc0*/  @!P2 IMAD.IADD R82, R82, 0x1, -R126.reuse ;  /* 0x000000015252a824 */ /* 0x100fe200078e0a7e */
[----:B------:R-:W-:Y:S01]  /*2cd0*/  IADD3 R2, -R2, RZ, RZ ;  /* 0x000000ff02027210 */ /* 0x000fe20007ffe1ff */
[----:B------:R-:W-:Y:S01]  /*2ce0*/  VIADD R0, R252, 0x2b ;  /* 0x0000002bfc007836 */ /* 0x000fe20000000000 */
[----:B------:R-:W-:Y:S01]  /*2cf0*/  ISETP.GE.AND P2, PT, R4, RZ, PT ;  /* 0x000000ff0400720c */ /* 0x000fe20003f46270 */
[--C-:B------:R-:W-:Y:S01]  /*2d00*/  @!P4 IMAD.IADD R207, R207, 0x1, -R126.reuse ;  /* 0x00000001cfcfc824 */ /* 0x100fe200078e0a7e */
[----:B------:R-:W-:Y:S01]  /*2d10*/  IADD3 R4, R252, 0x2d, RZ ;  /* 0x0000002dfc047810 */ /* 0x000fe20007ffe0ff */
[----:B------:R-:W-:Y:S01]  /*2d20*/  IMAD R248, R126, R2, R3 ;  /* 0x000000027ef87224 */ /* 0x000fe200078e0203 */
[----:B------:R-:W-:Y:S01]  /*2d30*/  IABS R5, R0 ;  /* 0x0000000000057213 */ /* 0x000fe20000000000 */
[----:B------:R-:W-:Y:S01]  /*2d40*/  VIADD R2, R252, 0x2c ;  /* 0x0000002cfc027836 */ /* 0x000fe20000000000 */
[----:B------:R-:W-:Y:S01]  /*2d50*/  IABS R83, R4 ;  /* 0x0000000400537213 */ /* 0x000fe20000000000 */
[--C-:B------:R-:W-:Y:S01]  /*2d60*/  @!P5 IMAD.IADD R177, R177, 0x1, -R126.reuse ;  /* 0x00000001b1b1d824 */ /* 0x100fe200078e0a7e */
[C---:B------:R-:W-:Y:S01]  /*2d70*/  ISETP.GT.U32.AND P4, PT, R126.reuse, R207, PT ;  /* 0x000000cf7e00720c */ /* 0x040fe20003f84070 */
[----:B------:R-:W-:Y:S01]  /*2d80*/  @!P0 IMAD.IADD R147, R147, 0x1, -R126 ;  /* 0x0000000193938824 */ /* 0x000fe200078e0a7e */
[----:B------:R-:W-:Y:S01]  /*2d90*/  ISETP.GT.U32.AND P5, PT, R126, R248, PT ;  /* 0x000000f87e00720c */ /* 0x000fe20003fa4070 */
[----:B------:R-:W-:Y:S01]  /*2da0*/  IMAD.HI.U32 R3, R48, R83, RZ ;  /* 0x0000005330037227 */ /* 0x000fe200078e00ff */
[----:B------:R-:W-:-:S02]  /*2db0*/  ISETP.GE.AND P0, PT, R0, RZ, PT ;  /* 0x000000ff0000720c */ /* 0x000fc40003f06270 */
[----:B------:R-:W-:Y:S01]  /*2dc0*/  IABS R7, R2 ;  /* 0x0000000200077213 */ /* 0x000fe20000000000 */
[----:B------:R-:W-:-:S04]  /*2dd0*/  IMAD.HI.U32 R0, R48, R5, RZ ;  /* 0x0000000530007227 */ /* 0x000fc800078e00ff */
[----:B------:R-:W-:Y:S02]  /*2de0*/  IMAD.MOV R0, RZ, RZ, -R0 ;  /* 0x000000ffff007224 */ /* 0x000fe400078e0a00 */
[----:B------:R-:W-:Y:S02]  /*2df0*/  IMAD.MOV R3, RZ, RZ, -R3 ;  /* 0x000000ffff037224 */ /* 0x000fe400078e0a03 */
[----:B------:R-:W-:Y:S01]  /*2e00*/  @!P2 IMAD.MOV R147, RZ, RZ, -R147 ;  /* 0x000000ffff93a224 */ /* 0x000fe200078e0a93 */
[----:B------:R-:W-:Y:S01]  /*2e10*/  ISETP.GE.AND P2, PT, R2, RZ, PT ;  /* 0x000000ff0200720c */ /* 0x000fe20003f46270 */
[----:B------:R-:W-:Y:S01]  /*2e20*/  IMAD R22, R126, R0, R5 ;  /* 0x000000007e167224 */ /* 0x000fe200078e0205 */
[----:B------:R-:W-:Y:S01]  /*2e30*/  @!P5 IADD3 R248, R248, -R126, RZ ;  /* 0x8000007ef8f8d210 */ /* 0x000fe20007ffe0ff */
[----:B------:R-:W-:-:S03]  /*2e40*/  IMAD.HI.U32 R2, R48, R7, RZ ;  /* 0x0000000730027227 */ /* 0x000fc600078e00ff */
[C---:B------:R-:W-:Y:S01]  /*2e50*/  ISETP.GT.U32.AND P5, PT, R126.reuse, R248, PT ;  /* 0x000000f87e00720c */ /* 0x040fe20003fa4070 */
[----:B------:R-:W-:Y:S01]  /*2e60*/  @!P4 IMAD.IADD R207, R207, 0x1, -R126 ;  /* 0x00000001cfcfc824 */ /* 0x000fe200078e0a7e */
[C---:B------:R-:W-:Y:S01]  /*2e70*/  ISETP.GT.U32.AND P4, PT, R126.reuse, R22, PT ;  /* 0x000000167e00720c */ /* 0x040fe20003f84070 */
[C---:B------:R-:W-:Y:S02]  /*2e80*/  IMAD R83, R126.reuse, R3, R83 ;  /* 0x000000037e537224 */ /* 0x040fe400078e0253 */
[----:B------:R-:W-:Y:S02]  /*2e90*/  IMAD.MOV R2, RZ, RZ, -R2 ;  /* 0x000000ffff027224 */ /* 0x000fe400078e0a02 */
[----:B------:R-:W-:Y:S01]  /*2ea0*/  @!P1 IMAD.MOV R207, RZ, RZ, -R207 ;  /* 0x000000ffffcf9224 */ /* 0x000fe200078e0acf */
[C---:B------:R-:W-:Y:S01]  /*2eb0*/  ISETP.GT.U32.AND P1, PT, R126.reuse, R83, PT ;  /* 0x000000537e00720c */ /* 0x040fe20003f24070 */
[----:B------:R-:W-:Y:S01]  /*2ec0*/  IMAD R52, R126, R2, R7 ;  /* 0x000000027e347224 */ /* 0x000fe200078e0207 */
[----:B------:R-:W-:Y:S01]  /*2ed0*/  IADD3 R2, R252, 0x2e, RZ ;  /* 0x0000002efc027810 */ /* 0x000fe20007ffe0ff */
[----:B------:R-:W-:Y:S01]  /*2ee0*/  @!P3 IMAD.MOV R82, RZ, RZ, -R82 ;  /* 0x000000ffff52b224 */ /* 0x000fe200078e0a52 */
[----:B------:R-:W-:Y:S01]  /*2ef0*/  ISETP.GE.AND P3, PT, R6, RZ, PT ;  /* 0x000000ff0600720c */ /* 0x000fe20003f66270 */
[----:B------:R-:W-:Y:S01]  /*2f00*/  @!P6 IMAD.MOV R177, RZ, RZ, -R177 ;  /* 0x000000ffffb1e224 */ /* 0x000fe200078e0ab1 */
[----:B------:R-:W-:Y:S01]  /*2f10*/  IABS R3, R2 ;  /* 0x0000000200037213 */ /* 0x000fe20000000000 */
[----:B------:R-:W-:Y:S01]  /*2f20*/  VIADD R6, R252, 0x30 ;  /* 0x00000030fc067836 */ /* 0x000fe20000000000 */
[----:B------:R-:W-:Y:S01]  /*2f30*/  ISETP.GE.AND P6, PT, R4, RZ, PT ;  /* 0x000000ff0400720c */ /* 0x000fe20003fc6270 */
[----:B------:R-:W-:-:S02]  /*2f40*/  VIADD R4, R252, 0x2f ;  /* 0x0000002ffc047836 */ /* 0x000fc40000000000 */
[--C-:B------:R-:W-:Y:S01]  /*2f50*/  @!P4 IMAD.IADD R22, R22, 0x1, -R126.reuse ;  /* 0x000000011616c824 */ /* 0x100fe200078e0a7e */
[----:B------:R-:W-:Y:S01]  /*2f60*/  IABS R7, R6 ;  /* 0x0000000600077213 */ /* 0x000fe20000000000 */
[--C-:B------:R-:W-:Y:S01]  /*2f70*/  @!P5 IMAD.IADD R248, R248, 0x1, -R126.reuse ;  /* 0x00000001f8f8d824 */ /* 0x100fe200078e0a7e */
[----:B------:R-:W-:Y:S01]  /*2f80*/  IABS R5, R4 ;  /* 0x0000000400057213 */ /* 0x000fe20000000000 */
[----:B------:R-:W-:Y:S01]  /*2f90*/  IMAD.HI.U32 R0, R48, R3, RZ ;  /* 0x0000000330007227 */ /* 0x000fe200078e00ff */
[----:B------:R-:W-:Y:S02]  /*2fa0*/  ISETP.GT.U32.AND P4, PT, R126, R22, PT ;  /* 0x000000167e00720c */ /* 0x000fe40003f84070 */
[----:B------:R-:W-:Y:S01]  /*2fb0*/  @!P3 IADD3 R248, -R248, RZ, RZ ;  /* 0x000000fff8f8b210 */ /* 0x000fe20007ffe1ff */
[----:B------:R-:W-:Y:S01]  /*2fc0*/  @!P1 IMAD.IADD R83, R83, 0x1, -R126 ;  /* 0x0000000153539824 */ /* 0x000fe200078e0a7e */
[----:B------:R-:W-:Y:S01]  /*2fd0*/  ISETP.GE.AND P3, PT, R2, RZ, PT ;  /* 0x000000ff0200720c */ /* 0x000fe20003f66270 */
[----:B------:R-:W-:Y:S01]  /*2fe0*/  IMAD.MOV R0, RZ, RZ, -R0 ;  /* 0x000000ffff007224 */ /* 0x000fe200078e0a00 */
[----:B------:R-:W-:Y:S01]  /*2ff0*/  ISETP.GT.U32.AND P5, PT, R126, R52, PT ;  /* 0x000000347e00720c */ /* 0x000fe20003fa4070 */
[----:B------:R-:W-:Y:S01]  /*3000*/  IMAD.HI.U32 R2, R48, R7, RZ ;  /* 0x0000000730027227 */ /* 0x000fe200078e00ff */
[----:B------:R-:W-:-:S03]  /*3010*/  ISETP.GT.U32.AND P1, PT, R126, R83, PT ;  /* 0x000000537e00720c */ /* 0x000fc60003f24070 */
[----:B------:R-:W-:Y:S02]  /*3020*/  IMAD R114, R126, R0, R3 ;  /* 0x000000007e727224 */ /* 0x000fe400078e0203 */
[----:B------:R-:W-:-:S04]  /*3030*/  IMAD.HI.U32 R0, R48, R5, RZ ;  /* 0x0000000530007227 */ /* 0x000fc800078e00ff */
[----:B------:R-:W-:-:S04]  /*3040*/  IMAD.HI.U32 R3, R48, R9, RZ ;  /* 0x0000000930037227 */ /* 0x000fc800078e00ff */
[----:B------:R-:W-:Y:S01]  /*3050*/  IMAD.MOV R2, RZ, RZ, -R2 ;  /* 0x000000ffff027224 */ /* 0x000fe200078e0a02 */
[----:B------:R-:W-:Y:S01]  /*3060*/  @!P1 IADD3 R83, R83, -R126, RZ ;  /* 0x8000007e53539210 */ /* 0x000fe20007ffe0ff */
[----:B------:R-:W-:Y:S02]  /*3070*/  IMAD.MOV R0, RZ, RZ, -R0 ;  /* 0x000000ffff007224 */ /* 0x000fe400078e0a00 */
[----:B------:R-:W-:Y:S02]  /*3080*/  IMAD.MOV R3, RZ, RZ, -R3 ;  /* 0x000000ffff037224 */ /* 0x000fe400078e0a03 */
[----:B------:R-:W-:Y:S02]  /*3090*/  IMAD R178, R126, R2, R7 ;  /* 0x000000027eb27224 */ /* 0x000fe400078e0207 */
[----:B------:R-:W-:Y:S01]  /*30a0*/  @!P4 IMAD.IADD R22, R22, 0x1, -R126 ;  /* 0x000000011616c824 */ /* 0x000fe200078e0a7e */
[C---:B------:R-:W-:Y:S01]  /*30b0*/  ISETP.GT.U32.AND P4, PT, R126.reuse, R114, PT ;  /* 0x000000727e00720c */ /* 0x040fe20003f84070 */
[C---:B------:R-:W-:Y:S01]  /*30c0*/  IMAD R148, R126.reuse, R0, R5 ;  /* 0x000000007e947224 */ /* 0x040fe200078e0205 */
[C---:B------:R-:W-:Y:S01]  /*30d0*/  ISETP.GT.U32.AND P1, PT, R126.reuse, R178, PT ;  /* 0x000000b27e00720c */ /* 0x040fe20003f24070 */
[----:B------:R-:W-:-:S02]  /*30e0*/  IMAD R208, R126, R3, R9 ;  /* 0x000000037ed07224 */ /* 0x000fc400078e0209 */
[----:B------:R-:W-:Y:S02]  /*30f0*/  VIADD R2, R252, 0x32 ;  /* 0x00000032fc027836 */ /* 0x000fe40000000000 */
[----:B------:R-:W-:Y:S01]  /*3100*/  @!P0 IMAD.MOV R22, RZ, RZ, -R22 ;  /* 0x000000ffff168224 */ /* 0x000fe200078e0a16 */
[C---:B------:R-:W-:Y:S01]  /*3110*/  ISETP.GT.U32.AND P0, PT, R126.reuse, R148, PT ;  /* 0x000000947e00720c */ /* 0x040fe20003f04070 */
[----:B------:R-:W-:Y:S01]  /*3120*/  @!P6 IMAD.MOV R83, RZ, RZ, -R83 ;  /* 0x000000ffff53e224 */ /* 0x000fe200078e0a53 */
[----:B------:R-:W-:Y:S01]  /*3130*/  ISETP.GT.U32.AND P6, PT, R126, R208, PT ;  /* 0x000000d07e00720c */ /* 0x000fe20003fc4070 */
[----:B------:R-:W-:Y:S01]  /*3140*/  VIADD R3, R252, 0x33 ;  /* 0x00000033fc037836 */ /* 0x000fe20000000000 */
[----:B------:R-:W-:Y:S01]  /*3150*/  IABS R249, R2 ;  /* 0x0000000200f97213 */ /* 0x000fe20000000000 */
[--C-:B------:R-:W-:Y:S02]  /*3160*/  @!P5 IMAD.IADD R52, R52, 0x1, -R126.reuse ;  /* 0x000000013434d824 */ /* 0x100fe400078e0a7e */
[----:B------:R-:W-:Y:S01]  /*3170*/  @!P4 IMAD.IADD R114, R114, 0x1, -R126 ;  /* 0x000000017272c824 */ /* 0x000fe200078e0a7e */
[----:B------:R-:W-:Y:S01]  /*3180*/  IABS R23, R3 ;  /* 0x0000000300177213 */ /* 0x000fe20000000000 */
[----:B------:R-:W-:Y:S01]  /*3190*/  IMAD.HI.U32 R0, R48, R249, RZ ;  /* 0x000000f930007227 */ /* 0x000fe200078e00ff */
[----:B------:R-:W-:-:S02]  /*31a0*/  ISETP.GT.U32.AND P5, PT, R126, R52, PT ;  /* 0x000000347e00720c */ /* 0x000fc40003fa4070 */
[----:B------:R-:W-:Y:S01]  /*31b0*/  ISETP.GT.U32.AND P4, PT, R126, R114, PT ;  /* 0x000000727e00720c */ /* 0x000fe20003f84070 */
[----:B------:R-:W-:Y:S01]  /*31c0*/  @!P1 IMAD.IADD R178, R178, 0x1, -R126 ;  /* 0x00000001b2b29824 */ /* 0x000fe200078e0a7e */
[----:B------:R-:W-:Y:S01]  /*31d0*/  @!P0 IADD3 R148, R148, -R126, RZ ;  /* 0x8000007e94948210 */ /* 0x000fe20007ffe0ff */
[----:B------:R-:W-:Y:S01]  /*31e0*/  IMAD.MOV R0, RZ, RZ, -R0 ;  /* 0x000000ffff007224 */ /* 0x000fe200078e0a00 */
[----:B------:R-:W-:Y:S01]  /*31f0*/  ISETP.GE.AND P0, PT, R2, RZ, PT ;  /* 0x000000ff0200720c */ /* 0x000fe20003f06270 */
[----:B------:R-:W-:Y:S01]  /*3200*/  @!P6 IMAD.IADD R208, R208, 0x1, -R126 ;  /* 0x00000001d0d0e824 */ /* 0x000fe200078e0a7e */
[C---:B------:R-:W-:Y:S01]  /*3210*/  ISETP.GT.U32.AND P6, PT, R126.reuse, R178, PT ;  /* 0x000000b27e00720c */ /* 0x040fe20003fc4070 */
[C---:B------:R-:W-:Y:S01]  /*3220*/  IMAD R249, R126.reuse, R0, R249 ;  /* 0x000000007ef97224 */ /* 0x040fe200078e02f9 */
[----:B------:R-:W-:Y:S01]  /*3230*/  ISETP.GT.U32.AND P1, PT, R126, R148, PT ;  /* 0x000000947e00720c */ /* 0x000fe20003f24070 */
[----:B------:R-:W-:Y:S02]  /*3240*/  IMAD.HI.U32 R0, R48, R23, RZ ;  /* 0x0000001730007227 */ /* 0x000fe400078e00ff */
[----:B------:R-:W-:-:S02]  /*3250*/  @!P5 IADD3 R52, R52, -R126, RZ ;  /* 0x8000007e3434d210 */ /* 0x000fc40007ffe0ff */
[----:B------:R-:W-:Y:S01]  /*3260*/  IMAD.MOV R0, RZ, RZ, -R0 ;  /* 0x000000ffff007224 */ /* 0x000fe200078e0a00 */
[----:B------:R-:W-:Y:S01]  /*3270*/  ISETP.GE.AND P5, PT, R4, RZ, PT ;  /* 0x000000ff0400720c */ /* 0x000fe20003fa6270 */
[----:B------:R-:W-:Y:S01]  /*3280*/  @!P4 IMAD.IADD R114, R114, 0x1, -R126 ;  /* 0x000000017272c824 */ /* 0x000fe200078e0a7e */
[----:B------:R-:W-:Y:S01]  /*3290*/  IADD3 R4, R252, 0x34, RZ ;  /* 0x00000034fc047810 */ /* 0x000fe20007ffe0ff */
[----:B------:R-:W-:Y:S01]  /*32a0*/  IMAD R23, R126, R0, R23 ;  /* 0x000000007e177224 */ /* 0x000fe200078e0217 */
[----:B------:R-:W-:Y:S01]  /*32b0*/  ISETP.GE.AND P4, PT, R8, RZ, PT ;  /* 0x000000ff0800720c */ /* 0x000fe20003f86270 */
[----:B------:R-:W-:Y:S01]  /*32c0*/  @!P2 IMAD.MOV R52, RZ, RZ, -R52 ;  /* 0x000000ffff34a224 */ /* 0x000fe200078e0a34 */
[----:B------:R-:W-:Y:S01]  /*32d0*/  @!P6 IADD3 R178, R178, -R126, RZ ;  /* 0x8000007eb2b2e210 */ /* 0x000fe20007ffe0ff */
[----:B------:R-:W-:Y:S01]  /*32e0*/  @!P1 IMAD.IADD R148, R148, 0x1, -R126 ;  /* 0x0000000194949824 */ /* 0x000fe200078e0a7e */
[C---:B------:R-:W-:Y:S01]  /*32f0*/  ISETP.GT.U32.AND P6, PT, R126.reuse, R23, PT ;  /* 0x000000177e00720c */ /* 0x040fe20003fc4070 */
[----:B------:R-:W-:Y:S01]  /*3300*/  @!P3 IMAD.MOV R114, RZ, RZ, -R114 ;  /* 0x000000ffff72b224 */ /* 0x000fe200078e0a72 */
[----:B------:R-:W-:Y:S01]  /*3310*/  ISETP.GT.U32.AND P1, PT, R126, R249, PT ;  /* 0x000000f97e00720c */ /* 0x000fe20003f24070 */
[----:B------:R-:W-:Y:S01]  /*3320*/  VIADD R7, R252, 0x36 ;  /* 0x00000036fc077836 */ /* 0x000fe20000000000 */
[----:B------:R-:W-:Y:S01]  /*3330*/  ISETP.GE.AND P2, PT, R6, RZ, PT ;  /* 0x000000ff0600720c */ /* 0x000fe20003f46270 */
[----:B------:R-:W-:Y:S01]  /*3340*/  VIADD R6, R252, 0x35 ;  /* 0x00000035fc067836 */ /* 0x000fe20000000000 */
[----:B------:R-:W-:Y:S01]  /*3350*/  ISETP.GT.U32.AND P3, PT, R126, R208, PT ;  /* 0x000000d07e00720c */ /* 0x000fe20003f64070 */
[----:B------:R-:W-:Y:S01]  /*3360*/  @!P5 IMAD.MOV R148, RZ, RZ, -R148 ;  /* 0x000000ffff94d224 */ /* 0x000fe200078e0a94 */
[----:B------:R-:W-:Y:S01]  /*3370*/  IABS R53, R4 ;  /* 0x0000000400357213 */ /* 0x000fe20000000000 */
[C---:B------:R-:W-:Y:S01]  /*3380*/  VIADD R8, R252.reuse, 0x3a ;  /* 0x0000003afc087836 */ /* 0x040fe20000000000 */
[----:B------:R-:W-:Y:S01]  /*3390*/  IABS R5, R6 ;  /* 0x0000000600057213 */ /* 0x000fe20000000000 */
[----:B------:R-:W-:Y:S01]  /*33a0*/  VIADD R9, R252, 0x3b ;  /* 0x0000003bfc097836 */ /* 0x000fe20000000000 */
[----:B------:R-:W-:Y:S01]  /*33b0*/  IABS R115, R7 ;  /* 0x0000000700737213 */ /* 0x000fe20000000000 */
[----:B------:R-:W-:Y:S01]  /*33c0*/  IMAD.HI.U32 R0, R48, R53, RZ ;  /* 0x0000003530007227 */ /* 0x000fe200078e00ff */
[----:B------:R-:W-:-:S03]  /*33d0*/  @!P6 IADD3 R23, R23, -R126, RZ ;  /* 0x8000007e1717e210 */ /* 0x000fc60007ffe0ff */
[----:B------:R-:W-:Y:S01]  /*33e0*/  IMAD.HI.U32 R2, R48, R5, RZ ;  /* 0x0000000530027227 */ /* 0x000fe200078e00ff */
[----:B------:R-:W-:-:S03]  /*33f0*/  ISETP.GT.U32.AND P6, PT, R126, R23, PT ;  /* 0x000000177e00720c */ /* 0x000fc60003fc4070 */
[----:B------:R-:W-:Y:S01]  /*3400*/  @!P1 IMAD.IADD R249, R249, 0x1, -R126 ;  /* 0x00000001f9f99824 */ /* 0x000fe200078e0a7e */
[----:B------:R-:W-:Y:S01]  /*3410*/  ISETP.GE.AND P1, PT, R4, RZ, PT ;  /* 0x000000ff0400720c */ /* 0x000fe20003f26270 */
[----:B------:R-:W-:Y:S02]  /*3420*/  IMAD.MOV R0, RZ, RZ, -R0 ;  /* 0x000000ffff007224 */ /* 0x000fe400078e0a00 */
[----:B------:R-:W-:Y:S01]  /*3430*/  @!P3 IMAD.IADD R208, R208, 0x1, -R126 ;  /* 0x00000001d0d0b824 */ /* 0x000fe200078e0a7e */
[----:B------:R-:W-:Y:S01]  /*3440*/  ISETP.GE.AND P3, PT, R3, RZ, PT ;  /* 0x000000ff0300720c */ /* 0x000fe20003f66270 */
[----:B------:R-:W-:Y:S01]  /*3450*/  IMAD.HI.U32 R3, R48, R115, RZ ;  /* 0x0000007330037227 */ /* 0x000fe200078e00ff */
[----:B------:R-:W-:Y:S02]  /*3460*/  ISETP.GT.U32.AND P5, PT, R126, R249, PT ;  /* 0x000000f97e00720c */ /* 0x000fe40003fa4070 */
[----:B------:R-:W-:Y:S01]  /*3470*/  @!P4 IADD3 R208, -R208, RZ, RZ ;  /* 0x000000ffd0d0c210 */ /* 0x000fe20007ffe1ff */
[----:B------:R-:W-:-:S02]  /*3480*/  IMAD.MOV R2, RZ, RZ, -R2 ;  /* 0x000000ffff027224 */ /* 0x000fc400078e0a02 */
[C---:B------:R-:W-:Y:S02]  /*3490*/  IMAD R53, R126.reuse, R0, R53 ;  /* 0x000000007e357224 */ /* 0x040fe400078e0235 */
[----:B------:R-:W-:Y:S02]  /*34a0*/  IMAD.MOV R3, RZ, RZ, -R3 ;  /* 0x000000ffff037224 */ /* 0x000fe400078e0a03 */
[C---:B------:R-:W-:Y:S01]  /*34b0*/  IMAD R84, R126.reuse, R2, R5 ;  /* 0x000000027e547224 */ /* 0x040fe200078e0205 */
[----:B------:R-:W-:Y:S01]  /*34c0*/  IABS R5, R9 ;  /* 0x0000000900057213 */ /* 0x000fe20000000000 */
[----:B------:R-:W-:Y:S01]  /*34d0*/  @!P2 IMAD.MOV R178, RZ, RZ, -R178 ;  /* 0x000000ffffb2a224 */ /* 0x000fe200078e0ab2 */
[C---:B------:R-:W-:Y:S01]  /*34e0*/  ISETP.GT.U32.AND P2, PT, R126.reuse, R53, PT ;  /* 0x000000357e00720c */ /* 0x040fe20003f44070 */
[C---:B------:R-:W-:Y:S01]  /*34f0*/  IMAD R115, R126.reuse, R3, R115 ;  /* 0x000000037e737224 */ /* 0x040fe200078e0273 */
[----:B------:R-:W-:Y:S01]  /*3500*/  ISETP.GT.U32.AND P4, PT, R126, R84, PT ;  /* 0x000000547e00720c */ /* 0x000fe20003f84070 */
[----:B------:R-:W-:Y:S01]  /*3510*/  VIADD R4, R252, 0x37 ;  /* 0x00000037fc047836 */ /* 0x000fe20000000000 */
[----:B------:R-:W-:Y:S01]  /*3520*/  IABS R3, R8 ;  /* 0x0000000800037213 */ /* 0x000fe20000000000 */
[--C-:B------:R-:W-:Y:S01]  /*3530*/  @!P6 IMAD.IADD R23, R23, 0x1, -R126.reuse ;  /* 0x000000011717e824 */ /* 0x100fe200078e0a7e */
[----:B------:R-:W-:Y:S01]  /*3540*/  ISETP.GT.U32.AND P6, PT, R126, R115, PT ;  /* 0x000000737e00720c */ /* 0x000fe20003fc4070 */
[--C-:B------:R-:W-:Y:S01]  /*3550*/  @!P5 IMAD.IADD R249, R249, 0x1, -R126.reuse ;  /* 0x00000001f9f9d824 */ /* 0x100fe200078e0a7e */
[----:B------:R-:W-:Y:S01]  /*3560*/  ISETP.GE.AND P5, PT, R6, RZ, PT ;  /* 0x000000ff0600720c */ /* 0x000fe20003fa6270 */
[----:B------:R-:W-:Y:S01]  /*3570*/  VIADD R6, R252, 0x38 ;  /* 0x00000038fc067836 */ /* 0x000fe20000000000 */
[----:B------:R-:W-:Y:S01]  /*3580*/  IABS R149, R4 ;  /* 0x0000000400957213 */ /* 0x000fe20000000000 */
[----:B------:R-:W-:Y:S01]  /*3590*/  @!P0 IMAD.MOV R249, RZ, RZ, -R249 ;  /* 0x000000fffff98224 */ /* 0x000fe200078e0af9 */
[----:B------:R-:W-:Y:S01]  /*35a0*/  @!P3 IADD3 R23, -R23, RZ, RZ ;  /* 0x000000ff1717b210 */ /* 0x000fe20007ffe1ff */
[----:B------:R-:W-:Y:S01]  /*35b0*/  @!P2 IMAD.IADD R53, R53, 0x1, -R126 ;  /* 0x000000013535a824 */ /* 0x000fe200078e0a7e */
[----:B------:R-:W-:Y:S01]  /*35c0*/  IABS R179, R6 ;  /* 0x0000000600b37213 */ /* 0x000fe20000000000 */
[----:B------:R-:W-:Y:S01]  /*35d0*/  IMAD.HI.U32 R0, R48, R149, RZ ;  /* 0x0000009530007227 */ /* 0x000fe200078e00ff */
[----:B------:R-:W-:-:S02]  /*35e0*/  ISETP.GE.AND P2, PT, R7, RZ, PT ;  /* 0x000000ff0700720c */ /* 0x000fc40003f46270 */
[----:B------:R-:W-:Y:S01]  /*35f0*/  IADD3 R7, R252, 0x39, RZ ;  /* 0x00000039fc077810 */ /* 0x000fe20007ffe0ff */
[----:B------:R-:W-:Y:S01]  /*3600*/  @!P4 IMAD.IADD R84, R84, 0x1, -R126 ;  /* 0x000000015454c824 */ /* 0x000fe200078e0a7e */
[----:B------:R-:W-:Y:S01]  /*3610*/  ISETP.GT.U32.AND P4, PT, R126, R53, PT ;  /* 0x000000357e00720c */ /* 0x000fe20003f84070 */
[----:B------:R-:W-:Y:S01]  /*3620*/  IMAD.MOV R2, RZ, RZ, -R0 ;  /* 0x000000ffff027224 */ /* 0x000fe200078e0a00 */
[----:B------:R-:W-:Y:S01]  /*3630*/  IABS R209, R7 ;  /* 0x0000000700d17213 */ /* 0x000fe20000000000 */
[----:B------:R-:W-:-:S04]  /*3640*/  IMAD.HI.U32 R0, R48, R179, RZ ;  /* 0x000000b330007227 */ /* 0x000fc800078e00ff */
[--C-:B------:R-:W-:Y:S01]  /*3650*/  @!P6 IMAD.IADD R115, R115, 0x1, -R126.reuse ;  /* 0x000000017373e824 */ /* 0x100fe200078e0a7e */
[C---:B------:R-:W-:Y:S01]  /*3660*/  ISETP.GT.U32.AND P6, PT, R126.reuse, R84, PT ;  /* 0x000000547e00720c */ /* 0x040fe20003fc4070 */
[----:B------:R-:W-:Y:S01]  /*3670*/  IMAD R149, R126, R2, R149 ;  /* 0x000000027e957224 */ /* 0x000fe200078e0295 */
[----:B------:R-:W-:Y:S01]  /*3680*/  IADD3 R0, -R0, RZ, RZ ;  /* 0x000000ff00007210 */ /* 0x000fe20007ffe1ff */
[----:B------:R-:W-:Y:S01]  /*3690*/  VIADD R10, R252, 0x43 ;  /* 0x00000043fc0a7836 */ /* 0x000fe20000000000 */
[C---:B------:R-:W-:Y:S01]  /*36a0*/  ISETP.GT.U32.AND P0, PT, R126.reuse, R115, PT ;  /* 0x000000737e00720c */ /* 0x040fe20003f04070 */
[----:B------:R-:W-:Y:S01]  /*36b0*/  @!P4 IMAD.IADD R53, R53, 0x1, -R126 ;  /* 0x000000013535c824 */ /* 0x000fe200078e0a7e */
[C---:B------:R-:W-:Y:S01]  /*36c0*/  ISETP.GT.U32.AND P4, PT, R126.reuse, R149, PT ;  /* 0x000000957e00720c */ /* 0x040fe20003f84070 */
[----:B------:R-:W-:Y:S01]  /*36d0*/  IMAD R179, R126, R0, R179 ;  /* 0x000000007eb37224 */ /* 0x000fe200078e02b3 */
[----:B------:R-:W-:Y:S01]  /*36e0*/  IABS R25, R10 ;  /* 0x0000000a00197213 */ /* 0x000fe20000000000 */
[----:B------:R-:W-:-:S04]  /*36f0*/  IMAD.HI.U32 R0, R48, R209, RZ ;  /* 0x000000d130007227 */ /* 0x000fc800078e00ff */
[----:B------:R-:W-:Y:S01]  /*3700*/  @!P6 IMAD.IADD R84, R84, 0x1, -R126 ;  /* 0x000000015454e824 */ /* 0x000fe200078e0a7e */
[----:B------:R-:W-:Y:S01]  /*3710*/  ISETP.GT.U32.AND P6, PT, R126, R179, PT ;  /* 0x000000b37e00720c */ /* 0x000fe20003fc4070 */
[----:B------:R-:W-:Y:S02]  /*3720*/  IMAD.MOV R2, RZ, RZ, -R0 ;  /* 0x000000ffff027224 */ /* 0x000fe400078e0a00 */
[----:B------:R-:W-:Y:S01]  /*3730*/  IMAD.HI.U32 R0, R48, R3, RZ ;  /* 0x0000000330007227 */ /* 0x000fe200078e00ff */
[----:B------:R-:W-:Y:S02]  /*3740*/  @!P0 IADD3 R115, R115, -R126, RZ ;  /* 0x8000007e73738210 */ /* 0x000fe40007ffe0ff */
[----:B------:R-:W-:Y:S01]  /*3750*/  ISETP.GE.AND P0, PT, R4, RZ, PT ;  /* 0x000000ff0400720c */ /* 0x000fe20003f06270 */
[----:B------:R-:W-:Y:S01]  /*3760*/  @!P4 IMAD.IADD R149, R149, 0x1, -R126 ;  /* 0x000000019595c824 */ /* 0x000fe200078e0a7e */
[----:B------:R-:W-:Y:S01]  /*3770*/  ISETP.GE.AND P4, PT, R6, RZ, PT ;  /* 0x000000ff0600720c */ /* 0x000fe20003f86270 */
[----:B------:R-:W-:Y:S01]  /*3780*/  IMAD R209, R126, R2, R209 ;  /* 0x000000027ed17224 */ /* 0x000fe200078e02d1 */
[----:B------:R-:W-:Y:S01]  /*3790*/  IADD3 R6, R252, 0x3e, RZ ;  /* 0x0000003efc067810 */ /* 0x000fe20007ffe0ff */
[----:B------:R-:W-:-:S02]  /*37a0*/  IMAD.MOV R226, RZ, RZ, -R0 ;  /* 0x000000ffffe27224 */ /* 0x000fc400078e0a00 */
[----:B------:R-:W-:Y:S01]  /*37b0*/  @!P6 IMAD.IADD R179, R179, 0x1, -R126 ;  /* 0x00000001b3b3e824 */ /* 0x000fe200078e0a7e */
[C---:B------:R-:W-:Y:S01]  /*37c0*/  ISETP.GT.U32.AND P6, PT, R126.reuse, R149, PT ;  /* 0x000000957e00720c */ /* 0x040fe20003fc4070 */
[C---:B------:R-:W-:Y:S01]  /*37d0*/  IMAD R226, R126.reuse, R226, R3 ;  /* 0x000000e27ee27224 */ /* 0x040fe200078e0203 */
[C---:B------:R-:W-:Y:S01]  /*37e0*/  ISETP.GT.U32.AND P3, PT, R126.reuse, R209, PT ;  /* 0x000000d17e00720c */ /* 0x040fe20003f64070 */
[----:B------:R-:W-:Y:S01]  /*37f0*/  @!P1 IMAD.MOV R53, RZ, RZ, -R53 ;  /* 0x000000ffff359224 */ /* 0x000fe200078e0a35 */
[----:B------:R-:W-:Y:S01]  /*3800*/  ISETP.GT.U32.AND P1, PT, R126, R179, PT ;  /* 0x000000b37e00720c */ /* 0x000fe20003f24070 */
[----:B------:R-:W-:-:S04]  /*3810*/  IMAD.HI.U32 R0, R48, R5, RZ ;  /* 0x0000000530007227 */ /* 0x000fc800078e00ff */
[----:B------:R-:W-:Y:S01]  /*3820*/  VIADD R2, R252, 0x3c ;  /* 0x0000003cfc027836 */ /* 0x000fe20000000000 */
[----:B------:R-:W-:Y:S01]  /*3830*/  IADD3 R0, -R0, RZ, RZ ;  /* 0x000000ff00007210 */ /* 0x000fe20007ffe1ff */
[----:B------:R-:W-:Y:S01]  /*3840*/  @!P5 IMAD.MOV R84, RZ, RZ, -R84 ;  /* 0x000000ffff54d224 */ /* 0x000fe200078e0a54 */
[----:B------:R-:W-:Y:S01]  /*3850*/  ISETP.GE.AND P5, PT, R7, RZ, PT ;  /* 0x000000ff0700720c */ /* 0x000fe20003fa6270 */
[--C-:B------:R-:W-:Y:S01]  /*3860*/  @!P6 IMAD.IADD R149, R149, 0x1, -R126.reuse ;  /* 0x000000019595e824 */ /* 0x100fe200078e0a7e */
[----:B------:R-:W-:Y:S01]  /*3870*/  ISETP.GT.U32.AND P6, PT, R126, R226, PT ;  /* 0x000000e27e00720c */ /* 0x000fe20003fc4070 */
[--C-:B------:R-:W-:Y:S01]  /*3880*/  @!P3 IMAD.IADD R209, R209, 0x1, -R126.reuse ;  /* 0x00000001d1d1b824 */ /* 0x100fe200078e0a7e */
[----:B------:R-:W-:Y:S01]  /*3890*/  IABS R3, R2 ;  /* 0x0000000200037213 */ /* 0x000fe20000000000 */
[----:B------:R-:W-:Y:S01]  /*38a0*/  @!P1 IMAD.IADD R179, R179, 0x1, -R126 ;  /* 0x00000001b3b39824 */ /* 0x000fe200078e0a7e */
[----:B------:R-:W-:Y:S01]  /*38b0*/  ISETP.GE.AND P3, PT, R2, RZ, PT ;  /* 0x000000ff0200720c */ /* 0x000fe20003f66270 */
[----:B------:R-:W-:Y:S01]  /*38c0*/  IMAD R24, R126, R0, R5 ;  /* 0x000000007e187224 */ /* 0x000fe200078e0205 */
[----:B------:R-:W-:Y:S01]  /*38d0*/  IABS R5, R6 ;  /* 0x0000000600057213 */ /* 0x000fe20000000000 */
[----:B------:R-:W-:Y:S01]  /*38e0*/  IMAD.HI.U32 R0, R48, R3, RZ ;  /* 0x0000000330007227 */ /* 0x000fe200078e00ff */
[----:B------:R-:W-:-:S02]  /*38f0*/  @!P4 IADD3 R179, -R179, RZ, RZ ;  /* 0x000000ffb3b3c210 */ /* 0x000fc40007ffe1ff */
[----:B------:R-:W-:Y:S01]  /*3900*/  ISETP.GT.U32.AND P4, PT, R126, R24, PT ;  /* 0x000000187e00720c */ /* 0x000fe20003f84070 */
[----:B------:R-:W-:Y:S01]  /*3910*/  IMAD.MOV R0, RZ, RZ, -R0 ;  /* 0x000000ffff007224 */ /* 0x000fe200078e0a00 */
[----:B------:R-:W-:Y:S01]  /*3920*/  ISETP.GE.AND P1, PT, R9, RZ, PT ;  /* 0x000000ff0900720c */ /* 0x000fe20003f26270 */
[----:B------:R-:W-:Y:S01]  /*3930*/  @!P6 IMAD.IADD R226, R226, 0x1, -R126 ;  /* 0x00000001e2e2e824 */ /* 0x000fe200078e0a7e */
[----:B------:R-:W-:Y:S01]  /*3940*/  ISETP.GT.U32.AND P6, PT, R126, R209, PT ;  /* 0x000000d17e00720c */ /* 0x000fe20003fc4070 */
[----:B------:R-:W-:Y:S02]  /*3950*/  VIADD R4, R252, 0x3d ;  /* 0x0000003dfc047836 */ /* 0x000fe40000000000 */
[C---:B------:R-:W-:Y:S02]  /*3960*/  IMAD R54, R126.reuse, R0, R3 ;  /* 0x000000007e367224 */ /* 0x040fe400078e0203 */
[----:B------:R-:W-:Y:S01]  /*3970*/  @!P0 IMAD.MOV R149, RZ, RZ, -R149 ;  /* 0x000000ffff958224 */ /* 0x000fe200078e0a95 */
[----:B------:R-:W-:Y:S01]  /*3980*/  IABS R85, R4 ;  /* 0x0000000400557213 */ /* 0x000fe20000000000 */
[----:B------:R-:W-:Y:S01]  /*3990*/  @!P2 IMAD.MOV R115, RZ, RZ, -R115 ;  /* 0x000000ffff73a224 */ /* 0x000fe200078e0a73 */
[----:B------:R-:W-:Y:S01]  /*39a0*/  ISETP.GT.U32.AND P0, PT, R126, R226, PT ;  /* 0x000000e27e00720c */ /* 0x000fe20003f04070 */
[----:B------:R-:W-:Y:S01]  /*39b0*/  IMAD.HI.U32 R2, R48, R5, RZ ;  /* 0x0000000530027227 */ /* 0x000fe200078e00ff */
[----:B------:R-:W-:-:S02]  /*39c0*/  ISETP.GE.AND P2, PT, R8, RZ, PT ;  /* 0x000000ff0800720c */ /* 0x000fc40003f46270 */
[----:B------:R-:W-:Y:S01]  /*39d0*/  @!P4 IADD3 R24, R24, -R126, RZ ;  /* 0x8000007e1818c210 */ /* 0x000fe20007ffe0ff */
[----:B------:R-:W-:Y:S01]  /*39e0*/  @!P6 IMAD.IADD R209, R209, 0x1, -R126 ;  /* 0x00000001d1d1e824 */ /* 0x000fe200078e0a7e */
[----:B------:R-:W-:Y:S01]  /*39f0*/  ISETP.GT.U32.AND P6, PT, R126, R54, PT ;  /* 0x000000367e00720c */ /* 0x000fe20003fc4070 */
[----:B------:R-:W-:Y:S01]  /*3a00*/  IMAD.HI.U32 R0, R48, R85, RZ ;  /* 0x0000005530007227 */ /* 0x000fe200078e00ff */
[----:B------:R-:W-:Y:S02]  /*3a10*/  ISETP.GE.AND P4, PT, R6, RZ, PT ;  /* 0x000000ff0600720c */ /* 0x000fe40003f86270 */
[----:B------:R-:W-:Y:S01]  /*3a20*/  IADD3 R6, R252, 0x41, RZ ;  /* 0x00000041fc067810 */ /* 0x000fe20007ffe0ff */
[----:B------:R-:W-:Y:S01]  /*3a30*/  @!P5 IMAD.MOV R209, RZ, RZ, -R209 ;  /* 0x000000ffffd1d224 */ /* 0x000fe200078e0ad1 */
[----:B------:R-:W-:Y:S01]  /*3a40*/  ISETP.GT.U32.AND P5, PT, R126, R24, PT ;  /* 0x000000187e00720c */ /* 0x000fe20003fa4070 */
[----:B------:R-:W-:Y:S02]  /*3a50*/  IMAD.MOV R3, RZ, RZ, -R0 ;  /* 0x000000ffff037224 */ /* 0x000fe400078e0a00 */
[----:B------:R-:W-:-:S02]  /*3a60*/  VIADD R8, R252, 0x3f ;  /* 0x0000003ffc087836 */ /* 0x000fc40000000000 */
[----:B------:R-:W-:Y:S01]  /*3a70*/  @!P0 IMAD.IADD R226, R226, 0x1, -R126 ;  /* 0x00000001e2e28824 */ /* 0x000fe200078e0a7e */
[----:B------:R-:W-:Y:S01]  /*3a80*/  ISETP.GE.AND P0, PT, R4, RZ, PT ;  /* 0x000000ff0400720c */ /* 0x000fe20003f06270 */
[----:B------:R-:W-:Y:S01]  /*3a90*/  IMAD.MOV R2, RZ, RZ, -R2 ;  /* 0x000000ffff027224 */ /* 0x000fe200078e0a02 */
[----:B------:R-:W-:Y:S01]  /*3aa0*/  IABS R7, R8 ;  /* 0x0000000800077213 */ /* 0x000fe20000000000 */
[----:B------:R-:W-:Y:S02]  /*3ab0*/  IMAD R85, R126, R3, R85 ;  /* 0x000000037e557224 */ /* 0x000fe400078e0255 */
[----:B------:R-:W-:Y:S02]  /*3ac0*/  @!P6 IMAD.IADD R54, R54, 0x1, -R126 ;  /* 0x000000013636e824 */ /* 0x000fe400078e0a7e */
[C---:B------:R-:W-:Y:S01]  /*3ad0*/  IMAD R116, R126.reuse, R2, R5 ;  /* 0x000000027e747224 */ /* 0x040fe200078e0205 */
[----:B------:R-:W-:Y:S01]  /*3ae0*/  IABS R5, R6 ;  /* 0x0000000600057213 */ /* 0x000fe20000000000 */
[----:B------:R-:W-:Y:S01]  /*3af0*/  @!P2 IMAD.MOV R226, RZ, RZ, -R226 ;  /* 0x000000ffffe2a224 */ /* 0x000fe200078e0ae2 */
[----:B------:R-:W-:Y:S01]  /*3b00*/  ISETP.GT.U32.AND P2, PT, R126, R85, PT ;  /* 0x000000557e00720c */ /* 0x000fe20003f44070 */
[----:B------:R-:W-:Y:S01]  /*3b10*/  @!P5 IMAD.IADD R24, R24, 0x1, -R126 ;  /* 0x000000011818d824 */ /* 0x000fe200078e0a7e */
[----:B------:R-:W-:Y:S01]  /*3b20*/  ISETP.GT.U32.AND P6, PT, R126, R54, PT ;  /* 0x000000367e00720c */ /* 0x000fe20003fc4070 */
[----:B------:R-:W-:Y:S01]  /*3b30*/  IMAD.HI.U32 R0, R48, R7, RZ ;  /* 0x0000000730007227 */ /* 0x000fe200078e00ff */
[----:B------:R-:W-:-:S03]  /*3b40*/  ISETP.GT.U32.AND P5, PT, R126, R116, PT ;  /* 0x000000747e00720c */ /* 0x000fc60003fa4070 */
[----:B------:R-:W-:Y:S02]  /*3b50*/  IMAD.MOV R0, RZ, RZ, -R0 ;  /* 0x000000ffff007224 */ /* 0x000fe400078e0a00 */
[----:B------:R-:W-:Y:S02]  /*3b60*/  VIADD R4, R252, 0x40 ;  /* 0x00000040fc047836 */ /* 0x000fe40000000000 */
[----:B------:R-:W-:Y:S02]  /*3b70*/  IMAD R150, R126, R0, R7 ;  /* 0x000000007e967224 */ /* 0x000fe400078e0207 */
[--C-:B------:R-:W-:Y:S01]  /*3b80*/  @!P2 IMAD.IADD R85, R85, 0x1, -R126.reuse ;  /* 0x000000015555a824 */ /* 0x100fe200078e0a7e */
[----:B------:R-:W-:Y:S01]  /*3b90*/  IABS R3, R4 ;  /* 0x0000000400037213 */ /* 0x000fe20000000000 */
[----:B------:R-:W-:Y:S01]  /*3ba0*/  IMAD.HI.U32 R2, R48, R5, RZ ;  /* 0x0000000530027227 */ /* 0x000fe200078e00ff */
[----:B------:R-:W-:Y:S02]  /*3bb0*/  @!P6 IADD3 R54, R54, -R126, RZ ;  /* 0x8000007e3636e210 */ /* 0x000fe40007ffe0ff */
[----:B------:R-:W-:Y:S01]  /*3bc0*/  ISETP.GT.U32.AND P6, PT, R126, R150, PT ;  /* 0x000000967e00720c */ /* 0x000fe20003fc4070 */
[----:B------:R-:W-:Y:S01]  /*3bd0*/  @!P5 IMAD.IADD R116, R116, 0x1, -R126 ;  /* 0x000000017474d824 */ /* 0x000fe200078e0a7e */
[----:B------:R-:W-:Y:S01]  /*3be0*/  ISETP.GT.U32.AND P5, PT, R126, R85, PT ;  /* 0x000000557e00720c */ /* 0x000fe20003fa4070 */
[----:B------:R-:W-:Y:S01]  /*3bf0*/  IMAD.HI.U32 R0, R48, R3, RZ ;  /* 0x0000000330007227 */ /* 0x000fe200078e00ff */
[----:B------:R-:W-:-:S02]  /*3c00*/  ISETP.GE.AND P2, PT, R8, RZ, PT ;  /* 0x000000ff0800720c */ /* 0x000fc40003f46270 */
[----:B------:R-:W-:Y:S01]  /*3c10*/  IADD3 R8, R252, 0x4d, RZ ;  /* 0x0000004dfc087810 */ /* 0x000fe20007ffe0ff */
[----:B------:R-:W-:Y:S02]  /*3c20*/  IMAD.MOV R0, RZ, RZ, -R0 ;  /* 0x000000ffff007224 */ /* 0x000fe400078e0a00 */
[----:B------:R-:W-:Y:S01]  /*3c30*/  IMAD.MOV R2, RZ, RZ, -R2 ;  /* 0x000000ffff027224 */ /* 0x000fe200078e0a02 */
[----:B------:R-:W-:Y:S01]  /*3c40*/  IABS R87, R8 ;  /* 0x0000000800577213 */ /* 0x000fe20000000000 */
[----:B------:R-:W-:Y:S02]  /*3c50*/  IMAD R180, R126, R0, R3 ;  /* 0x000000007eb47224 */ /* 0x000fe400078e0203 */
[----:B------:R-:W-:Y:S01]  /*3c60*/  @!P6 IADD3 R150, R150, -R126, RZ ;  /* 0x8000007e9696e210 */ /* 0x000fe20007ffe0ff */
[C---:B------:R-:W-:Y:S01]  /*3c70*/  IMAD R210, R126.reuse, R2, R5 ;  /* 0x000000027ed27224 */ /* 0x040fe200078e0205 */
[C---:B------:R-:W-:Y:S01]  /*3c80*/  ISETP.GT.U32.AND P6, PT, R126.reuse, R116, PT ;  /* 0x000000747e00720c */ /* 0x040fe20003fc4070 */
[----:B------:R-:W-:Y:S01]  /*3c90*/  @!P5 IMAD.IADD R85, R85, 0x1, -R126 ;  /* 0x000000015555d824 */ /* 0x000fe200078e0a7e */
[----:B------:R-:W-:Y:S01]  /*3ca0*/  ISETP.GT.U32.AND P5, PT, R126, R180, PT ;  /* 0x000000b47e00720c */ /* 0x000fe20003fa4070 */
[C---:B------:R-:W-:Y:S01]  /*3cb0*/  VIADD R9, R252.reuse, 0x42 ;  /* 0x00000042fc097836 */ /* 0x040fe20000000000 */
[----:B------:R-:W-:Y:S01]  /*3cc0*/  IADD3 R5, R252, 0x4a, RZ ;  /* 0x0000004afc057810 */ /* 0x000fe20007ffe0ff */
[----:B------:R-:W-:-:S03]  /*3cd0*/  IMAD.HI.U32 R2, R48, R25, RZ ;  /* 0x0000001930027227 */ /* 0x000fc600078e00ff */
[----:B------:R-:W-:Y:S01]  /*3ce0*/  IABS R7, R9 ;  /* 0x0000000900077213 */ /* 0x000fe20000000000 */
[----:B------:R-:W-:Y:S01]  /*3cf0*/  IMAD.MOV R2, RZ, RZ, -R2 ;  /* 0x000000ffff027224 */ /* 0x000fe200078e0a02 */
[----:B------:R-:W-:Y:S01]  /*3d00*/  IABS R227, R5 ;  /* 0x0000000500e37213 */ /* 0x000fe20000000000 */
[----:B------:R-:W-:Y:S01]  /*3d10*/  @!P3 IMAD.MOV R54, RZ, RZ, -R54 ;  /* 0x000000ffff36b224 */ /* 0x000fe200078e0a36 */
[----:B------:R-:W-:Y:S01]  /*3d20*/  ISETP.GE.AND P3, PT, R4, RZ, PT ;  /* 0x000000ff0400720c */ /* 0x000fe20003f66270 */
[----:B------:R-:W-:Y:S01]  /*3d30*/  @!P6 IMAD.IADD R116, R116, 0x1, -R126 ;  /* 0x000000017474e824 */ /* 0x000fe200078e0a7e */
[C---:B------:R-:W-:Y:S01]  /*3d40*/  ISETP.GT.U32.AND P6, PT, R126.reuse, R210, PT ;  /* 0x000000d27e00720c */ /* 0x040fe20003fc4070 */
[----:B------:R-:W-:Y:S01]  /*3d50*/  IMAD R25, R126, R2, R25 ;  /* 0x000000027e197224 */ /* 0x000fe200078e0219 */
[----:B------:R-:W-:Y:S01]  /*3d60*/  @!P5 IADD3 R180, R180, -R126, RZ ;  /* 0x8000007eb4b4d210 */ /* 0x000fe20007ffe0ff */
[----:B------:R-:W-:-:S04]  /*3d70*/  IMAD.HI.U32 R0, R48, R7, RZ ;  /* 0x0000000730007227 */ /* 0x000fc800078e00ff */
[----:B------:R-:W-:Y:S01]  /*3d80*/  VIADD R4, R252, 0x44 ;  /* 0x00000044fc047836 */ /* 0x000fe20000000000 */
[----:B------:R-:W-:Y:S01]  /*3d90*/  IADD3 R0, -R0, RZ, RZ ;  /* 0x000000ff00007210 */ /* 0x000fe20007ffe1ff */
[----:B------:R-:W-:Y:S01]  /*3da0*/  @!P0 IMAD.MOV R85, RZ, RZ, -R85 ;  /* 0x000000ffff558224 */ /* 0x000fe200078e0a55 */
[C---:B------:R-:W-:Y:S01]  /*3db0*/  ISETP.GT.U32.AND P0, PT, R126.reuse, R180, PT ;  /* 0x000000b47e00720c */ /* 0x040fe20003f04070 */
[----:B------:R-:W-:Y:S01]  /*3dc0*/  @!P4 IMAD.MOV R116, RZ, RZ, -R116 ;  /* 0x000000ffff74c224 */ /* 0x000fe200078e0a74 */
[C---:B------:R-:W-:Y:S01]  /*3dd0*/  ISETP.GT.U32.AND P4, PT, R126.reuse, R25, PT ;  /* 0x000000197e00720c */ /* 0x040fe20003f84070 */
[----:B------:R-:W-:Y:S01]  /*3de0*/  IMAD R42, R126, R0, R7 ;  /* 0x000000007e2a7224 */ /* 0x000fe200078e0207 */
[----:B------:R-:W-:Y:S01]  /*3df0*/  IABS R55, R4 ;  /* 0x0000000400377213 */ /* 0x000fe20000000000 */
[----:B------:R-:W-:Y:S02]  /*3e00*/  VIADD R2, R252, 0x45 ;  /* 0x00000045fc027836 */ /* 0x000fe40000000000 */
[----:B------:R-:W-:Y:S01]  /*3e10*/  @!P6 IMAD.IADD R210, R210, 0x1, -R126 ;  /* 0x00000001d2d2e824 */ /* 0x000fe200078e0a7e */
[----:B------:R-:W-:Y:S01]  /*3e20*/  ISETP.GT.U32.AND P5, PT, R126, R42, PT ;  /* 0x0000002a7e00720c */ /* 0x000fe20003fa4070 */
[----:B------:R-:W-:Y:S01]  /*3e30*/  IMAD.HI.U32 R0, R48, R55, RZ ;  /* 0x0000003730007227 */ /* 0x000fe200078e00ff */
[----:B------:R-:W-:-:S02]  /*3e40*/  IABS R3, R2 ;  /* 0x0000000200037213 */ /* 0x000fc40000000000 */
[----:B------:R-:W-:Y:S01]  /*3e50*/  ISETP.GT.U32.AND P6, PT, R126, R210, PT ;  /* 0x000000d27e00720c */ /* 0x000fe20003fc4070 */
[----:B------:R-:W-:Y:S02]  /*3e60*/  IMAD.MOV R0, RZ, RZ, -R0 ;  /* 0x000000ffff007224 */ /* 0x000fe400078e0a00 */
[--C-:B------:R-:W-:Y:S01]  /*3e70*/  @!P0 IMAD.IADD R180, R180, 0x1, -R126.reuse ;  /* 0x00000001b4b48824 */ /* 0x100fe200078e0a7e */
[----:B------:R-:W-:Y:S01]  /*3e80*/  ISETP.GE.AND P0, PT, R10, RZ, PT ;  /* 0x000000ff0a00720c */ /* 0x000fe20003f06270 */
[----:B------:R-:W-:Y:S01]  /*3e90*/  @!P4 IMAD.IADD R25, R25, 0x1, -R126 ;  /* 0x000000011919c824 */ /* 0x000fe200078e0a7e */
[----:B------:R-:W-:Y:S01]  /*3ea0*/  ISETP.GE.AND P4, PT, R4, RZ, PT ;  /* 0x000000ff0400720c */ /* 0x000fe20003f86270 */
[----:B------:R-:W-:Y:S02]  /*3eb0*/  IMAD R55, R126, R0, R55 ;  /* 0x000000007e377224 */ /* 0x000fe400078e0237 */
[----:B------:R-:W-:Y:S01]  /*3ec0*/  IMAD.HI.U32 R0, R48, R3, RZ ;  /* 0x0000000330007227 */ /* 0x000fe200078e00ff */
[----:B------:R-:W-:-:S03]  /*3ed0*/  @!P5 IADD3 R42, R42, -R126, RZ ;  /* 0x8000007e2a2ad210 */ /* 0x000fc60007ffe0ff */
[----:B------:R-:W-:Y:S01]  /*3ee0*/  @!P3 IMAD.MOV R180, RZ, RZ, -R180 ;  /* 0x000000ffffb4b224 */ /* 0x000fe200078e0ab4 */
[C---:B------:R-:W-:Y:S01]  /*3ef0*/  ISETP.GT.U32.AND P3, PT, R126.reuse, R25, PT ;  /* 0x000000197e00720c */ /* 0x040fe20003f64070 */
[----:B------:R-:W-:Y:S01]  /*3f00*/  @!P1 IMAD.MOV R24, RZ, RZ, -R24 ;  /* 0x000000ffff189224 */ /* 0x000fe200078e0a18 */
[----:B------:R-:W-:Y:S01]  /*3f10*/  ISETP.GT.U32.AND P1, PT, R126, R150, PT ;  /* 0x000000967e00720c */ /* 0x000fe20003f24070 */
[--C-:B------:R-:W-:Y:S01]  /*3f20*/  @!P6 IMAD.IADD R210, R210, 0x1, -R126.reuse ;  /* 0x00000001d2d2e824 */ /* 0x100fe200078e0a7e */
[----:B------:R-:W-:Y:S01]  /*3f30*/  IADD3 R0, -R0, RZ, RZ ;  /* 0x000000ff00007210 */ /* 0x000fe20007ffe1ff */
[----:B------:R-:W-:Y:S01]  /*3f40*/  VIADD R4, R252, 0x49 ;  /* 0x00000049fc047836 */ /* 0x000fe20000000000 */
[----:B------:R-:W-:Y:S01]  /*3f50*/  ISETP.GT.U32.AND P6, PT, R126, R55, PT ;  /* 0x000000377e00720c */ /* 0x000fe20003fc4070 */
[----:B------:R-:W-:Y:S01]  /*3f60*/  VIADD R7, R252, 0x4c ;  /* 0x0000004cfc077836 */ /* 0x000fe20000000000 */
[C---:B------:R-:W-:Y:S01]  /*3f70*/  ISETP.GT.U32.AND P5, PT, R126.reuse, R42, PT ;  /* 0x0000002a7e00720c */ /* 0x040fe20003fa4070 */
[----:B------:R-:W-:Y:S01]  /*3f80*/  IMAD R86, R126, R0, R3 ;  /* 0x000000007e567224 */ /* 0x000fe200078e0203 */
[C---:B------:R-:W-:Y:S01]  /*3f90*/  IADD3 R3, R252.reuse, 0x48, RZ ;  /* 0x00000048fc037810 */ /* 0x040fe20007ffe0ff */
[----:B------:R-:W-:Y:S01]  /*3fa0*/  VIADD R0, R252, 0x46 ;  /* 0x00000046fc007836 */ /* 0x000fe20000000000 */
[----:B------:R-:W-:Y:S01]  /*3fb0*/  IABS R211, R4 ;  /* 0x0000000400d37213 */ /* 0x000fe20000000000 */
[--C-:B------:R-:W-:Y:S01]  /*3fc0*/  @!P3 IMAD.IADD R25, R25, 0x1, -R126.reuse ;  /* 0x000000011919b824 */ /* 0x100fe200078e0a7e */
[----:B------:R-:W-:Y:S01]  /*3fd0*/  ISETP.GT.U32.AND P3, PT, R126, R86, PT ;  /* 0x000000567e00720c */ /* 0x000fe20003f64070 */
[----:B------:R-:W-:Y:S01]  /*3fe0*/  @!P1 IMAD.IADD R150, R150, 0x1, -R126 ;  /* 0x0000000196969824 */ /* 0x000fe200078e0a7e */
[----:B------:R-:W-:Y:S01]  /*3ff0*/  ISETP.GE.AND P1, PT, R6, RZ, PT ;  /* 0x000000ff0600720c */ /* 0x000fe20003f26270 */
[----:B------:R-:W-:Y:S01]  /*4000*/  @!P0 IMAD.MOV R25, RZ, RZ, -R25 ;  /* 0x000000ffff198224 */ /* 0x000fe200078e0a19 */
[----:B------:R-:W-:Y:S01]  /*4010*/  IABS R117, R0 ;  /* 0x0000000000757213 */ /* 0x000fe20000000000 */
[----:B------:R-:W-:Y:S01]  /*4020*/  @!P2 IMAD.MOV R150, RZ, RZ, -R150 ;  /* 0x000000ffff96a224 */ /* 0x000fe200078e0a96 */
[----:B------:R-:W-:Y:S01]  /*4030*/  ISETP.GE.AND P2, PT, R9, RZ, PT ;  /* 0x000000ff0900720c */ /* 0x000fe20003f46270 */
[--C-:B------:R-:W-:Y:S01]  /*4040*/  @!P6 IMAD.IADD R55, R55, 0x1, -R126.reuse ;  /* 0x000000013737e824 */ /* 0x100fe200078e0a7e */
[----:B------:R-:W-:Y:S01]  /*4050*/  IABS R181, R3 ;  /* 0x0000000300b57213 */ /* 0x000fe20000000000 */
[--C-:B------:R-:W-:Y:S01]  /*4060*/  @!P5 IMAD.IADD R42, R42, 0x1, -R126.reuse ;  /* 0x000000012a2ad824 */ /* 0x100fe200078e0a7e */
[----:B------:R-:W-:Y:S01]  /*4070*/  ISETP.GE.AND P5, PT, R2, RZ, PT ;  /* 0x000000ff0200720c */ /* 0x000fe20003fa6270 */
[----:B------:R-:W-:Y:S01]  /*4080*/  VIADD R2, R252, 0x47 ;  /* 0x00000047fc027836 */ /* 0x000fe20000000000 */
[----:B------:R-:W-:Y:S01]  /*4090*/  ISETP.GT.U32.AND P6, PT, R126, R55, PT ;  /* 0x000000377e00720c */ /* 0x000fe20003fc4070 */
[----:B------:R-:W-:Y:S01]  /*40a0*/  @!P3 IMAD.IADD R86, R86, 0x1, -R126 ;  /* 0x000000015656b824 */ /* 0x000fe200078e0a7e */
[----:B------:R-:W-:Y:S01]  /*40b0*/  ISETP.GE.AND P0, PT, R3, RZ, PT ;  /* 0x000000ff0300720c */ /* 0x000fe20003f06270 */
[----:B------:R-:W-:Y:S01]  /*40c0*/  @!P1 IMAD.MOV R210, RZ, RZ, -R210 ;  /* 0x000000ffffd29224 */ /* 0x000fe200078e0ad2 */
[----:B------:R-:W-:Y:S01]  /*40d0*/  ISETP.GE.AND P1, PT, R0, RZ, PT ;  /* 0x000000ff0000720c */ /* 0x000fe20003f26270 */
[----:B------:R-:W-:Y:S01]  /*40e0*/  IMAD.HI.U32 R0, R48, R117, RZ ;  /* 0x0000007530007227 */ /* 0x000fe200078e00ff */
[----:B------:R-:W-:-:S02]  /*40f0*/  ISETP.GT.U32.AND P3, PT, R126, R86, PT ;  /* 0x000000567e00720c */ /* 0x000fc40003f64070 */
[----:B------:R-:W-:Y:S01]  /*4100*/  @!P2 IADD3 R42, -R42, RZ, RZ ;  /* 0x000000ff2a2aa210 */ /* 0x000fe20007ffe1ff */
[----:B------:R-:W-:Y:S01]  /*4110*/  IMAD.MOV R3, RZ, RZ, -R0 ;  /* 0x000000ffff037224 */ /* 0x000fe200078e0a00 */
[----:B------:R-:W-:Y:S01]  /*4120*/  ISETP.GE.AND P2, PT, R2, RZ, PT ;  /* 0x000000ff0200720c */ /* 0x000fe20003f46270 */
[----:B------:R-:W-:Y:S01]  /*4130*/  VIADD R6, R252, 0x4b ;  /* 0x0000004bfc067836 */ /* 0x000fe20000000000 */
[----:B------:R-:W-:Y:S01]  /*4140*/  IABS R151, R2 ;  /* 0x0000000200977213 */ /* 0x000fe20000000000 */
[----:B------:R-:W-:-:S04]  /*4150*/  IMAD.HI.U32 R2, R48, R181, RZ ;  /* 0x000000b530027227 */ /* 0x000fc800078e00ff */
[----:B------:R-:W-:Y:S02]  /*4160*/  IMAD.MOV R2, RZ, RZ, -R2 ;  /* 0x000000ffff027224 */ /* 0x000fe400078e0a02 */
[--C-:B------:R-:W-:Y:S01]  /*4170*/  @!P6 IMAD.IADD R55, R55, 0x1, -R126.reuse ;  /* 0x000000013737e824 */ /* 0x100fe200078e0a7e */
[----:B------:R-:W-:Y:S01]  /*4180*/  ISETP.GE.AND P6, PT, R4, RZ, PT ;  /* 0x000000ff0400720c */ /* 0x000fe20003fc6270 */
[----:B------:R-:W-:Y:S01]  /*4190*/  IMAD R117, R126, R3, R117 ;  /* 0x000000037e757224 */ /* 0x000fe200078e0275 */
[----:B------:R-:W-:Y:S01]  /*41a0*/  IABS R4, R7 ;  /* 0x0000000700047213 */ /* 0x000fe20000000000 */
[----:B------:R-:W-:Y:S02]  /*41b0*/  @!P3 IMAD.IADD R86, R86, 0x1, -R126 ;  /* 0x000000015656b824 */ /* 0x000fe400078e0a7e */
[C---:B------:R-:W-:Y:S02]  /*41c0*/  IMAD R181, R126.reuse, R2, R181 ;  /* 0x000000027eb57224 */ /* 0x040fe400078e02b5 */
[----:B------:R-:W-:Y:S01]  /*41d0*/  @!P4 IMAD.MOV R55, RZ, RZ, -R55 ;  /* 0x000000ffff37c224 */ /* 0x000fe200078e0a37 */
[----:B------:R-:W-:Y:S01]  /*41e0*/  ISETP.GT.U32.AND P4, PT, R126, R117, PT ;  /* 0x000000757e00720c */ /* 0x000fe20003f84070 */
[----:B------:R-:W-:-:S04]  /*41f0*/  IMAD.HI.U32 R0, R48, R151, RZ ;  /* 0x0000009730007227 */ /* 0x000fc800078e00ff */
[----:B------:R-:W-:Y:S01]  /*4200*/  @!P5 IMAD.MOV R86, RZ, RZ, -R86 ;  /* 0x000000ffff56d224 */ /* 0x000fe200078e0a56 */
[----:B------:R-:W-:Y:S01]  /*4210*/  ISETP.GT.U32.AND P5, PT, R126, R181, PT ;  /* 0x000000b57e00720c */ /* 0x000fe20003fa4070 */
[----:B------:R-:W-:Y:S01]  /*4220*/  VIADD R10, R252, 0x5f ;  /* 0x0000005ffc0a7836 */ /* 0x000fe20000000000 */
[----:B------:R-:W-:Y:S01]  /*4230*/  IADD3 R3, -R0, RZ, RZ ;  /* 0x000000ff00037210 */ /* 0x000fe20007ffe1ff */
[----:B------:R-:W-:-:S04]  /*4240*/  IMAD.HI.U32 R0, R48, R211, RZ ;  /* 0x000000d330007227 */ /* 0x000fc800078e00ff */
[C---:B------:R-:W-:Y:S01]  /*4250*/  IMAD R151, R126.reuse, R3, R151 ;  /* 0x000000037e977224 */ /* 0x040fe200078e0297 */
[----:B------:R-:W-:Y:S01]  /*4260*/  IABS R3, R6 ;  /* 0x0000000600037213 */ /* 0x000fe20000000000 */
[----:B------:R-:W-:Y:S02]  /*4270*/  @!P4 IMAD.IADD R117, R117, 0x1, -R126 ;  /* 0x000000017575c824 */ /* 0x000fe400078e0a7e */
[----:B------:R-:W-:Y:S01]  /*4280*/  IMAD.MOV R0, RZ, RZ, -R0 ;  /* 0x000000ffff007224 */ /* 0x000fe200078e0a00 */
[C---:B------:R-:W-:Y:S01]  /*4290*/  ISETP.GT.U32.AND P3, PT, R126.reuse, R151, PT ;  /* 0x000000977e00720c */ /* 0x040fe20003f64070 */
[----:B------:R-:W-:Y:S01]  /*42a0*/  @!P5 IMAD.IADD R181, R181, 0x1, -R126 ;  /* 0x00000001b5b5d824 */ /* 0x000fe200078e0a7e */
[----:B------:R-:W-:Y:S01]  /*42b0*/  ISETP.GT.U32.AND P4, PT, R126, R117, PT ;  /* 0x000000757e00720c */ /* 0x000fe20003f84070 */
[----:B------:R-:W-:-:S03]  /*42c0*/  IMAD.HI.U32 R2, R48, R3, RZ ;  /* 0x0000000330027227 */ /* 0x000fc600078e00ff */
[C---:B------:R-:W-:Y:S01]  /*42d0*/  ISETP.GT.U32.AND P5, PT, R126.reuse, R181, PT ;  /* 0x000000b57e00720c */ /* 0x040fe20003fa4070 */
[----:B------:R-:W-:Y:S02]  /*42e0*/  IMAD.MOV R2, RZ, RZ, -R2 ;  /* 0x000000ffff027224 */ /* 0x000fe400078e0a02 */
[C---:B------:R-:W-:Y:S02]  /*42f0*/  IMAD R211, R126.reuse, R0, R211 ;  /* 0x000000007ed37224 */ /* 0x040fe400078e02d3 */
[----:B------:R-:W-:Y:S02]  /*4300*/  IMAD R26, R126, R2, R3 ;  /* 0x000000027e1a7224 */ /* 0x000fe400078e0203 */
[----:B------:R-:W-:Y:S02]  /*4310*/  @!P3 IMAD.IADD R151, R151, 0x1, -R126 ;  /* 0x000000019797b824 */ /* 0x000fe400078e0a7e */
[----:B------:R-:W-:Y:S01]  /*4320*/  @!P4 IADD3 R117, R117, -R126, RZ ;  /* 0x8000007e7575c210 */ /* 0x000fe20007ffe0ff */
[----:B------:R-:W-:Y:S01]  /*4330*/  IMAD.HI.U32 R0, R48, R227, RZ ;  /* 0x000000e330007227 */ /* 0x000fe200078e00ff */
[----:B------:R-:W-:-:S02]  /*4340*/  ISETP.GT.U32.AND P4, PT, R126, R211, PT ;  /* 0x000000d37e00720c */ /* 0x000fc40003f84070 */
[C---:B------:R-:W-:Y:S01]  /*4350*/  ISETP.GT.U32.AND P3, PT, R126.reuse, R151, PT ;  /* 0x000000977e00720c */ /* 0x040fe20003f64070 */
[----:B------:R-:W-:Y:S01]  /*4360*/  @!P5 IMAD.IADD R181, R181, 0x1, -R126 ;  /* 0x00000001b5b5d824 */ /* 0x000fe200078e0a7e */
[C---:B------:R-:W-:Y:S01]  /*4370*/  ISETP.GT.U32.AND P5, PT, R126.reuse, R26, PT ;  /* 0x0000001a7e00720c */ /* 0x040fe20003fa4070 */
[----:B------:R-:W-:Y:S02]  /*4380*/  IMAD.MOV R0, RZ, RZ, -R0 ;  /* 0x000000ffff007224 */ /* 0x000fe400078e0a00 */
[----:B------:R-:W-:Y:S02]  /*4390*/  IMAD.MOV.U32 R3, RZ, RZ, R4 ;  /* 0x000000ffff037224 */ /* 0x000fe400078e0004 */
[----:B------:R-:W-:Y:S02]  /*43a0*/  IMAD R227, R126, R0, R227 ;  /* 0x000000007ee37224 */ /* 0x000fe400078e02e3 */
[----:B------:R-:W-:Y:S02]  /*43b0*/  VIADD R4, R252, 0x4e ;  /* 0x0000004efc047836 */ /* 0x000fe40000000000 */
[----:B------:R-:W-:Y:S01]  /*43c0*/  IMAD.HI.U32 R0, R48, R3, RZ ;  /* 0x0000000330007227 */ /* 0x000fe200078e00ff */
[----:B------:R-:W-:-:S02]  /*43d0*/  @!P4 IADD3 R211, R211, -R126, RZ ;  /* 0x8000007ed3d3c210 */ /* 0x000fc40007ffe0ff */
[----:B------:R-:W-:Y:S01]  /*43e0*/  ISETP.GE.AND P4, PT, R5, RZ, PT ;  /* 0x000000ff0500720c */ /* 0x000fe20003f86270 */
[----:B------:R-:W-:Y:S01]  /*43f0*/  @!P3 IMAD.IADD R151, R151, 0x1, -R126 ;  /* 0x000000019797b824 */ /* 0x000fe200078e0a7e */
[----:B------:R-:W-:Y:S01]  /*4400*/  ISETP.GT.U32.AND P3, PT, R126, R227, PT ;  /* 0x000000e37e00720c */ /* 0x000fe20003f64070 */
[----:B------:R-:W-:Y:S01]  /*4410*/  @!P1 IMAD.MOV R117, RZ, RZ, -R117 ;  /* 0x000000ffff759224 */ /* 0x000fe200078e0a75 */
[----:B------:R-:W-:Y:S01]  /*4420*/  IABS R5, R4 ;  /* 0x0000000400057213 */ /* 0x000fe20000000000 */
[----:B------:R-:W-:Y:S01]  /*4430*/  IMAD.MOV R0, RZ, RZ, -R0 ;  /* 0x000000ffff007224 */ /* 0x000fe200078e0a00 */
[----:B------:R-:W-:Y:S01]  /*4440*/  @!P5 IADD3 R26, R26, -R126, RZ ;  /* 0x8000007e1a1ad210 */ /* 0x000fe20007ffe0ff */
[----:B------:R-:W-:Y:S01]  /*4450*/  IMAD.HI.U32 R2, R48, R87, RZ ;  /* 0x0000005730027227 */ /* 0x000fe200078e00ff */
[C---:B------:R-:W-:Y:S02]  /*4460*/  ISETP.GT.U32.AND P1, PT, R126.reuse, R211, PT ;  /* 0x000000d37e00720c */ /* 0x040fe40003f24070 */
[C---:B------:R-:W-:Y:S01]  /*4470*/  ISETP.GT.U32.AND P5, PT, R126.reuse, R26, PT ;  /* 0x0000001a7e00720c */ /* 0x040fe20003fa4070 */
[----:B------:R-:W-:-:S02]  /*4480*/  IMAD R56, R126, R0, R3 ;  /* 0x000000007e387224 */ /* 0x000fc400078e0203 */
[----:B------:R-:W-:-:S04]  /*4490*/  IMAD.HI.U32 R0, R48, R5, RZ ;  /* 0x0000000530007227 */ /* 0x000fc800078e00ff */
[----:B------:R-:W-:Y:S02]  /*44a0*/  IMAD.MOV R0, RZ, RZ, -R0 ;  /* 0x000000ffff007224 */ /* 0x000fe400078e0a00 */
[----:B------:R-:W-:Y:S02]  /*44b0*/  IMAD.MOV R2, RZ, RZ, -R2 ;  /* 0x000000ffff027224 */ /* 0x000fe400078e0a02 */
[--C-:B------:R-:W-:Y:S01]  /*44c0*/  @!P3 IMAD.IADD R227, R227, 0x1, -R126.reuse ;  /* 0x00000001e3e3b824 */ /* 0x100fe200078e0a7e */
[----:B------:R-:W-:Y:S01]  /*44d0*/  ISETP.GE.AND P3, PT, R6, RZ, PT ;  /* 0x000000ff0600720c */ /* 0x000fe20003f66270 */
[C---:B------:R-:W-:Y:S02]  /*44e0*/  IMAD R118, R126.reuse, R0, R5 ;  /* 0x000000007e767224 */ /* 0x040fe400078e0205 */
[----:B------:R-:W-:Y:S01]  /*44f0*/  IMAD R87, R126, R2, R87 ;  /* 0x000000027e577224 */ /* 0x000fe200078e0257 */
[----:B------:R-:W-:Y:S01]  /*4500*/  IADD3 R2, R252, 0x4f, RZ ;  /* 0x0000004ffc027810 */ /* 0x000fe20007ffe0ff */
[--C-:B------:R-:W-:Y:S01]  /*4510*/  @!P1 IMAD.IADD R211, R211, 0x1, -R126.reuse ;  /* 0x00000001d3d39824 */ /* 0x100fe200078e0a7e */
[C---:B------:R-:W-:Y:S01]  /*4520*/  ISETP.GT.U32.AND P1, PT, R126.reuse, R56, PT ;  /* 0x000000387e00720c */ /* 0x040fe20003f24070 */
[----:B------:R-:W-:Y:S01]  /*4530*/  @!P2 IMAD.MOV R151, RZ, RZ, -R151 ;  /* 0x000000ffff97a224 */ /* 0x000fe200078e0a97 */
[----:B------:R-:W-:Y:S01]  /*4540*/  ISETP.GT.U32.AND P2, PT, R126, R227, PT ;  /* 0x000000e37e00720c */ /* 0x000fe20003f44070 */
[----:B------:R-:W-:Y:S01]  /*4550*/  @!P5 IMAD.IADD R26, R26, 0x1, -R126 ;  /* 0x000000011a1ad824 */ /* 0x000fe200078e0a7e */
[C---:B------:R-:W-:Y:S01]  /*4560*/  ISETP.GT.U32.AND P5, PT, R126.reuse, R118, PT ;  /* 0x000000767e00720c */ /* 0x040fe20003fa4070 */
[----:B------:R-:W-:Y:S01]  /*4570*/  @!P6 IMAD.MOV R211, RZ, RZ, -R211 ;  /* 0x000000ffffd3e224 */ /* 0x000fe200078e0ad3 */
[----:B------:R-:W-:Y:S01]  /*4580*/  ISETP.GT.U32.AND P6, PT, R126, R87, PT ;  /* 0x000000577e00720c */ /* 0x000fe20003fc4070 */
[C---:B------:R-:W-:Y:S01]  /*4590*/  VIADD R6, R252.reuse, 0x50 ;  /* 0x00000050fc067836 */ /* 0x040fe20000000000 */
[----:B------:R-:W-:Y:S01]  /*45a0*/  IABS R3, R2 ;  /* 0x0000000200037213 */ /* 0x000fe20000000000 */
[----:B------:R-:W-:Y:S01]  /*45b0*/  @!P0 IMAD.MOV R181, RZ, RZ, -R181 ;  /* 0x000000ffffb58224 */ /* 0x000fe200078e0ab5 */
[----:B------:R-:W-:Y:S01]  /*45c0*/  ISETP.GE.AND P0, PT, R7, RZ, PT ;  /* 0x000000ff0700720c */ /* 0x000fe20003f06270 */
[----:B------:R-:W-:Y:S01]  /*45d0*/  VIADD R7, R252, 0x52 ;  /* 0x00000052fc077836 */ /* 0x000fe20000000000 */
[----:B------:R-:W-:Y:S01]  /*45e0*/  IABS R5, R6 ;  /* 0x0000000600057213 */ /* 0x000fe20000000000 */
[----:B------:R-:W-:Y:S01]  /*45f0*/  IMAD.HI.U32 R0, R48, R3, RZ ;  /* 0x0000000330007227 */ /* 0x000fe200078e00ff */
[----:B------:R-:W-:-:S02]  /*4600*/  @!P1 IADD3 R56, R56, -R126, RZ ;  /* 0x8000007e38389210 */ /* 0x000fc40007ffe0ff */
[----:B------:R-:W-:Y:S01]  /*4610*/  ISETP.GE.AND P1, PT, R4, RZ, PT ;  /* 0x000000ff0400720c */ /* 0x000fe20003f26270 */
[--C-:B------:R-:W-:Y:S01]  /*4620*/  @!P2 IMAD.IADD R227, R227, 0x1, -R126.reuse ;  /* 0x00000001e3e3a824 */ /* 0x100fe200078e0a7e */
[----:B------:R-:W-:Y:S01]  /*4630*/  IABS R237, R7 ;  /* 0x0000000700ed7213 */ /* 0x000fe20000000000 */
[--C-:B------:R-:W-:Y:S01]  /*4640*/  @!P5 IMAD.IADD R118, R118, 0x1, -R126.reuse ;  /* 0x000000017676d824 */ /* 0x100fe200078e0a7e */
[----:B------:R-:W-:Y:S01]  /*4650*/  ISETP.GE.AND P2, PT, R8, RZ, PT ;  /* 0x000000ff0800720c */ /* 0x000fe20003f46270 */
[----:B------:R-:W-:Y:S01]  /*4660*/  @!P6 IMAD.IADD R87, R87, 0x1, -R126 ;  /* 0x000000015757e824 */ /* 0x000fe200078e0a7e */
[----:B------:R-:W-:Y:S01]  /*4670*/  ISETP.GT.U32.AND P6, PT, R126, R56, PT ;  /* 0x000000387e00720c */ /* 0x000fe20003fc4070 */
[----:B------:R-:W-:Y:S01]  /*4680*/  IMAD.MOV R152, RZ, RZ, -R0 ;  /* 0x000000ffff987224 */ /* 0x000fe200078e0a00 */
[----:B------:R-:W-:Y:S01]  /*4690*/  @!P4 IADD3 R227, -R227, RZ, RZ ;  /* 0x000000ffe3e3c210 */ /* 0x000fe20007ffe1ff */
[----:B------:R-:W-:Y:S01]  /*46a0*/  IMAD.HI.U32 R0, R48, R5, RZ ;  /* 0x0000000530007227 */ /* 0x000fe200078e00ff */
[----:B------:R-:W-:-:S02]  /*46b0*/  ISETP.GT.U32.AND P4, PT, R126, R118, PT ;  /* 0x000000767e00720c */ /* 0x000fc40003f84070 */
[----:B------:R-:W-:Y:S01]  /*46c0*/  ISETP.GT.U32.AND P5, PT, R126, R87, PT ;  /* 0x000000577e00720c */ /* 0x000fe20003fa4070 */
[----:B------:R-:W-:Y:S01]  /*46d0*/  IMAD.MOV R0, RZ, RZ, -R0 ;  /* 0x000000ffff007224 */ /* 0x000fe200078e0a00 */
[----:B------:R-:W-:Y:S01]  /*46e0*/  IADD3 R8, R252, 0x5b, RZ ;  /* 0x0000005bfc087810 */ /* 0x000fe20007ffe0ff */
[C---:B------:R-:W-:Y:S02]  /*46f0*/  IMAD R152, R126.reuse, R152, R3 ;  /* 0x000000987e987224 */ /* 0x040fe400078e0203 */
[----:B------:R-:W-:Y:S02]  /*4700*/  IMAD R182, R126, R0, R5 ;  /* 0x000000007eb67224 */ /* 0x000fe400078e0205 */
[--C-:B------:R-:W-:Y:S01]  /*4710*/  @!P6 IMAD.IADD R56, R56, 0x1, -R126.reuse ;  /* 0x000000013838e824 */ /* 0x100fe200078e0a7e */
[----:B------:R-:W-:Y:S01]  /*4720*/  ISETP.GT.U32.AND P6, PT, R126, R152, PT ;  /* 0x000000987e00720c */ /* 0x000fe20003fc4070 */
[----:B------:R-:W-:Y:S02]  /*4730*/  VIADD R4, R252, 0x51 ;  /* 0x00000051fc047836 */ /* 0x000fe40000000000 */
[----:B------:R-:W-:Y:S01]  /*4740*/  @!P4 IADD3 R118, R118, -R126, RZ ;  /* 0x8000007e7676c210 */ /* 0x000fe20007ffe0ff */
[----:B------:R-:W-:Y:S01]  /*4750*/  VIADD R5, R252, 0x53 ;  /* 0x00000053fc057836 */ /* 0x000fe20000000000 */
[----:B------:R-:W-:Y:S01]  /*4760*/  ISETP.GT.U32.AND P4, PT, R126, R182, PT ;  /* 0x000000b67e00720c */ /* 0x000fe20003f84070 */
[----:B------:R-:W-:Y:S01]  /*4770*/  @!P5 IMAD.IADD R87, R87, 0x1, -R126 ;  /* 0x000000015757d824 */ /* 0x000fe200078e0a7e */
[----:B------:R-:W-:Y:S01]  /*4780*/  IABS R3, R4 ;  /* 0x0000000400037213 */ /* 0x000fe20000000000 */
[----:B------:R-:W-:Y:S01]  /*4790*/  @!P3 IMAD.MOV R26, RZ, RZ, -R26 ;  /* 0x000000ffff1ab224 */ /* 0x000fe200078e0a1a */
[----:B------:R-:W-:Y:S01]  /*47a0*/  ISETP.GE.AND P5, PT, R2, RZ, PT ;  /* 0x000000ff0200720c */ /* 0x000fe20003fa6270 */
[----:B------:R-:W-:Y:S01]  /*47b0*/  IMAD.HI.U32 R2, R48, R237, RZ ;  /* 0x000000ed30027227 */ /* 0x000fe200078e00ff */
[----:B------:R-:W-:-:S02]  /*47c0*/  IABS R27, R5 ;  /* 0x00000005001b7213 */ /* 0x000fc40000000000 */
[----:B------:R-:W-:Y:S01]  /*47d0*/  @!P1 IADD3 R118, -R118, RZ, RZ ;  /* 0x000000ff76769210 */ /* 0x000fe20007ffe1ff */
[--C-:B------:R-:W-:Y:S01]  /*47e0*/  @!P6 IMAD.IADD R152, R152, 0x1, -R126.reuse ;  /* 0x000000019898e824 */ /* 0x100fe200078e0a7e */
[----:B------:R-:W-:Y:S01]  /*47f0*/  ISETP.GE.AND P6, PT, R6, RZ, PT ;  /* 0x000000ff0600720c */ /* 0x000fe20003fc6270 */
[----:B------:R-:W-:Y:S01]  /*4800*/  IMAD.HI.U32 R0, R48, R3, RZ ;  /* 0x0000000330007227 */ /* 0x000fe200078e00ff */
[----:B------:R-:W-:Y:S02]  /*4810*/  IADD3 R6, R252, 0x54, RZ ;  /* 0x00000054fc067810 */ /* 0x000fe40007ffe0ff */
[----:B------:R-:W-:Y:S01]  /*4820*/  ISETP.GE.AND P1, PT, R4, RZ, PT ;  /* 0x000000ff0400720c */ /* 0x000fe20003f26270 */
[----:B------:R-:W-:Y:S01]  /*4830*/  @!P4 IMAD.IADD R182, R182, 0x1, -R126 ;  /* 0x00000001b6b6c824 */ /* 0x000fe200078e0a7e */
[C---:B------:R-:W-:Y:S01]  /*4840*/  ISETP.GT.U32.AND P4, PT, R126.reuse, R152, PT ;  /* 0x000000987e00720c */ /* 0x040fe20003f84070 */
[----:B------:R-:W-:Y:S01]  /*4850*/  IMAD.MOV R2, RZ, RZ, -R2 ;  /* 0x000000ffff027224 */ /* 0x000fe200078e0a02 */
[----:B------:R-:W-:Y:S01]  /*4860*/  IABS R57, R6 ;  /* 0x0000000600397213 */ /* 0x000fe20000000000 */
[----:B------:R-:W-:Y:S01]  /*4870*/  IMAD.MOV R0, RZ, RZ, -R0 ;  /* 0x000000ffff007224 */ /* 0x000fe200078e0a00 */
[C---:B------:R-:W-:Y:S01]  /*4880*/  ISETP.GT.U32.AND P3, PT, R126.reuse, R182, PT ;  /* 0x000000b67e00720c */ /* 0x040fe20003f64070 */
[----:B------:R-:W-:-:S02]  /*4890*/  IMAD R237, R126, R2, R237 ;  /* 0x000000027eed7224 */ /* 0x000fc400078e02ed */
[----:B------:R-:W-:Y:S02]  /*48a0*/  IMAD R212, R126, R0, R3 ;  /* 0x000000007ed47224 */ /* 0x000fe400078e0203 */
[----:B------:R-:W-:-:S04]  /*48b0*/  IMAD.HI.U32 R0, R48, R27, RZ ;  /* 0x0000001b30007227 */ /* 0x000fc800078e00ff */
[----:B------:R-:W-:Y:S01]  /*48c0*/  @!P2 IMAD.MOV R87, RZ, RZ, -R87 ;  /* 0x000000ffff57a224 */ /* 0x000fe200078e0a57 */
[----:B------:R-:W-:Y:S01]  /*48d0*/  ISETP.GT.U32.AND P2, PT, R126, R237, PT ;  /* 0x000000ed7e00720c */ /* 0x000fe20003f44070 */
[----:B------:R-:W-:-:S04]  /*48e0*/  IMAD.HI.U32 R2, R48, R57, RZ ;  /* 0x0000003930027227 */ /* 0x000fc800078e00ff */
[----:B------:R-:W-:Y:S02]  /*48f0*/  IMAD.MOV R0, RZ, RZ, -R0 ;  /* 0x000000ffff007224 */ /* 0x000fe400078e0a00 */
[----:B------:R-:W-:Y:S01]  /*4900*/  @!P4 IMAD.IADD R152, R152, 0x1, -R126 ;  /* 0x000000019898c824 */ /* 0x000fe200078e0a7e */
[----:B------:R-:W-:Y:S01]  /*4910*/  ISETP.GE.AND P4, PT, R7, RZ, PT ;  /* 0x000000ff0700720c */ /* 0x000fe20003f86270 */
[----:B------:R-:W-:Y:S02]  /*4920*/  IMAD.MOV R2, RZ, RZ, -R2 ;  /* 0x000000ffff027224 */ /* 0x000fe400078e0a02 */
[----:B------:R-:W-:Y:S02]  /*4930*/  IMAD R27, R126, R0, R27 ;  /* 0x000000007e1b7224 */ /* 0x000fe400078e021b */
[----:B------:R-:W-:Y:S01]  /*4940*/  @!P3 IMAD.IADD R182, R182, 0x1, -R126 ;  /* 0x00000001b6b6b824 */ /* 0x000fe200078e0a7e */
[----:B------:R-:W-:Y:S01]  /*4950*/  ISETP.GE.AND P3, PT, R5, RZ, PT ;  /* 0x000000ff0500720c */ /* 0x000fe20003f66270 */
[----:B------:R-:W-:-:S02]  /*4960*/  IMAD R57, R126, R2, R57 ;  /* 0x000000027e397224 */ /* 0x000fc400078e0239 */
[----:B------:R-:W-:Y:S01]  /*4970*/  @!P5 IMAD.MOV R152, RZ, RZ, -R152 ;  /* 0x000000ffff98d224 */ /* 0x000fe200078e0a98 */
[----:B------:R-:W-:Y:S01]  /*4980*/  ISETP.GT.U32.AND P5, PT, R126, R27, PT ;  /* 0x0000001b7e00720c */ /* 0x000fe20003fa4070 */
[----:B------:R-:W-:Y:S01]  /*4990*/  @!P2 IMAD.IADD R237, R237, 0x1, -R126 ;  /* 0x00000001ededa824 */ /* 0x000fe200078e0a7e */
[----:B------:R-:W-:Y:S01]  /*49a0*/  @!P6 IADD3 R182, -R182, RZ, RZ ;  /* 0x000000ffb6b6e210 */ /* 0x000fe20007ffe1ff */
[----:B------:R-:W-:Y:S01]  /*49b0*/  @!P0 IMAD.MOV R56, RZ, RZ, -R56 ;  /* 0x000000ffff388224 */ /* 0x000fe200078e0a38 */
[----:B------:R-:W-:Y:S01]  /*49c0*/  ISETP.GT.U32.AND P6, PT, R126, R57, PT ;  /* 0x000000397e00720c */ /* 0x000fe20003fc4070 */
[----:B------:R-:W-:Y:S01]  /*49d0*/  VIADD R2, R252, 0x55 ;  /* 0x00000055fc027836 */ /* 0x000fe20000000000 */
[----:B------:R-:W-:Y:S01]  /*49e0*/  ISETP.GT.U32.AND P0, PT, R126, R212, PT ;  /* 0x000000d47e00720c */ /* 0x000fe20003f04070 */
[----:B------:R-:W-:Y:S01]  /*49f0*/  VIADD R4, R252, 0x56 ;  /* 0x00000056fc047836 */ /* 0x000fe20000000000 */
[----:B------:R-:W-:Y:S01]  /*4a00*/  ISETP.GT.U32.AND P2, PT, R126, R237, PT ;  /* 0x000000ed7e00720c */ /* 0x000fe20003f44070 */
[C---:B------:R-:W-:Y:S01]  /*4a10*/  VIADD R5, R252.reuse, 0x57 ;  /* 0x00000057fc057836 */ /* 0x040fe20000000000 */
[----:B------:R-:W-:Y:S01]  /*4a20*/  IABS R3, R2 ;  /* 0x0000000200037213 */ /* 0x000fe20000000000 */
[----:B------:R-:W-:Y:S01]  /*4a30*/  VIADD R7, R252, 0x5a ;  /* 0x0000005afc077836 */ /* 0x000fe20000000000 */
[----:B------:R-:W-:Y:S01]  /*4a40*/  IABS R119, R4 ;  /* 0x0000000400777213 */ /* 0x000fe20000000000 */
[----:B------:R-:W-:Y:S01]  /*4a50*/  @!P5 IMAD.IADD R27, R27, 0x1, -R126 ;  /* 0x000000011b1bd824 */ /* 0x000fe200078e0a7e */
[----:B------:R-:W-:Y:S01]  /*4a60*/  IABS R153, R5 ;  /* 0x0000000500997213 */ /* 0x000fe20000000000 */
[----:B------:R-:W-:-:S03]  /*4a70*/  IMAD.HI.U32 R0, R48, R3, RZ ;  /* 0x0000000330007227 */ /* 0x000fc600078e00ff */
[----:B------:R-:W-:Y:S01]  /*4a80*/  ISETP.GT.U32.AND P5, PT, R126, R27, PT ;  /* 0x0000001b7e00720c */ /* 0x000fe20003fa4070 */
[--C-:B------:R-:W-:Y:S01]  /*4a90*/  @!P6 IMAD.IADD R57, R57, 0x1, -R126.reuse ;  /* 0x000000013939e824 */ /* 0x100fe200078e0a7e */
[----:B------:R-:W-:Y:S01]  /*4aa0*/  @!P0 IADD3 R212, R212, -R126, RZ ;  /* 0x8000007ed4d48210 */ /* 0x000fe20007ffe0ff */
[----:B------:R-:W-:Y:S01]  /*4ab0*/  @!P2 IMAD.IADD R237, R237, 0x1, -R126 ;  /* 0x00000001ededa824 */ /* 0x000fe200078e0a7e */
[----:B------:R-:W-:Y:S01]  /*4ac0*/  ISETP.GE.AND P2, PT, R2, RZ, PT ;  /* 0x000000ff0200720c */ /* 0x000fe20003f46270 */
[----:B------:R-:W-:Y:S01]  /*4ad0*/  IMAD.HI.U32 R2, R48, R119, RZ ;  /* 0x0000007730027227 */ /* 0x000fe200078e00ff */
[----:B------:R-:W-:Y:S02]  /*4ae0*/  ISETP.GT.U32.AND P0, PT, R126, R212, PT ;  /* 0x000000d47e00720c */ /* 0x000fe40003f04070 */
[----:B------:R-:W-:Y:S01]  /*4af0*/  IADD3 R0, -R0, RZ, RZ ;  /* 0x000000ff00007210 */ /* 0x000fe20007ffe1ff */
[----:B------:R-:W-:Y:S01]  /*4b00*/  IMAD.MOV R2, RZ, RZ, -R2 ;  /* 0x000000ffff027224 */ /* 0x000fe200078e0a02 */
[----:B------:R-:W-:Y:S01]  /*4b10*/  ISETP.GT.U32.AND P6, PT, R126, R57, PT ;  /* 0x000000397e00720c */ /* 0x000fe20003fc4070 */
[----:B------:R-:W-:Y:S01]  /*4b20*/  VIADD R9, R252, 0x5e ;  /* 0x0000005efc097836 */ /* 0x000fe20000000000 */
[----:B------:R-:W-:Y:S01]  /*4b30*/  @!P4 IADD3 R237, -R237, RZ, RZ ;  /* 0x000000ffededc210 */ /* 0x000fe20007ffe1ff */
[C---:B------:R-:W-:Y:S01]  /*4b40*/  IMAD R88, R126.reuse, R0, R3 ;  /* 0x000000007e587224 */ /* 0x040fe200078e0203 */
[----:B------:R-:W-:Y:S01]  /*4b50*/  IABS R3, R7 ;  /* 0x0000000700037213 */ /* 0x000fe20000000000 */
[C---:B------:R-:W-:Y:S01]  /*4b60*/  IMAD R119, R126.reuse, R2, R119 ;  /* 0x000000027e777224 */ /* 0x040fe200078e0277 */
[----:B------:R-:W-:Y:S01]  /*4b70*/  ISETP.GE.AND P4, PT, R5, RZ, PT ;  /* 0x000000ff0500720c */ /* 0x000fe20003f86270 */
[--C-:B------:R-:W-:Y:S01]  /*4b80*/  @!P5 IMAD.IADD R27, R27, 0x1, -R126.reuse ;  /* 0x000000011b1bd824 */ /* 0x100fe200078e0a7e */
[----:B------:R-:W-:Y:S01]  /*4b90*/  ISETP.GT.U32.AND P5, PT, R126, R88, PT ;  /* 0x000000587e00720c */ /* 0x000fe20003fa4070 */
[----:B------:R-:W-:Y:S01]  /*4ba0*/  @!P0 IMAD.IADD R212, R212, 0x1, -R126 ;  /* 0x00000001d4d48824 */ /* 0x000fe200078e0a7e */
[----:B------:R-:W-:Y:S01]  /*4bb0*/  ISETP.GE.AND P0, PT, R6, RZ, PT ;  /* 0x000000ff0600720c */ /* 0x000fe20003f06270 */
[----:B------:R-:W-:Y:S01]  /*4bc0*/  IMAD.HI.U32 R0, R48, R153, RZ ;  /* 0x0000009930007227 */ /* 0x000fe200078e00ff */
[----:B------:R-:W-:-:S02]  /*4bd0*/  IADD3 R6, R252, 0x59, RZ ;  /* 0x00000059fc067810 */ /* 0x000fc40007ffe0ff */
[----:B------:R-:W-:Y:S01]  /*4be0*/  IABS R5, R8 ;  /* 0x0000000800057213 */ /* 0x000fe20000000000 */
[----:B------:R-:W-:Y:S01]  /*4bf0*/  @!P6 IMAD.IADD R57, R57, 0x1, -R126 ;  /* 0x000000013939e824 */ /* 0x000fe200078e0a7e */
[----:B------:R-:W-:Y:S01]  /*4c00*/  ISETP.GT.U32.AND P6, PT, R126, R119, PT ;  /* 0x000000777e00720c */ /* 0x000fe20003fc4070 */
[----:B------:R-:W-:Y:S01]  /*4c10*/  @!P1 IMAD.MOV R212, RZ, RZ, -R212 ;  /* 0x000000ffffd49224 */ /* 0x000fe200078e0ad4 */
[----:B------:R-:W-:Y:S01]  /*4c20*/  ISETP.GE.AND P1, PT, R4, RZ, PT ;  /* 0x000000ff0400720c */ /* 0x000fe20003f26270 */
[----:B------:R-:W-:Y:S01]  /*4c30*/  VIADD R4, R252, 0x58 ;  /* 0x00000058fc047836 */ /* 0x000fe20000000000 */
[----:B------:R-:W-:Y:S01]  /*4c40*/  IABS R213, R6 ;  /* 0x0000000600d57213 */ /* 0x000fe20000000000 */
[----:B------:R-:W-:Y:S02]  /*4c50*/  @!P5 IMAD.IADD R88, R88, 0x1, -R126 ;  /* 0x000000015858d824 */ /* 0x000fe400078e0a7e */
[----:B------:R-:W-:Y:S01]  /*4c60*/  IMAD.MOV R0, RZ, RZ, -R0 ;  /* 0x000000ffff007224 */ /* 0x000fe200078e0a00 */
[----:B------:R-:W-:Y:S01]  /*4c70*/  IABS R183, R4 ;  /* 0x0000000400b77213 */ /* 0x000fe20000000000 */
[----:B------:R-:W-:-:S02]  /*4c80*/  @!P3 IMAD.MOV R27, RZ, RZ, -R27 ;  /* 0x000000ffff1bb224 */ /* 0x000fc400078e0a1b */
[C---:B------:R-:W-:Y:S02]  /*4c90*/  IMAD R153, R126.reuse, R0, R153 ;  /* 0x000000007e997224 */ /* 0x040fe400078e0299 */
[----:B------:R-:W-:Y:S01]  /*4ca0*/  @!P6 IMAD.IADD R119, R119, 0x1, -R126 ;  /* 0x000000017777e824 */ /* 0x000fe200078e0a7e */
[----:B------:R-:W-:Y:S01]  /*4cb0*/  ISETP.GT.U32.AND P6, PT, R126, R88, PT ;  /* 0x000000587e00720c */ /* 0x000fe20003fc4070 */
[----:B------:R-:W-:Y:S01]  /*4cc0*/  IMAD.HI.U32 R0, R48, R183, RZ ;  /* 0x000000b730007227 */ /* 0x000fe200078e00ff */
[C---:B------:R-:W-:Y:S02]  /*4cd0*/  ISETP.GT.U32.AND P5, PT, R126.reuse, R153, PT ;  /* 0x000000997e00720c */ /* 0x040fe40003fa4070 */
[----:B------:R-:W-:Y:S01]  /*4ce0*/  ISETP.GT.U32.AND P3, PT, R126, R119, PT ;  /* 0x000000777e00720c */ /* 0x000fe20003f64070 */
[----:B------:R-:W-:Y:S02]  /*4cf0*/  IMAD.MOV R0, RZ, RZ, -R0 ;  /* 0x000000ffff007224 */ /* 0x000fe400078e0a00 */
[----:B------:R-:W-:-:S04]  /*4d00*/  IMAD.HI.U32 R2, R48, R213, RZ ;  /* 0x000000d530027227 */ /* 0x000fc800078e00ff */
[----:B------:R-:W-:Y:S02]  /*4d10*/  IMAD R183, R126, R0, R183 ;  /* 0x000000007eb77224 */ /* 0x000fe400078e02b7 */
[----:B------:R-:W-:-:S04]  /*4d20*/  IMAD.HI.U32 R0, R48, R3, RZ ;  /* 0x0000000330007227 */ /* 0x000fc800078e00ff */
[--C-:B------:R-:W-:Y:S01]  /*4d30*/  @!P6 IMAD.IADD R88, R88, 0x1, -R126.reuse ;  /* 0x000000015858e824 */ /* 0x100fe200078e0a7e */
[----:B------:R-:W-:Y:S01]  /*4d40*/  ISETP.GT.U32.AND P6, PT, R126, R183, PT ;  /* 0x000000b77e00720c */ /* 0x000fe20003fc4070 */
[----:B------:R-:W-:Y:S01]  /*4d50*/  @!P0 IMAD.MOV R57, RZ, RZ, -R57 ;  /* 0x000000ffff398224 */ /* 0x000fe200078e0a39 */
[----:B------:R-:W-:Y:S01]  /*4d60*/  IADD3 R0, -R0, RZ, RZ ;  /* 0x000000ff00007210 */ /* 0x000fe20007ffe1ff */
[----:B------:R-:W-:Y:S01]  /*4d70*/  @!P3 IMAD.IADD R119, R119, 0x1, -R126 ;  /* 0x000000017777b824 */ /* 0x000fe200078e0a7e */
[----:B------:R-:W-:Y:S01]  /*4d80*/  ISETP.GE.AND P0, PT, R4, RZ, PT ;  /* 0x000000ff0400720c */ /* 0x000fe20003f06270 */
[----:B------:R-:W-:Y:S01]  /*4d90*/  VIADD R4, R252, 0x5c ;  /* 0x0000005cfc047836 */ /* 0x000fe20000000000 */
[----:B------:R-:W-:Y:S01]  /*4da0*/  ISETP.GE.AND P3, PT, R6, RZ, PT ;  /* 0x000000ff0600720c */ /* 0x000fe20003f66270 */
[----:B------:R-:W-:Y:S01]  /*4db0*/  IMAD R238, R126, R0, R3 ;  /* 0x000000007eee7224 */ /* 0x000fe200078e0203 */
[----:B------:R-:W-:Y:S01]  /*4dc0*/  @!P1 IADD3 R119, -R119, RZ, RZ ;  /* 0x000000ff77779210 */ /* 0x000fe20007ffe1ff */
[----:B------:R-:W-:Y:S01]  /*4dd0*/  IMAD.MOV R2, RZ, RZ, -R2 ;  /* 0x000000ffff027224 */ /* 0x000fe200078e0a02 */
[----:B------:R-:W-:Y:S01]  /*4de0*/  IABS R3, R4 ;  /* 0x0000000400037213 */ /* 0x000fe20000000000 */
[----:B------:R-:W-:-:S02]  /*4df0*/  @!P5 IMAD.IADD R153, R153, 0x1, -R126 ;  /* 0x000000019999d824 */ /* 0x000fc400078e0a7e */
[----:B------:R-:W-:Y:S01]  /*4e00*/  @!P6 IADD3 R183, R183, -R126, RZ ;  /* 0x8000007eb7b7e210 */ /* 0x000fe20007ffe0ff */
[C---:B------:R-:W-:Y:S01]  /*4e10*/  IMAD R213, R126.reuse, R2, R213 ;  /* 0x000000027ed57224 */ /* 0x040fe200078e02d5 */
[----:B------:R-:W-:Y:S01]  /*4e20*/  ISETP.GT.U32.AND P6, PT, R126, R238, PT ;  /* 0x000000ee7e00720c */ /* 0x000fe20003fc4070 */
[----:B------:R-:W-:Y:S01]  /*4e30*/  IMAD.HI.U32 R2, R48, R5, RZ ;  /* 0x0000000530027227 */ /* 0x000fe200078e00ff */
[C---:B------:R-:W-:Y:S02]  /*4e40*/  ISETP.GT.U32.AND P1, PT, R126.reuse, R183, PT ;  /* 0x000000b77e00720c */ /* 0x040fe40003f24070 */
[----:B------:R-:W-:Y:S01]  /*4e50*/  ISETP.GT.U32.AND P5, PT, R126, R153, PT ;  /* 0x000000997e00720c */ /* 0x000fe20003fa4070 */
[----:B------:R-:W-:-:S04]  /*4e60*/  IMAD.HI.U32 R0, R48, R3, RZ ;  /* 0x0000000330007227 */ /* 0x000fc800078e00ff */
[----:B------:R-:W-:Y:S02]  /*4e70*/  IMAD.MOV R2, RZ, RZ, -R2 ;  /* 0x000000ffff027224 */ /* 0x000fe400078e0a02 */
[----:B------:R-:W-:Y:S01]  /*4e80*/  @!P2 IMAD.MOV R88, RZ, RZ, -R88 ;  /* 0x000000ffff58a224 */ /* 0x000fe200078e0a58 */
[----:B------:R-:W-:Y:S01]  /*4e90*/  ISETP.GT.U32.AND P2, PT, R126, R213, PT ;  /* 0x000000d57e00720c */ /* 0x000fe20003f44070 */
[----:B------:R-:W-:Y:S02]  /*4ea0*/  @!P6 IMAD.IADD R238, R238, 0x1, -R126 ;  /* 0x00000001eeeee824 */ /* 0x000fe400078e0a7e */
[----:B------:R-:W-:Y:S02]  /*4eb0*/  IMAD.MOV R0, RZ, RZ, -R0 ;  /* 0x000000ffff007224 */ /* 0x000fe400078e0a00 */
[C---:B------:R-:W-:Y:S01]  /*4ec0*/  IMAD R28, R126.reuse, R2, R5 ;  /* 0x000000027e1c7224 */ /* 0x040fe200078e0205 */
[C---:B------:R-:W-:Y:S01]  /*4ed0*/  ISETP.GT.U32.AND P6, PT, R126.reuse, R238, PT ;  /* 0x000000ee7e00720c */ /* 0x040fe20003fc4070 */
[C---:B------:R-:W-:Y:S01]  /*4ee0*/  IMAD R58, R126.reuse, R0, R3 ;  /* 0x000000007e3a7224 */ /* 0x040fe200078e0203 */
[----:B------:R-:W-:Y:S01]  /*4ef0*/  IABS R5, R9 ;  /* 0x0000000900057213 */ /* 0x000fe20000000000 */
[--C-:B------:R-:W-:Y:S01]  /*4f00*/  @!P1 IMAD.IADD R183, R183, 0x1, -R126.reuse ;  /* 0x00000001b7b79824 */ /* 0x100fe200078e0a7e */
[----:B------:R-:W-:Y:S01]  /*4f10*/  ISETP.GT.U32.AND P1, PT, R126, R28, PT ;  /* 0x0000001c7e00720c */ /* 0x000fe20003f24070 */
[--C-:B------:R-:W-:Y:S01]  /*4f20*/  @!P5 IMAD.IADD R153, R153, 0x1, -R126.reuse ;  /* 0x000000019999d824 */ /* 0x100fe200078e0a7e */
[----:B------:R-:W-:Y:S01]  /*4f30*/  ISETP.GE.AND P5, PT, R7, RZ, PT ;  /* 0x000000ff0700720c */ /* 0x000fe20003fa6270 */
[----:B------:R-:W-:Y:S01]  /*4f40*/  @!P2 IMAD.IADD R213, R213, 0x1, -R126 ;  /* 0x00000001d5d5a824 */ /* 0x000fe200078e0a7e */
[----:B------:R-:W-:Y:S01]  /*4f50*/  IABS R7, R10 ;  /* 0x0000000a00077213 */ /* 0x000fe20000000000 */
[----:B------:R-:W-:Y:S01]  /*4f60*/  VIADD R6, R252, 0x5d ;  /* 0x0000005dfc067836 */ /* 0x000fe20000000000 */
[----:B------:R-:W-:Y:S01]  /*4f70*/  @!P0 IADD3 R183, -R183, RZ, RZ ;  /* 0x000000ffb7b78210 */ /* 0x000fe20007ffe1ff */
[----:B------:R-:W-:Y:S01]  /*4f80*/  IMAD.HI.U32 R2, R48, R5, RZ ;  /* 0x0000000530027227 */ /* 0x000fe200078e00ff */
[----:B------:R-:W-:-:S02]  /*4f90*/  ISETP.GT.U32.AND P2, PT, R126, R213, PT ;  /* 0x000000d57e00720c */ /* 0x000fc40003f44070 */
[----:B------:R-:W-:Y:S01]  /*4fa0*/  IABS R89, R6 ;  /* 0x0000000600597213 */ /* 0x000fe20000000000 */
[----:B------:R-:W-:Y:S01]  /*4fb0*/  @!P6 IMAD.IADD R238, R238, 0x1, -R126 ;  /* 0x00000001eeeee824 */ /* 0x000fe200078e0a7e */
[----:B------:R-:W-:Y:S01]  /*4fc0*/  ISETP.GT.U32.AND P6, PT, R126, R58, PT ;  /* 0x0000003a7e00720c */ /* 0x000fe20003fc4070 */
[----:B------:R-:W-:Y:S01]  /*4fd0*/  IMAD.HI.U32 R3, R48, R7, RZ ;  /* 0x0000000730037227 */ /* 0x000fe200078e00ff */
[----:B------:R-:W-:Y:S02]  /*4fe0*/  @!P1 IADD3 R28, R28, -R126, RZ ;  /* 0x8000007e1c1c9210 */ /* 0x000fe40007ffe0ff */
[----:B------:R-:W-:Y:S01]  /*4ff0*/  ISETP.GE.AND P1, PT, R4, RZ, PT ;  /* 0x000000ff0400720c */ /* 0x000fe20003f26270 */
[----:B------:R-:W-:-:S04]  /*5000*/  IMAD.HI.U32 R0, R48, R89, RZ ;  /* 0x0000005930007227 */ /* 0x000fc800078e00ff */
[----:B------:R-:W-:Y:S01]  /*5010*/  IMAD.MOV R3, RZ, RZ, -R3 ;  /* 0x000000ffff037224 */ /* 0x000fe200078e0a03 */
[----:B------:R-:W-:Y:S01]  /*5020*/  @!P2 IADD3 R213, R213, -R126, RZ ;  /* 0x8000007ed5d5a210 */ /* 0x000fe20007ffe0ff */
[----:B------:R-:W-:Y:S01]  /*5030*/  IMAD.MOV R2, RZ, RZ, -R2 ;  /* 0x000000ffff027224 */ /* 0x000fe200078e0a02 */
[----:B------:R-:W-:Y:S01]  /*5040*/  ISETP.GE.AND P2, PT, R8, RZ, PT ;  /* 0x000000ff0800720c */ /* 0x000fe20003f46270 */
[----:B------:R-:W-:Y:S01]  /*5050*/  @!P6 IMAD.IADD R58, R58, 0x1, -R126 ;  /* 0x000000013a3ae824 */ /* 0x000fe200078e0a7e */
[C---:B------:R-:W-:Y:S01]  /*5060*/  ISETP.GT.U32.AND P6, PT, R126.reuse, R28, PT ;  /* 0x0000001c7e00720c */ /* 0x040fe20003fc4070 */
[----:B------:R-:W-:Y:S02]  /*5070*/  IMAD.MOV R0, RZ, RZ, -R0 ;  /* 0x000000ffff007224 */ /* 0x000fe400078e0a00 */
[C---:B------:R-:W-:Y:S01]  /*5080*/  IMAD R154, R126.reuse, R3, R7 ;  /* 0x000000037e9a7224 */ /* 0x040fe200078e0207 */
[C---:B------:R-:W-:Y:S01]  /*5090*/  ISETP.GT.U32.AND P0, PT, R126.reuse, R58, PT ;  /* 0x0000003a7e00720c */ /* 0x040fe20003f04070 */
[----:B------:R-:W-:-:S02]  /*50a0*/  IMAD R120, R126, R2, R5 ;  /* 0x000000027e787224 */ /* 0x000fc400078e0205 */
[----:B------:R-:W-:Y:S02]  /*50b0*/  IMAD R89, R126, R0, R89 ;  /* 0x000000007e597224 */ /* 0x000fe400078e0259 */
[----:B------:R-:W-:Y:S02]  /*50c0*/  VIADD R2, R252, 0x60 ;  /* 0x00000060fc027836 */ /* 0x000fe40000000000 */
[----:B------:R-:W-:Y:S01]  /*50d0*/  @!P3 IMAD.MOV R213, RZ, RZ, -R213 ;  /* 0x000000ffffd5b224 */ /* 0x000fe200078e0ad5 */
[----:B------:R-:W-:Y:S01]  /*50e0*/  ISETP.GT.U32.AND P3, PT, R126, R120, PT ;  /* 0x000000787e00720c */ /* 0x000fe20003f64070 */
[----:B------:R-:W-:Y:S01]  /*50f0*/  @!P6 IMAD.IADD R28, R28, 0x1, -R126 ;  /* 0x000000011c1ce824 */ /* 0x000fe200078e0a7e */
[----:B------:R-:W-:Y:S01]  /*5100*/  ISETP.GT.U32.AND P6, PT, R126, R154, PT ;  /* 0x0000009a7e00720c */ /* 0x000fe20003fc4070 */
[----:B------:R-:W-:Y:S01]  /*5110*/  @!P4 IMAD.MOV R153, RZ, RZ, -R153 ;  /* 0x000000ffff99c224 */ /* 0x000fe200078e0a99 */
[----:B------:R-:W-:Y:S01]  /*5120*/  IABS R3, R2 ;  /* 0x0000000200037213 */ /* 0x000fe20000000000 */
[----:B------:R-:W-:Y:S01]  /*5130*/  VIADD R4, R252, 0x61 ;  /* 0x00000061fc047836 */ /* 0x000fe20000000000 */
[----:B------:R-:W-:Y:S01]  /*5140*/  ISETP.GT.U32.AND P4, PT, R126, R89, PT ;  /* 0x000000597e00720c */ /* 0x000fe20003f84070 */
[----:B------:R-:W-:Y:S01]  /*5150*/  @!P5 IMAD.MOV R238, RZ, RZ, -R238 ;  /* 0x000000ffffeed224 */ /* 0x000fe200078e0aee */
[----:B------:R-:W-:Y:S01]  /*5160*/  @!P0 IADD3 R58, R58, -R126, RZ ;  /* 0x8000007e3a3a8210 */ /* 0x000fe20007ffe0ff */
[----:B------:R-:W-:Y:S01]  /*5170*/  IMAD.HI.U32 R0, R48, R3, RZ ;  /* 0x0000000330007227 */ /* 0x000fe200078e00ff */
[----:B------:R-:W-:-:S02]  /*5180*/  IABS R5, R4 ;  /* 0x0000000400057213 */ /* 0x000fc40000000000 */
[----:B------:R-:W-:Y:S01]  /*5190*/  @!P2 IADD3 R28, -R28, RZ, RZ ;  /* 0x000000ff1c1ca210 */ /* 0x000fe20007ffe1ff */
[----:B------:R-:W-:Y:S01]  /*51a0*/  IMAD.MOV R184, RZ, RZ, -R0 ;  /* 0x000000ffffb87224 */ /* 0x000fe200078e0a00 */
[----:B------:R-:W-:Y:S01]  /*51b0*/  ISETP.GE.AND P5, PT, R6, RZ, PT ;  /* 0x000000ff0600720c */ /* 0x000fe20003fa6270 */
[--C-:B------:R-:W-:Y:S01]  /*51c0*/  @!P6 IMAD.IADD R154, R154, 0x1, -R126.reuse ;  /* 0x000000019a9ae824 */ /* 0x100fe200078e0a7e */
[----:B------:R-:W-:Y:S01]  /*51d0*/  ISETP.GE.AND P0, PT, R9, RZ, PT ;  /* 0x000000ff0900720c */ /* 0x000fe20003f06270 */
[--C-:B------:R-:W-:Y:S01]  /*51e0*/  @!P3 IMAD.IADD R120, R120, 0x1, -R126.reuse ;  /* 0x000000017878b824 */ /* 0x100fe200078e0a7e */
[----:B------:R-:W-:Y:S01]  /*51f0*/  IADD3 R9, R252, 0x6b, RZ ;  /* 0x0000006bfc097810 */ /* 0x000fe20007ffe0ff */
[----:B------:R-:W-:Y:S01]  /*5200*/  @!P4 IMAD.IADD R89, R89, 0x1, -R126 ;  /* 0x000000015959c824 */ /* 0x000fe200078e0a7e */
[C---:B------:R-:W-:Y:S01]  /*5210*/  ISETP.GT.U32.AND P2, PT, R126.reuse, R154, PT ;  /* 0x0000009a7e00720c */ /* 0x040fe20003f44070 */
[C---:B------:R-:W-:Y:S01]  /*5220*/  IMAD R184, R126.reuse, R184, R3 ;  /* 0x000000b87eb87224 */ /* 0x040fe200078e0203 */
[----:B------:R-:W-:Y:S01]  /*5230*/  ISETP.GT.U32.AND P6, PT, R126, R120, PT ;  /* 0x000000787e00720c */ /* 0x000fe20003fc4070 */
[----:B------:R-:W-:Y:S01]  /*5240*/  IMAD.HI.U32 R0, R48, R5, RZ ;  /* 0x0000000530007227 */ /* 0x000fe200078e00ff */
[----:B------:R-:W-:-:S02]  /*5250*/  ISETP.GT.U32.AND P3, PT, R126, R89, PT ;  /* 0x000000597e00720c */ /* 0x000fc40003f64070 */
[----:B------:R-:W-:Y:S01]  /*5260*/  ISETP.GE.AND P4, PT, R10, RZ, PT ;  /* 0x000000ff0a00720c */ /* 0x000fe20003f86270 */
[----:B------:R-:W-:Y:S01]  /*5270*/  @!P1 IMAD.MOV R58, RZ, RZ, -R58 ;  /* 0x000000ffff3a9224 */ /* 0x000fe200078e0a3a */
[----:B------:R-:W-:Y:S01]  /*5280*/  ISETP.GT.U32.AND P1, PT, R126, R184, PT ;  /* 0x000000b87e00720c */ /* 0x000fe20003f24070 */
[----:B------:R-:W-:Y:S01]  /*5290*/  IMAD.MOV R0, RZ, RZ, -R0 ;  /* 0x000000ffff007224 */ /* 0x000fe200078e0a00 */
[----:B------:R-:W-:Y:S01]  /*52a0*/  IABS R7, R9 ;  /* 0x0000000900077213 */ /* 0x000fe20000000000 */
[----:B------:R-:W-:Y:S02]  /*52b0*/  VIADD R6, R252, 0x62 ;  /* 0x00000062fc067836 */ /* 0x000fe40000000000 */
[----:B------:R-:W-:Y:S02]  /*52c0*/  IMAD R214, R126, R0, R5 ;  /* 0x000000007ed67224 */ /* 0x000fe400078e0205 */
[--C-:B------:R-:W-:Y:S01]  /*52d0*/  @!P2 IMAD.IADD R154, R154, 0x1, -R126.reuse ;  /* 0x000000019a9aa824 */ /* 0x100fe200078e0a7e */
[----:B------:R-:W-:Y:S01]  /*52e0*/  IABS R3, R6 ;  /* 0x0000000600037213 */ /* 0x000fe20000000000 */
[----:B------:R-:W-:Y:S01]  /*52f0*/  @!P3 IMAD.IADD R89, R89, 0x1, -R126 ;  /* 0x000000015959b824 */ /* 0x000fe200078e0a7e */
[----:B------:R-:W-:Y:S01]  /*5300*/  @!P6 IADD3 R120, R120, -R126, RZ ;  /* 0x8000007e7878e210 */ /* 0x000fe20007ffe0ff */
[----:B------:R-:W-:Y:S01]  /*5310*/  VIADD R5, R252, 0x63 ;  /* 0x00000063fc057836 */ /* 0x000fe20000000000 */
[----:B------:R-:W-:Y:S01]  /*5320*/  ISETP.GE.AND P2, PT, R4, RZ, PT ;  /* 0x000000ff0400720c */ /* 0x000fe20003f46270 */
[----:B------:R-:W-:Y:S01]  /*5330*/  VIADD R4, R252, 0x64 ;  /* 0x00000064fc047836 */ /* 0x000fe20000000000 */
[----:B------:R-:W-:Y:S01]  /*5340*/  ISETP.GT.U32.AND P6, PT, R126, R214, PT ;  /* 0x000000d67e00720c */ /* 0x000fe20003fc4070 */
[----:B------:R-:W-:Y:S01]  /*5350*/  IMAD.HI.U32 R0, R48, R3, RZ ;  /* 0x0000000330007227 */ /* 0x000fe200078e00ff */
[----:B------:R-:W-:-:S02]  /*5360*/  ISETP.GE.AND P3, PT, R2, RZ, PT ;  /* 0x000000ff0200720c */ /* 0x000fc40003f66270 */
[----:B------:R-:W-:Y:S01]  /*5370*/  IABS R59, R4 ;  /* 0x00000004003b7213 */ /* 0x000fe20000000000 */
[----:B------:R-:W-:Y:S01]  /*5380*/  @!P1 IMAD.IADD R184, R184, 0x1, -R126 ;  /* 0x00000001b8b89824 */ /* 0x000fe200078e0a7e */
[----:B------:R-:W-:Y:S01]  /*5390*/  IABS R29, R5 ;  /* 0x00000005001d7213 */ /* 0x000fe20000000000 */
[----:B------:R-:W-:Y:S01]  /*53a0*/  IMAD.MOV R0, RZ, RZ, -R0 ;  /* 0x000000ffff007224 */ /* 0x000fe200078e0a00 */
[----:B------:R-:W-:Y:S01]  /*53b0*/  ISETP.GE.AND P1, PT, R6, RZ, PT ;  /* 0x000000ff0600720c */ /* 0x000fe20003f26270 */
[----:B------:R-:W-:Y:S01]  /*53c0*/  @!P5 IMAD.MOV R89, RZ, RZ, -R89 ;  /* 0x000000ffff59d224 */ /* 0x000fe200078e0a59 */
[C---:B------:R-:W-:Y:S01]  /*53d0*/  ISETP.GT.U32.AND P5, PT, R126.reuse, R184, PT ;  /* 0x000000b87e00720c */ /* 0x040fe20003fa4070 */
[----:B------:R-:W-:Y:S01]  /*53e0*/  IMAD R242, R126, R0, R3 ;  /* 0x000000007ef27224 */ /* 0x000fe200078e0203 */
[----:B------:R-:W-:Y:S01]  /*53f0*/  IADD3 R6, R252, 0x67, RZ ;  /* 0x00000067fc067810 */ /* 0x000fe20007ffe0ff */
[----:B------:R-:W-:-:S03]  /*5400*/  IMAD.HI.U32 R0, R48, R59, RZ ;  /* 0x0000003b30007227 */ /* 0x000fc600078e00ff */
[----:B------:R-:W-:Y:S01]  /*5410*/  IABS R155, R6 ;  /* 0x00000006009b7213 */ /* 0x000fe20000000000 */
[----:B------:R-:W-:Y:S01]  /*5420*/  @!P6 IMAD.IADD R214, R214, 0x1, -R126 ;  /* 0x00000001d6d6e824 */ /* 0x000fe200078e0a7e */
[----:B------:R-:W-:Y:S01]  /*5430*/  IADD3 R0, -R0, RZ, RZ ;  /* 0x000000ff00007210 */ /* 0x000fe20007ffe1ff */
[----:B------:R-:W-:-:S03]  /*5440*/  IMAD.HI.U32 R2, R48, R29, RZ ;  /* 0x0000001d30027227 */ /* 0x000fc600078e00ff */
[----:B------:R-:W-:Y:S01]  /*5450*/  ISETP.GT.U32.AND P6, PT, R126, R214, PT ;  /* 0x000000d67e00720c */ /* 0x000fe20003fc4070 */
[----:B------:R-:W-:Y:S01]  /*5460*/  @!P5 IMAD.IADD R184, R184, 0x1, -R126 ;  /* 0x00000001b8b8d824 */ /* 0x000fe200078e0a7e */
[----:B------:R-:W-:Y:S01]  /*5470*/  IADD3 R2, -R2, RZ, RZ ;  /* 0x000000ff02027210 */ /* 0x000fe20007ffe1ff */
[C---:B------:R-:W-:Y:S02]  /*5480*/  IMAD R59, R126.reuse, R0, R59 ;  /* 0x000000007e3b7224 */ /* 0x040fe400078e023b */
[----:B------:R-:W-:Y:S01]  /*5490*/  @!P0 IMAD.MOV R120, RZ, RZ, -R120 ;  /* 0x000000ffff788224 */ /* 0x000fe200078e0a78 */
[C---:B------:R-:W-:Y:S01]  /*54a0*/  ISETP.GT.U32.AND P0, PT, R126.reuse, R242, PT ;  /* 0x000000f27e00720c */ /* 0x040fe20003f04070 */
[----:B------:R-:W-:Y:S01]  /*54b0*/  @!P3 IMAD.MOV R184, RZ, RZ, -R184 ;  /* 0x000000ffffb8b224 */ /* 0x000fe200078e0ab8 */
[C---:B------:R-:W-:Y:S01]  /*54c0*/  ISETP.GT.U32.AND P3, PT, R126.reuse, R59, PT ;  /* 0x0000003b7e00720c */ /* 0x040fe20003f64070 */
[----:B------:R-:W-:Y:S02]  /*54d0*/  IMAD R29, R126, R2, R29 ;  /* 0x000000027e1d7224 */ /* 0x000fe400078e021d */
[----:B------:R-:W-:-:S02]  /*54e0*/  VIADD R2, R252, 0x65 ;  /* 0x00000065fc027836 */ /* 0x000fc40000000000 */
[----:B------:R-:W-:Y:S01]  /*54f0*/  @!P6 IMAD.IADD R214, R214, 0x1, -R126 ;  /* 0x00000001d6d6e824 */ /* 0x000fe200078e0a7e */
[----:B------:R-:W-:Y:S01]  /*5500*/  ISETP.GT.U32.AND P5, PT, R126, R29, PT ;  /* 0x0000001d7e00720c */ /* 0x000fe20003fa4070 */
[----:B------:R-:W-:Y:S01]  /*5510*/  @!P4 IMAD.MOV R154, RZ, RZ, -R154 ;  /* 0x000000ffff9ac224 */ /* 0x000fe200078e0a9a */
[----:B------:R-:W-:Y:S01]  /*5520*/  ISETP.GE.AND P6, PT, R4, RZ, PT ;  /* 0x000000ff0400720c */ /* 0x000fe20003fc6270 */
[----:B------:R-:W-:Y:S01]  /*5530*/  VIADD R4, R252, 0x66 ;  /* 0x00000066fc047836 */ /* 0x000fe20000000000 */
[----:B------:R-:W-:Y:S01]  /*5540*/  ISETP.GE.AND P4, PT, R5, RZ, PT ;  /* 0x000000ff0500720c */ /* 0x000fe20003f86270 */
[----:B------:R-:W-:Y:S01]  /*5550*/  @!P0 IMAD.IADD R242, R242, 0x1, -R126 ;  /* 0x00000001f2f28824 */ /* 0x000fe200078e0a7e */
[----:B------:R-:W-:Y:S01]  /*5560*/  IABS R5, R2 ;  /* 0x0000000200057213 */ /* 0x000fe20000000000 */
[----:B------:R-:W-:Y:S01]  /*5570*/  @!P2 IMAD.MOV R214, RZ, RZ, -R214 ;  /* 0x000000ffffd6a224 */ /* 0x000fe200078e0ad6 */
[----:B------:R-:W-:Y:S01]  /*5580*/  IABS R121, R4 ;  /* 0x0000000400797213 */ /* 0x000fe20000000000 */
[----:B------:R-:W-:Y:S01]  /*5590*/  IMAD.HI.U32 R3, R48, R155, RZ ;  /* 0x0000009b30037227 */ /* 0x000fe200078e00ff */
[----:B------:R-:W-:-:S02]  /*55a0*/  @!P3 IADD3 R59, R59, -R126, RZ ;  /* 0x8000007e3b3bb210 */ /* 0x000fc40007ffe0ff */
[----:B------:R-:W-:Y:S01]  /*55b0*/  ISETP.GE.AND P2, PT, R2, RZ, PT ;  /* 0x000000ff0200720c */ /* 0x000fe20003f46270 */
[----:B------:R-:W-:Y:S01]  /*55c0*/  IMAD.HI.U32 R2, R48, R121, RZ ;  /* 0x0000007930027227 */ /* 0x000fe200078e00ff */
[C---:B------:R-:W-:Y:S02]  /*55d0*/  ISETP.GT.U32.AND P3, PT, R126.reuse, R59, PT ;  /* 0x0000003b7e00720c */ /* 0x040fe40003f64070 */
[----:B------:R-:W-:Y:S01]  /*55e0*/  ISETP.GT.U32.AND P0, PT, R126, R242, PT ;  /* 0x000000f27e00720c */ /* 0x000fe20003f04070 */
[----:B------:R-:W-:Y:S02]  /*55f0*/  @!P5 IMAD.IADD R29, R29, 0x1, -R126 ;  /* 0x000000011d1dd824 */ /* 0x000fe400078e0a7e */
[----:B------:R-:W-:Y:S02]  /*5600*/  IMAD.MOV R2, RZ, RZ, -R2 ;  /* 0x000000ffff027224 */ /* 0x000fe400078e0a02 */
[----:B------:R-:W-:Y:S01]  /*5610*/  IMAD.HI.U32 R0, R48, R5, RZ ;  /* 0x0000000530007227 */ /* 0x000fe200078e00ff */
[----:B------:R-:W-:-:S03]  /*5620*/  ISETP.GT.U32.AND P5, PT, R126, R29, PT ;  /* 0x0000001d7e00720c */ /* 0x000fc60003fa4070 */
[----:B------:R-:W-:Y:S02]  /*5630*/  IMAD R121, R126, R2, R121 ;  /* 0x000000027e797224 */ /* 0x000fe400078e0279 */
[----:B------:R-:W-:Y:S02]  /*5640*/  IMAD.MOV R0, RZ, RZ, -R0 ;  /* 0x000000ffff007224 */ /* 0x000fe400078e0a00 */
[----:B------:R-:W-:Y:S01]  /*5650*/  @!P3 IMAD.IADD R59, R59, 0x1, -R126 ;  /* 0x000000013b3bb824 */ /* 0x000fe200078e0a7e */
[----:B------:R-:W-:Y:S01]  /*5660*/  @!P0 IADD3 R242, R242, -R126, RZ ;  /* 0x8000007ef2f28210 */ /* 0x000fe20007ffe0ff */
[C---:B------:R-:W-:Y:S01]  /*5670*/  IMAD R90, R126.reuse, R0, R5 ;  /* 0x000000007e5a7224 */ /* 0x040fe200078e0205 */
[----:B------:R-:W-:Y:S01]  /*5680*/  ISETP.GT.U32.AND P3, PT, R126, R121, PT ;  /* 0x000000797e00720c */ /* 0x000fe20003f64070 */
[----:B------:R-:W-:Y:S01]  /*5690*/  VIADD R0, R252, 0x68 ;  /* 0x00000068fc007836 */ /* 0x000fe20000000000 */
[----:B------:R-:W-:Y:S01]  /*56a0*/  ISETP.GE.AND P0, PT, R4, RZ, PT ;  /* 0x000000ff0400720c */ /* 0x000fe20003f06270 */
[----:B------:R-:W-:Y:S01]  /*56b0*/  @!P1 IMAD.MOV R242, RZ, RZ, -R242 ;  /* 0x000000fffff29224 */ /* 0x000fe200078e0af2 */
[----:B------:R-:W-:Y:S01]  /*56c0*/  ISETP.GT.U32.AND P1, PT, R126, R90, PT ;  /* 0x0000005a7e00720c */ /* 0x000fe20003f24070 */
[----:B------:R-:W-:Y:S01]  /*56d0*/  @!P5 IMAD.IADD R29, R29, 0x1, -R126 ;  /* 0x000000011d1dd824 */ /* 0x000fe200078e0a7e */
[----:B------:R-:W-:Y:S01]  /*56e0*/  ISETP.GE.AND P5, PT, R6, RZ, PT ;  /* 0x000000ff0600720c */ /* 0x000fe20003fa6270 */
[----:B------:R-:W-:Y:S01]  /*56f0*/  IMAD.MOV R3, RZ, RZ, -R3 ;  /* 0x000000ffff037224 */ /* 0x000fe200078e0a03 */
[----:B------:R-:W-:Y:S01]  /*5700*/  IABS R185, R0 ;  /* 0x0000000000b97213 */ /* 0x000fe20000000000 */
[----:B------:R-:W-:-:S02]  /*5710*/  VIADD R6, R252, 0x69 ;  /* 0x00000069fc067836 */ /* 0x000fc40000000000 */
[----:B------:R-:W-:Y:S02]  /*5720*/  IMAD R155, R126, R3, R155 ;  /* 0x000000037e9b7224 */ /* 0x000fe400078e029b */
[----:B------:R-:W-:Y:S01]  /*5730*/  @!P3 IMAD.IADD R121, R121, 0x1, -R126 ;  /* 0x000000017979b824 */ /* 0x000fe200078e0a7e */
[----:B------:R-:W-:Y:S01]  /*5740*/  IABS R215, R6 ;  /* 0x0000000600d77213 */ /* 0x000fe20000000000 */
[----:B------:R-:W-:Y:S01]  /*5750*/  @!P4 IMAD.MOV R29, RZ, RZ, -R29 ;  /* 0x000000ffff1dc224 */ /* 0x000fe200078e0a1d */
[----:B------:R-:W-:Y:S01]  /*5760*/  ISETP.GE.AND P4, PT, R0, RZ, PT ;  /* 0x000000ff0000720c */ /* 0x000fe20003f86270 */
[----:B------:R-:W-:Y:S01]  /*5770*/  IMAD.HI.U32 R0, R48, R185, RZ ;  /* 0x000000b930007227 */ /* 0x000fe200078e00ff */
[----:B------:R-:W-:-:S03]  /*5780*/  ISETP.GT.U32.AND P3, PT, R126, R121, PT ;  /* 0x000000797e00720c */ /* 0x000fc60003f64070 */
[----:B------:R-:W-:Y:S01]  /*5790*/  @!P6 IMAD.MOV R59, RZ, RZ, -R59 ;  /* 0x000000ffff3be224 */ /* 0x000fe200078e0a3b */
[----:B------:R-:W-:Y:S01]  /*57a0*/  ISETP.GT.U32.AND P6, PT, R126, R155, PT ;  /* 0x0000009b7e00720c */ /* 0x000fe20003fc4070 */
[----:B------:R-:W-:Y:S01]  /*57b0*/  @!P1 IMAD.IADD R90, R90, 0x1, -R126 ;  /* 0x000000015a5a9824 */ /* 0x000fe200078e0a7e */
[----:B------:R-:W-:Y:S01]  /*57c0*/  IADD3 R0, -R0, RZ, RZ ;  /* 0x000000ff00007210 */ /* 0x000fe20007ffe1ff */
[----:B------:R-:W-:-:S03]  /*57d0*/  IMAD.HI.U32 R2, R48, R215, RZ ;  /* 0x000000d730027227 */ /* 0x000fc600078e00ff */
[----:B------:R-:W-:Y:S01]  /*57e0*/  ISETP.GT.U32.AND P1, PT, R126, R90, PT ;  /* 0x0000005a7e00720c */ /* 0x000fe20003f24070 */
[----:B------:R-:W-:Y:S02]  /*57f0*/  IMAD.MOV R2, RZ, RZ, -R2 ;  /* 0x000000ffff027224 */ /* 0x000fe400078e0a02 */
[----:B------:R-:W-:Y:S02]  /*5800*/  VIADD R8, R252, 0x6a ;  /* 0x0000006afc087836 */ /* 0x000fe40000000000 */
[C---:B------:R-:W-:Y:S02]  /*5810*/  IMAD R185, R126.reuse, R0, R185 ;  /* 0x000000007eb97224 */ /* 0x040fe400078e02b9 */
[C---:B------:R-:W-:Y:S01]  /*5820*/  IMAD R215, R126.reuse, R2, R215 ;  /* 0x000000027ed77224 */ /* 0x040fe200078e02d7 */
[----:B------:R-:W-:Y:S01]  /*5830*/  IABS R5, R8 ;  /* 0x0000000800057213 */ /* 0x000fe20000000000 */
[--C-:B------:R-:W-:Y:S01]  /*5840*/  @!P3 IMAD.IADD R121, R121, 0x1, -R126.reuse ;  /* 0x000000017979b824 */ /* 0x100fe200078e0a7e */
[C---:B------:R-:W-:Y:S01]  /*5850*/  ISETP.GT.U32.AND P3, PT, R126.reuse, R185, PT ;  /* 0x000000b97e00720c */ /* 0x040fe20003f64070 */
[----:B------:R-:W-:Y:S01]  /*5860*/  @!P6 IMAD.IADD R155, R155, 0x1, -R126 ;  /* 0x000000019b9be824 */ /* 0x000fe200078e0a7e */
[----:B------:R-:W-:Y:S01]  /*5870*/  ISETP.GT.U32.AND P6, PT, R126, R215, PT ;  /* 0x000000d77e00720c */ /* 0x000fe20003fc4070 */
[----:B------:R-:W-:Y:S01]  /*5880*/  IMAD.HI.U32 R3, R48, R5, RZ ;  /* 0x0000000530037227 */ /* 0x000fe200078e00ff */
[----:B------:R-:W-:-:S02]  /*5890*/  @!P1 IADD3 R90, R90, -R126, RZ ;  /* 0x8000007e5a5a9210 */ /* 0x000fc40007ffe0ff */
[----:B------:R-:W-:Y:S01]  /*58a0*/  ISETP.GE.AND P1, PT, R6, RZ, PT ;  /* 0x000000ff0600720c */ /* 0x000fe20003f26270 */
[----:B------:R-:W-:Y:S02]  /*58b0*/  IMAD.MOV R3, RZ, RZ, -R3 ;  /* 0x000000ffff037224 */ /* 0x000fe400078e0a03 */
[C---:B------:R-:W-:Y:S02]  /*58c0*/  VIADD R6, R252.reuse, 0x6c ;  /* 0x0000006cfc067836 */ /* 0x040fe40000000000 */
[----:B------:R-:W-:Y:S02]  /*58d0*/  VIADD R10, R252, 0x6d ;  /* 0x0000006dfc0a7836 */ /* 0x000fe40000000000 */
[C---:B------:R-:W-:Y:S01]  /*58e0*/  IMAD R234, R126.reuse, R3, R5 ;  /* 0x000000037eea7224 */ /* 0x040fe200078e0205 */
[----:B------:R-:W-:Y:S01]  /*58f0*/  IABS R3, R6 ;  /* 0x0000000600037213 */ /* 0x000fe20000000000 */
[--C-:B------:R-:W-:Y:S01]  /*5900*/  @!P3 IMAD.IADD R185, R185, 0x1, -R126.reuse ;  /* 0x00000001b9b9b824 */ /* 0x100fe200078e0a7e */
[----:B------:R-:W-:Y:S01]  /*5910*/  IABS R91, R10 ;  /* 0x0000000a005b7213 */ /* 0x000fe20000000000 */
[----:B------:R-:W-:Y:S01]  /*5920*/  @!P6 IMAD.IADD R215, R215, 0x1, -R126 ;  /* 0x00000001d7d7e824 */ /* 0x000fe200078e0a7e */
[----:B------:R-:W-:Y:S01]  /*5930*/  ISETP.GT.U32.AND P3, PT, R126, R155, PT ;  /* 0x0000009b7e00720c */ /* 0x000fe20003f64070 */
[----:B------:R-:W-:Y:S01]  /*5940*/  IMAD.HI.U32 R4, R48, R7, RZ ;  /* 0x0000000730047227 */ /* 0x000fe200078e00ff */
[----:B------:R-:W-:-:S02]  /*5950*/  IABS R5, R11 ;  /* 0x0000000b00057213 */ /* 0x000fc40000000000 */
[----:B------:R-:W-:Y:S01]  /*5960*/  ISETP.GT.U32.AND P6, PT, R126, R215, PT ;  /* 0x000000d77e00720c */ /* 0x000fe20003fc4070 */
[----:B------:R-:W-:-:S04]  /*5970*/  IMAD.HI.U32 R0, R48, R3, RZ ;  /* 0x0000000330007227 */ /* 0x000fc800078e00ff */
[----:B------:R-:W-:Y:S01]  /*5980*/  @!P2 IMAD.MOV R90, RZ, RZ, -R90 ;  /* 0x000000ffff5aa224 */ /* 0x000fe200078e0a5a */
[----:B------:R-:W-:Y:S01]  /*5990*/  ISETP.GT.U32.AND P2, PT, R126, R185, PT ;  /* 0x000000b97e00720c */ /* 0x000fe20003f44070 */
[----:B------:R-:W-:Y:S01]  /*59a0*/  IMAD.MOV R4, RZ, RZ, -R4 ;  /* 0x000000ffff047224 */ /* 0x000fe200078e0a04 */
[----:B------:R-:W-:Y:S01]  /*59b0*/  IADD3 R0, -R0, RZ, RZ ;  /* 0x000000ff00007210 */ /* 0x000fe20007ffe1ff */
[----:B------:R-:W-:-:S04]  /*59c0*/  IMAD.HI.U32 R2, R48, R91, RZ ;  /* 0x0000005b30027227 */ /* 0x000fc800078e00ff */
[C---:B------:R-:W-:Y:S01]  /*59d0*/  IMAD R30, R126.reuse, R4, R7 ;  /* 0x000000047e1e7224 */ /* 0x040fe200078e0207 */
[----:B------:R-:W-:Y:S01]  /*59e0*/  IABS R7, R12 ;  /* 0x0000000c00077213 */ /* 0x000fe20000000000 */
[----:B------:R-:W-:Y:S02]  /*59f0*/  IMAD.MOV R4, RZ, RZ, -R2 ;  /* 0x000000ffff047224 */ /* 0x000fe400078e0a02 */
[----:B------:R-:W-:Y:S01]  /*5a00*/  @!P0 IMAD.MOV R121, RZ, RZ, -R121 ;  /* 0x000000ffff798224 */ /* 0x000fe200078e0a79 */
[C---:B------:R-:W-:Y:S01]  /*5a10*/  ISETP.GT.U32.AND P0, PT, R126.reuse, R234, PT ;  /* 0x000000ea7e00720c */ /* 0x040fe20003f04070 */
[--C-:B------:R-:W-:Y:S01]  /*5a20*/  @!P3 IMAD.IADD R155, R155, 0x1, -R126.reuse ;  /* 0x000000019b9bb824 */ /* 0x100fe200078e0a7e */
[C---:B------:R-:W-:Y:S01]  /*5a30*/  ISETP.GT.U32.AND P3, PT, R126.reuse, R30, PT ;  /* 0x0000001e7e00720c */ /* 0x040fe20003f64070 */
[C---:B------:R-:W-:Y:S02]  /*5a40*/  IMAD R60, R126.reuse, R0, R3 ;  /* 0x000000007e3c7224 */ /* 0x040fe400078e0203 */
[----:B------:R-:W-:Y:S01]  /*5a50*/  IMAD R91, R126, R4, R91 ;  /* 0x000000047e5b7224 */ /* 0x000fe200078e025b */
[----:B------:R-:W-:Y:S01]  /*5a60*/  IADD3 R4, R252, 0x70, RZ ;  /* 0x00000070fc047810 */ /* 0x000fe20007ffe0ff */
[--C-:B------:R-:W-:Y:S01]  /*5a70*/  @!P2 IMAD.IADD R185, R185, 0x1, -R126.reuse ;  /* 0x00000001b9b9a824 */ /* 0x100fe200078e0a7e */
[C---:B------:R-:W-:Y:S01]  /*5a80*/  ISETP.GT.U32.AND P2, PT, R126.reuse, R60, PT ;  /* 0x0000003c7e00720c */ /* 0x040fe20003f44070 */
[----:B------:R-:W-:Y:S01]  /*5a90*/  @!P6 IMAD.IADD R215, R215, 0x1, -R126 ;  /* 0x00000001d7d7e824 */ /* 0x000fe200078e0a7e */
[----:B------:R-:W-:Y:S01]  /*5aa0*/  ISETP.GT.U32.AND P6, PT, R126, R91, PT ;  /* 0x0000005b7e00720c */ /* 0x000fe20003fc4070 */
[----:B------:R-:W-:Y:S01]  /*5ab0*/  IMAD.HI.U32 R2, R48, R7, RZ ;  /* 0x0000000730027227 */ /* 0x000fe200078e00ff */
[----:B------:R-:W-:-:S02]  /*5ac0*/  IABS R3, R4 ;  /* 0x0000000400037213 */ /* 0x000fc40000000000 */
[----:B------:R-:W-:Y:S01]  /*5ad0*/  @!P4 IADD3 R185, -R185, RZ, RZ ;  /* 0x000000ffb9b9c210 */ /* 0x000fe20007ffe1ff */
[--C-:B------:R-:W-:Y:S01]  /*5ae0*/  @!P0 IMAD.IADD R234, R234, 0x1, -R126.reuse ;  /* 0x00000001eaea8824 */ /* 0x100fe200078e0a7e */
[----:B------:R-:W-:Y:S01]  /*5af0*/  ISETP.GE.AND P0, PT, R8, RZ, PT ;  /* 0x000000ff0800720c */ /* 0x000fe20003f06270 */
[----:B------:R-:W-:Y:S01]  /*5b00*/  @!P3 IMAD.IADD R30, R30, 0x1, -R126 ;  /* 0x000000011e1eb824 */ /* 0x000fe200078e0a7e */
[----:B------:R-:W-:Y:S01]  /*5b10*/  ISETP.GE.AND P3, PT, R9, RZ, PT ;  /* 0x000000ff0900720c */ /* 0x000fe20003f66270 */
[----:B------:R-:W-:-:S04]  /*5b20*/  IMAD.HI.U32 R0, R48, R5, RZ ;  /* 0x0000000530007227 */ /* 0x000fc800078e00ff */
[--C-:B------:R-:W-:Y:S01]  /*5b30*/  @!P2 IMAD.IADD R60, R60, 0x1, -R126.reuse ;  /* 0x000000013c3ca824 */ /* 0x100fe200078e0a7e */
[C---:B------:R-:W-:Y:S01]  /*5b40*/  ISETP.GT.U32.AND P2, PT, R126.reuse, R234, PT ;  /* 0x000000ea7e00720c */ /* 0x040fe20003f44070 */
[----:B------:R-:W-:Y:S01]  /*5b50*/  @!P6 IMAD.IADD R91, R91, 0x1, -R126 ;  /* 0x000000015b5be824 */ /* 0x000fe200078e0a7e */
[C---:B------:R-:W-:Y:S01]  /*5b60*/  ISETP.GT.U32.AND P6, PT, R126.reuse, R30, PT ;  /* 0x0000001e7e00720c */ /* 0x040fe20003fc4070 */
[----:B------:R-:W-:Y:S01]  /*5b70*/  @!P5 IMAD.MOV R155, RZ, RZ, -R155 ;  /* 0x000000ffff9bd224 */ /* 0x000fe200078e0a9b */
[----:B------:R-:W-:Y:S01]  /*5b80*/  ISETP.GT.U32.AND P5, PT, R126, R60, PT ;  /* 0x0000003c7e00720c */ /* 0x000fe20003fa4070 */
[----:B------:R-:W-:Y:S01]  /*5b90*/  IMAD.MOV R2, RZ, RZ, -R2 ;  /* 0x000000ffff027224 */ /* 0x000fe200078e0a02 */
[----:B------:R-:W-:Y:S01]  /*5ba0*/  IADD3 R0, -R0, RZ, RZ ;  /* 0x000000ff00007210 */ /* 0x000fe20007ffe1ff */
[----:B------:R-:W-:Y:S01]  /*5bb0*/  @!P1 IMAD.MOV R215, RZ, RZ, -R215 ;  /* 0x000000ffffd79224 */ /* 0x000fe200078e0ad7 */
[C---:B------:R-:W-:Y:S01]  /*5bc0*/  ISETP.GT.U32.AND P4, PT, R126.reuse, R91, PT ;  /* 0x0000005b7e00720c */ /* 0x040fe20003f84070 */
[----:B------:R-:W-:-:S02]  /*5bd0*/  IMAD R156, R126, R2, R7 ;  /* 0x000000027e9c7224 */ /* 0x000fc400078e0207 */
[----:B------:R-:W-:Y:S02]  /*5be0*/  VIADD R7, R252, 0x71 ;  /* 0x00000071fc077836 */ /* 0x000fe40000000000 */
[----:B------:R-:W-:Y:S02]  /*5bf0*/  IMAD R122, R126, R0, R5 ;  /* 0x000000007e7a7224 */ /* 0x000fe400078e0205 */
[--C-:B------:R-:W-:Y:S01]  /*5c00*/  @!P2 IMAD.IADD R234, R234, 0x1, -R126.reuse ;  /* 0x00000001eaeaa824 */ /* 0x100fe200078e0a7e */
[----:B------:R-:W-:Y:S01]  /*5c10*/  IABS R5, R7 ;  /* 0x0000000700057213 */ /* 0x000fe20000000000 */
[--C-:B------:R-:W-:Y:S01]  /*5c20*/  @!P6 IMAD.IADD R30, R30, 0x1, -R126.reuse ;  /* 0x000000011e1ee824 */ /* 0x100fe200078e0a7e */
[----:B------:R-:W-:Y:S01]  /*5c30*/  ISETP.GE.AND P2, PT, R6, RZ, PT ;  /* 0x000000ff0600720c */ /* 0x000fe20003f46270 */
[----:B------:R-:W-:Y:S01]  /*5c40*/  IMAD.HI.U32 R0, R48, R3, RZ ;  /* 0x0000000330007227 */ /* 0x000fe200078e00ff */
[C---:B------:R-:W-:Y:S02]  /*5c50*/  ISETP.GT.U32.AND P6, PT, R126.reuse, R156, PT ;  /* 0x0000009c7e00720c */ /* 0x040fe40003fc4070 */
[----:B------:R-:W-:Y:S01]  /*5c60*/  ISETP.GT.U32.AND P1, PT, R126, R122, PT ;  /* 0x0000007a7e00720c */ /* 0x000fe20003f24070 */
[----:B------:R-:W-:Y:S01]  /*5c70*/  @!P5 IMAD.IADD R60, R60, 0x1, -R126 ;  /* 0x000000013c3cd824 */ /* 0x000fe200078e0a7e */
[----:B------:R-:W-:Y:S01]  /*5c80*/  ISETP.GE.AND P5, PT, R10, RZ, PT ;  /* 0x000000ff0a00720c */ /* 0x000fe20003fa6270 */
[----:B------:R-:W-:Y:S01]  /*5c90*/  IMAD.HI.U32 R2, R48, R5, RZ ;  /* 0x0000000530027227 */ /* 0x000fe200078e00ff */
[----:B------:R-:W-:-:S02]  /*5ca0*/  @!P4 IADD3 R91, R91, -R126, RZ ;  /* 0x8000007e5b5bc210 */ /* 0x000fc40007ffe0ff */
[----:B------:R-:W-:Y:S01]  /*5cb0*/  @!P0 IADD3 R234, -R234, RZ, RZ ;  /* 0x000000ffeaea8210 */ /* 0x000fe20007ffe1ff */
[----:B------:R-:W-:Y:S01]  /*5cc0*/  IMAD.MOV R0, RZ, RZ, -R0 ;  /* 0x000000ffff007224 */ /* 0x000fe200078e0a00 */
[----:B------:R-:W-:Y:S01]  /*5cd0*/  ISETP.GE.AND P4, PT, R11, RZ, PT ;  /* 0x000000ff0b00720c */ /* 0x000fe20003f86270 */
[----:B------:R-:W-:Y:S02]  /*5ce0*/  IMAD.MOV R2, RZ, RZ, -R2 ;  /* 0x000000ffff027224 */ /* 0x000fe400078e0a02 */
[----:B------:R-:W-:Y:S02]  /*5cf0*/  IMAD R186, R126, R0, R3 ;  /* 0x000000007eba7224 */ /* 0x000fe400078e0203 */
[----:B------:R-:W-:Y:S01]  /*5d00*/  @!P6 IMAD.IADD R156, R156, 0x1, -R126 ;  /* 0x000000019c9ce824 */ /* 0x000fe200078e0a7e */
[----:B------:R-:W-:Y:S01]  /*5d10*/  ISETP.GE.AND P6, PT, R4, RZ, PT ;  /* 0x000000ff0400720c */ /* 0x000fe20003fc6270 */
[C---:B------:R-:W-:Y:S01]  /*5d20*/  IMAD R216, R126.reuse, R2, R5 ;  /* 0x000000027ed87224 */ /* 0x040fe200078e0205 */
[----:B------:R-:W-:Y:S01]  /*5d30*/  @!P5 IADD3 R91, -R91, RZ, RZ ;  /* 0x000000ff5b5bd210 */ /* 0x000fe20007ffe1ff */
[----:B------:R-:W-:Y:S01]  /*5d40*/  @!P2 IMAD.MOV R60, RZ, RZ, -R60 ;  /* 0x000000ffff3ca224 */ /* 0x000fe200078e0a3c */
[C---:B------:R-:W-:Y:S01]  /*5d50*/  ISETP.GT.U32.AND P2, PT, R126.reuse, R186, PT ;  /* 0x000000ba7e00720c */ /* 0x040fe20003f44070 */
[----:B------:R-:W-:Y:S01]  /*5d60*/  @!P3 IMAD.MOV R30, RZ, RZ, -R30 ;  /* 0x000000ffff1eb224 */ /* 0x000fe200078e0a1e */
[----:B------:R-:W-:Y:S01]  /*5d70*/  ISETP.GT.U32.AND P3, PT, R126, R156, PT ;  /* 0x0000009c7e00720c */ /* 0x000fe20003f64070 */
[--C-:B------:R-:W-:Y:S01]  /*5d80*/  @!P1 IMAD.IADD R122, R122, 0x1, -R126.reuse ;  /* 0x000000017a7a9824 */ /* 0x100fe200078e0a7e */
[----:B------:R-:W-:Y:S01]  /*5d90*/  ISETP.GT.U32.AND P5, PT, R126, R216, PT ;  /* 0x000000d87e00720c */ /* 0x000fe20003fa4070 */
[----:B------:R-:W-:Y:S01]  /*5da0*/  VIADD R0, R252, 0x72 ;  /* 0x00000072fc007836 */ /* 0x000fe20000000000 */
[----:B------:R-:W-:Y:S01]  /*5db0*/  ISETP.GE.AND P1, PT, R12, RZ, PT ;  /* 0x000000ff0c00720c */ /* 0x000fe20003f26270 */
[----:B------:R-:W-:Y:S01]  /*5dc0*/  VIADD R2, R252, 0x73 ;  /* 0x00000073fc027836 */ /* 0x000fe20000000000 */
[----:B------:R-:W-:Y:S01]  /*5dd0*/  ISETP.GT.U32.AND P0, PT, R126, R122, PT ;  /* 0x0000007a7e00720c */ /* 0x000fe20003f04070 */
[C---:B------:R-:W-:Y:S01]  /*5de0*/  VIADD R4, R252.reuse, 0x74 ;  /* 0x00000074fc047836 */ /* 0x040fe20000000000 */
[----:B------:R-:W-:Y:S01]  /*5df0*/  IABS R3, R0 ;  /* 0x0000000000037213 */ /* 0x000fe20000000000 */
[----:B------:R-:W-:Y:S01]  /*5e00*/  VIADD R6, R252, 0x77 ;  /* 0x00000077fc067836 */ /* 0x000fe20000000000 */
[----:B------:R-:W-:Y:S01]  /*5e10*/  IABS R31, R2 ;  /* 0x00000002001f7213 */ /* 0x000fe20000000000 */
[--C-:B------:R-:W-:Y:S01]  /*5e20*/  @!P2 IMAD.IADD R186, R186, 0x1, -R126.reuse ;  /* 0x00000001babaa824 */ /* 0x100fe200078e0a7e */
[----:B------:R-:W-:Y:S01]  /*5e30*/  ISETP.GE.AND P2, PT, R2, RZ, PT ;  /* 0x000000ff0200720c */ /* 0x000fe20003f46270 */
[--C-:B------:R-:W-:Y:S01]  /*5e40*/  @!P3 IMAD.IADD R156, R156, 0x1, -R126.reuse ;  /* 0x000000019c9cb824 */ /* 0x100fe200078e0a7e */
[----:B------:R-:W-:Y:S01]  /*5e50*/  ISETP.GE.AND P3, PT, R0, RZ, PT ;  /* 0x000000ff0000720c */ /* 0x000fe20003f66270 */
[----:B------:R-:W-:Y:S01]  /*5e60*/  @!P5 IMAD.IADD R216, R216, 0x1, -R126 ;  /* 0x00000001d8d8d824 */ /* 0x000fe200078e0a7e */
[----:B------:R-:W-:Y:S01]  /*5e70*/  ISETP.GT.U32.AND P5, PT, R126, R186, PT ;  /* 0x000000ba7e00720c */ /* 0x000fe20003fa4070 */
[----:B------:R-:W-:Y:S01]  /*5e80*/  IMAD.HI.U32 R0, R48, R3, RZ ;  /* 0x0000000330007227 */ /* 0x000fe200078e00ff */
[----:B------:R-:W-:-:S02]  /*5e90*/  IABS R61, R4 ;  /* 0x00000004003d7213 */ /* 0x000fc40000000000 */
[----:B------:R-:W-:Y:S01]  /*5ea0*/  IABS R157, R6 ;  /* 0x00000006009d7213 */ /* 0x000fe20000000000 */
[----:B------:R-:W-:Y:S02]  /*5eb0*/  IMAD.MOV R0, RZ, RZ, -R0 ;  /* 0x000000ffff007224 */ /* 0x000fe400078e0a00 */
[--C-:B------:R-:W-:Y:S01]  /*5ec0*/  @!P0 IMAD.IADD R122, R122, 0x1, -R126.reuse ;  /* 0x000000017a7a8824 */ /* 0x100fe200078e0a7e */
[----:B------:R-:W-:Y:S01]  /*5ed0*/  ISETP.GE.AND P0, PT, R7, RZ, PT ;  /* 0x000000ff0700720c */ /* 0x000fe20003f06270 */
[----:B------:R-:W-:Y:S02]  /*5ee0*/  IMAD R0, R126, R0, R3 ;  /* 0x000000007e007224 */ /* 0x000fe400078e0203 */
[----:B------:R-:W-:Y:S01]  /*5ef0*/  IMAD.HI.U32 R2, R48, R31, RZ ;  /* 0x0000001f30027227 */ /* 0x000fe200078e00ff */
[----:B------:R-:W-:Y:S02]  /*5f00*/  @!P4 IADD3 R122, -R122, RZ, RZ ;  /* 0x000000ff7a7ac210 */ /* 0x000fe40007ffe1ff */
[----:B------:R-:W-:Y:S01]  /*5f10*/  ISETP.GT.U32.AND P4, PT, R126, R216, PT ;  /* 0x000000d87e00720c */ /* 0x000fe20003f84070 */
[----:B------:R-:W-:Y:S01]  /*5f20*/  @!P5 IMAD.IADD R186, R186, 0x1, -R126 ;  /* 0x00000001babad824 */ /* 0x000fe200078e0a7e */
[----:B------:R-:W-:Y:S01]  /*5f30*/  ISETP.GT.U32.AND P5, PT, R126, R0, PT ;  /* 0x000000007e00720c */ /* 0x000fe20003fa4070 */
[----:B------:R-:W-:-:S02]  /*5f40*/  IMAD.MOV R2, RZ, RZ, -R2 ;  /* 0x000000ffff027224 */ /* 0x000fc400078e0a02 */
[----:B------:R-:W-:Y:S02]  /*5f50*/  @!P6 IMAD.MOV R186, RZ, RZ, -R186 ;  /* 0x000000ffffbae224 */ /* 0x000fe400078e0aba */
[----:B------:R-:W-:Y:S01]  /*5f60*/  IMAD R31, R126, R2, R31 ;  /* 0x000000027e1f7224 */ /* 0x000fe200078e021f */
[----:B------:R-:W-:Y:S01]  /*5f70*/  IADD3 R2, R252, 0x75, RZ ;  /* 0x00000075fc027810 */ /* 0x000fe20007ffe0ff */
[----:B------:R-:W-:Y:S01]  /*5f80*/  @!P1 IMAD.MOV R156, RZ, RZ, -R156 ;  /* 0x000000ffff9c9224 */ /* 0x000fe200078e0a9c */
[----:B------:R-:W-:Y:S01]  /*5f90*/  ISETP.GE.AND P1, PT, R4, RZ, PT ;  /* 0x000000ff0400720c */ /* 0x000fe20003f26270 */
[----:B------:R-:W-:Y:S01]  /*5fa0*/  VIADD R4, R252, 0x76 ;  /* 0x00000076fc047836 */ /* 0x000fe20000000000 */
[----:B------:R-:W-:Y:S01]  /*5fb0*/  ISETP.GT.U32.AND P6, PT, R126, R31, PT ;  /* 0x0000001f7e00720c */ /* 0x000fe20003fc4070 */
[--C-:B------:R-:W-:Y:S01]  /*5fc0*/  @!P4 IMAD.IADD R216, R216, 0x1, -R126.reuse ;  /* 0x00000001d8d8c824 */ /* 0x100fe200078e0a7e */
[----:B------:R-:W-:Y:S01]  /*5fd0*/  ISETP.GE.AND P4, PT, R2, RZ, PT ;  /* 0x000000ff0200720c */ /* 0x000fe20003f86270 */
[----:B------:R-:W-:Y:S01]  /*5fe0*/  @!P5 IMAD.IADD R0, R0, 0x1, -R126 ;  /* 0x000000010000d824 */ /* 0x000fe200078e0a7e */
[----:B------:R-:W-:Y:S01]  /*5ff0*/  IABS R5, R2 ;  /* 0x0000000200057213 */ /* 0x000fe20000000000 */
[----:B------:R-:W-:Y:S01]  /*6000*/  IMAD.HI.U32 R2, R48, R61, RZ ;  /* 0x0000003d30027227 */ /* 0x000fe200078e00ff */
[----:B------:R-:W-:-:S02]  /*6010*/  IABS R123, R4 ;  /* 0x00000004007b7213 */ /* 0x000fc40000000000 */
[----:B------:R-:W-:Y:S01]  /*6020*/  ISETP.GT.U32.AND P5, PT, R126, R0, PT ;  /* 0x000000007e00720c */ /* 0x000fe20003fa4070 */
[----:B------:R-:W-:Y:S01]  /*6030*/  @!P0 IMAD.MOV R216, RZ, RZ, -R216 ;  /* 0x000000ffffd88224 */ /* 0x000fe200078e0ad8 */
[----:B------:R-:W-:Y:S01]  /*6040*/  IADD3 R3, -R2, RZ, RZ ;  /* 0x000000ff02037210 */ /* 0x000fe20007ffe1ff */
[----:B------:R-:W-:Y:S01]  /*6050*/  IMAD.HI.U32 R2, R48, R5, RZ ;  /* 0x0000000530027227 */ /* 0x000fe200078e00ff */
[----:B------:R-:W-:Y:S02]  /*6060*/  ISETP.GE.AND P0, PT, R4, RZ, PT ;  /* 0x000000ff0400720c */ /* 0x000fe40003f06270 */
[----:B------:R-:W-:Y:S01]  /*6070*/  IADD3 R4, R252, 0x78, RZ ;  /* 0x00000078fc047810 */ /* 0x000fe20007ffe0ff */
[----:B------:R-:W-:Y:S02]  /*6080*/  @!P6 IMAD.IADD R31, R31, 0x1, -R126 ;  /* 0x000000011f1fe824 */ /* 0x000fe400078e0a7e */
[----:B------:R-:W-:Y:S01]  /*6090*/  IMAD.MOV R2, RZ, RZ, -R2 ;  /* 0x000000ffff027224 */ /* 0x000fe200078e0a02 */
[----:B------:R-:W-:Y:S01]  /*60a0*/  IABS R187, R4 ;  /* 0x0000000400bb7213 */ /* 0x000fe20000000000 */
[C---:B------:R-:W-:Y:S01]  /*60b0*/  IMAD R61, R126.reuse, R3, R61 ;  /* 0x000000037e3d7224 */ /* 0x040fe200078e023d */
[C---:B------:R-:W-:Y:S01]  /*60c0*/  ISETP.GT.U32.AND P6, PT, R126.reuse, R31, PT ;  /* 0x0000001f7e00720c */ /* 0x040fe20003fc4070 */
[----:B------:R-:W-:-:S02]  /*60d0*/  IMAD R92, R126, R2, R5 ;  /* 0x000000027e5c7224 */ /* 0x000fc400078e0205 */
[----:B------:R-:W-:-:S04]  /*60e0*/  IMAD.HI.U32 R2, R48, R123, RZ ;  /* 0x0000007b30027227 */ /* 0x000fc800078e00ff */
[----:B------:R-:W-:Y:S01]  /*60f0*/  @!P5 IMAD.IADD R0, R0, 0x1, -R126 ;  /* 0x000000010000d824 */ /* 0x000fe200078e0a7e */
[----:B------:R-:W-:Y:S01]  /*6100*/  ISETP.GT.U32.AND P5, PT, R126, R61, PT ;  /* 0x0000003d7e00720c */ /* 0x000fe20003fa4070 */
[----:B------:R-:W-:-:S03]  /*6110*/  IMAD.HI.U32 R3, R48, R157, RZ ;  /* 0x0000009d30037227 */ /* 0x000fc600078e00ff */
[----:B------:R-:W-:Y:S01]  /*6120*/  @!P3 IADD3 R0, -R0, RZ, RZ ;  /* 0x000000ff0000b210 */ /* 0x000fe20007ffe1ff */
[----:B------:R-:W-:Y:S01]  /*6130*/  IMAD.MOV R2, RZ, RZ, -R2 ;  /* 0x000000ffff027224 */ /* 0x000fe200078e0a02 */
[C---:B------:R-:W-:Y:S01]  /*6140*/  ISETP.GT.U32.AND P3, PT, R126.reuse, R92, PT ;  /* 0x0000005c7e00720c */ /* 0x040fe20003f64070 */
[----:B------:R-:W-:Y:S02]  /*6150*/  IMAD.MOV R3, RZ, RZ, -R3 ;  /* 0x000000ffff037224 */ /* 0x000fe400078e0a03 */
[C---:B------:R-:W-:Y:S02]  /*6160*/  IMAD R123, R126.reuse, R2, R123 ;  /* 0x000000027e7b7224 */ /* 0x040fe400078e027b */
[C---:B------:R-:W-:Y:S02]  /*6170*/  IMAD R157, R126.reuse, R3, R157 ;  /* 0x000000037e9d7224 */ /* 0x040fe400078e029d */
[----:B------:R-:W-:Y:S01]  /*6180*/  @!P6 IMAD.IADD R31, R31, 0x1, -R126 ;  /* 0x000000011f1fe824 */ /* 0x000fe200078e0a7e */
[----:B------:R-:W-:Y:S01]  /*6190*/  ISETP.GT.U32.AND P6, PT, R126, R123, PT ;  /* 0x0000007b7e00720c */ /* 0x000fe20003fc4070 */
[----:B------:R-:W-:Y:S01]  /*61a0*/  VIADD R8, R252, 0x79 ;  /* 0x00000079fc087836 */ /* 0x000fe20000000000 */
[----:B------:R-:W-:Y:S01]  /*61b0*/  @!P5 IADD3 R61, R61, -R126, RZ ;  /* 0x8000007e3d3dd210 */ /* 0x000fe20007ffe0ff */
[----:B------:R-:W-:Y:S01]  /*61c0*/  IMAD.HI.U32 R2, R48, R187, RZ ;  /* 0x000000bb30027227 */ /* 0x000fe200078e00ff */
[----:B------:R-:W-:-:S02]  /*61d0*/  ISETP.GT.U32.AND P5, PT, R126, R157, PT ;  /* 0x0000009d7e00720c */ /* 0x000fc40003fa4070 */
[----:B------:R-:W-:Y:S01]  /*61e0*/  IABS R217, R8 ;  /* 0x0000000800d97213 */ /* 0x000fe20000000000 */
[----:B------:R-:W-:Y:S01]  /*61f0*/  IMAD.MOV R2, RZ, RZ, -R2 ;  /* 0x000000ffff027224 */ /* 0x000fe200078e0a02 */
[----:B------:R-:W-:Y:S01]  /*6200*/  @!P2 IADD3 R31, -R31, RZ, RZ ;  /* 0x000000ff1f1fa210 */ /* 0x000fe20007ffe1ff */
[--C-:B------:R-:W-:Y:S01]  /*6210*/  @!P3 IMAD.IADD R92, R92, 0x1, -R126.reuse ;  /* 0x000000015c5cb824 */ /* 0x100fe200078e0a7e */
[C---:B------:R-:W-:Y:S01]  /*6220*/  ISETP.GT.U32.AND P3, PT, R126.reuse, R61, PT ;  /* 0x0000003d7e00720c */ /* 0x040fe20003f64070 */
[C---:B------:R-:W-:Y:S02]  /*6230*/  IMAD R187, R126.reuse, R2, R187 ;  /* 0x000000027ebb7224 */ /* 0x040fe400078e02bb */
[----:B------:R-:W-:Y:S01]  /*6240*/  @!P6 IMAD.IADD R123, R123, 0x1, -R126 ;  /* 0x000000017b7be824 */ /* 0x000fe200078e0a7e */
[----:B------:R-:W-:Y:S01]  /*6250*/  ISETP.GT.U32.AND P6, PT, R126, R92, PT ;  /* 0x0000005c7e00720c */ /* 0x000fe20003fc4070 */
[----:B------:R-:W-:-:S04]  /*6260*/  IMAD.HI.U32 R2, R48, R217, RZ ;  /* 0x000000d930027227 */ /* 0x000fc800078e00ff */
[----:B------:R-:W-:Y:S01]  /*6270*/  @!P5 IMAD.IADD R157, R157, 0x1, -R126 ;  /* 0x000000019d9dd824 */ /* 0x000fe200078e0a7e */
[----:B------:R-:W-:Y:S01]  /*6280*/  ISETP.GT.U32.AND P5, PT, R126, R123, PT ;  /* 0x0000007b7e00720c */ /* 0x000fe20003fa4070 */
[----:B------:R-:W-:Y:S02]  /*6290*/  IMAD.MOV R2, RZ, RZ, -R2 ;  /* 0x000000ffff027224 */ /* 0x000fe400078e0a02 */
[----:B------:R-:W-:Y:S01]  /*62a0*/  VIADD R11, R252, 0x7b ;  /* 0x0000007bfc0b7836 */ /* 0x000fe20000000000 */
[C---:B------:R-:W-:Y:S01]  /*62b0*/  ISETP.GT.U32.AND P2, PT, R126.reuse, R157, PT ;  /* 0x0000009d7e00720c */ /* 0x040fe20003f44070 */
[----:B------:R-:W-:Y:S02]  /*62c0*/  IMAD R217, R126, R2, R217 ;  /* 0x000000027ed97224 */ /* 0x000fe400078e02d9 */
[--C-:B------:R-:W-:Y:S01]  /*62d0*/  @!P6 IMAD.IADD R92, R92, 0x1, -R126.reuse ;  /* 0x000000015c5ce824 */ /* 0x100fe200078e0a7e */
[----:B------:R-:W-:Y:S01]  /*62e0*/  IABS R7, R11 ;  /* 0x0000000b00077213 */ /* 0x000fe20000000000 */
[----:B------:R-:W-:Y:S01]  /*62f0*/  @!P3 IMAD.IADD R61, R61, 0x1, -R126 ;  /* 0x000000013d3db824 */ /* 0x000fe200078e0a7e */
[----:B------:R-:W-:Y:S01]  /*6300*/  ISETP.GE.AND P6, PT, R6, RZ, PT ;  /* 0x000000ff0600720c */ /* 0x000fe20003fc6270 */
[----:B------:R-:W-:Y:S01]  /*6310*/  VIADD R6, R252, 0x7c ;  /* 0x0000007cfc067836 */ /* 0x000fe20000000000 */
[----:B------:R-:W-:Y:S01]  /*6320*/  ISETP.GT.U32.AND P3, PT, R126, R187, PT ;  /* 0x000000bb7e00720c */ /* 0x000fe20003f64070 */
[----:B------:R-:W-:Y:S01]  /*6330*/  IMAD.HI.U32 R3, R48, R7, RZ ;  /* 0x0000000730037227 */ /* 0x000fe200078e00ff */
[----:B------:R-:W-:-:S02]  /*6340*/  @!P5 IADD3 R123, R123, -R126, RZ ;  /* 0x8000007e7b7bd210 */ /* 0x000fc40007ffe0ff */
[----:B------:R-:W-:Y:S01]  /*6350*/  ISETP.GT.U32.AND P5, PT, R126, R217, PT ;  /* 0x000000d97e00720c */ /* 0x000fe20003fa4070 */
[----:B------:R-:W-:Y:S01]  /*6360*/  IMAD.MOV R3, RZ, RZ, -R3 ;  /* 0x000000ffff037224 */ /* 0x000fe200078e0a03 */
[----:B------:R-:W-:Y:S01]  /*6370*/  IABS R9, R6 ;  /* 0x0000000600097213 */ /* 0x000fe20000000000 */
[----:B------:R-:W-:Y:S01]  /*6380*/  VIADD R10, R252, 0x7a ;  /* 0x0000007afc0a7836 */ /* 0x000fe20000000000 */
[----:B------:R-:W-:Y:S01]  /*6390*/  @!P0 IADD3 R123, -R123, RZ, RZ ;  /* 0x000000ff7b7b8210 */ /* 0x000fe20007ffe1ff */
[----:B------:R-:W-:Y:S02]  /*63a0*/  IMAD R32, R126, R3, R7 ;  /* 0x000000037e207224 */ /* 0x000fe400078e0207 */
[----:B------:R-:W-:Y:S01]  /*63b0*/  IMAD.HI.U32 R3, R48, R9, RZ ;  /* 0x0000000930037227 */ /* 0x000fe200078e00ff */
[----:B------:R-:W-:Y:S02]  /*63c0*/  IABS R5, R10 ;  /* 0x0000000a00057213 */ /* 0x000fe40000000000 */
[----:B------:R-:W-:Y:S01]  /*63d0*/  ISETP.GE.AND P0, PT, R10, RZ, PT ;  /* 0x000000ff0a00720c */ /* 0x000fe20003f06270 */
[----:B------:R-:W-:-:S02]  /*63e0*/  IMAD.MOV R3, RZ, RZ, -R3 ;  /* 0x000000ffff037224 */ /* 0x000fc400078e0a03 */
[----:B------:R-:W-:Y:S02]  /*63f0*/  @!P5 IMAD.IADD R217, R217, 0x1, -R126 ;  /* 0x00000001d9d9d824 */ /* 0x000fe400078e0a7e */
[----:B------:R-:W-:Y:S02]  /*6400*/  IMAD R62, R126, R3, R9 ;  /* 0x000000037e3e7224 */ /* 0x000fe400078e0209 */
[----:B------:R-:W-:Y:S01]  /*6410*/  IMAD.HI.U32 R2, R48, R5, RZ ;  /* 0x0000000530027227 */ /* 0x000fe200078e00ff */
[----:B------:R-:W-:-:S03]  /*6420*/  ISETP.GT.U32.AND P5, PT, R126, R217, PT ;  /* 0x000000d97e00720c */ /* 0x000fc60003fa4070 */
[--C-:B------:R-:W-:Y:S01]  /*6430*/  @!P3 IMAD.IADD R187, R187, 0x1, -R126.reuse ;  /* 0x00000001bbbbb824 */ /* 0x100fe200078e0a7e */
[----:B------:R-:W-:Y:S01]  /*6440*/  ISETP.GE.AND P3, PT, R8, RZ, PT ;  /* 0x000000ff0800720c */ /* 0x000fe20003f66270 */
[----:B------:R-:W-:Y:S01]  /*6450*/  @!P2 IMAD.IADD R157, R157, 0x1, -R126 ;  /* 0x000000019d9da824 */ /* 0x000fe200078e0a7e */
[----:B------:R-:W-:Y:S01]  /*6460*/  IADD3 R8, R252, 0x7d, RZ ;  /* 0x0000007dfc087810 */ /* 0x000fe20007ffe0ff */
[----:B------:R-:W-:Y:S01]  /*6470*/  IMAD.MOV R2, RZ, RZ, -R2 ;  /* 0x000000ffff027224 */ /* 0x000fe200078e0a02 */
[----:B------:R-:W-:Y:S01]  /*6480*/  ISETP.GE.AND P2, PT, R4, RZ, PT ;  /* 0x000000ff0400720c */ /* 0x000fe20003f46270 */
[----:B------:R-:W-:Y:S01]  /*6490*/  @!P1 IMAD.MOV R61, RZ, RZ, -R61 ;  /* 0x000000ffff3d9224 */ /* 0x000fe200078e0a3d */
[C---:B------:R-:W-:Y:S01]  /*64a0*/  ISETP.GT.U32.AND P1, PT, R126.reuse, R187, PT ;  /* 0x000000bb7e00720c */ /* 0x040fe20003f24070 */
[----:B------:R-:W-:Y:S01]  /*64b0*/  @!P6 IMAD.MOV R157, RZ, RZ, -R157 ;  /* 0x000000ffff9de224 */ /* 0x000fe200078e0a9d */
[----:B------:R-:W-:Y:S01]  /*64c0*/  IABS R93, R8 ;  /* 0x00000008005d7213 */ /* 0x000fe20000000000 */
[----:B------:R-:W-:Y:S01]  /*64d0*/  @!P5 IMAD.IADD R217, R217, 0x1, -R126 ;  /* 0x00000001d9d9d824 */ /* 0x000fe200078e0a7e */
[----:B------:R-:W-:Y:S01]  /*64e0*/  ISETP.GT.U32.AND P5, PT, R126, R62, PT ;  /* 0x0000003e7e00720c */ /* 0x000fe20003fa4070 */
[----:B------:R-:W-:Y:S01]  /*64f0*/  VIADD R10, R252, 0x7e ;  /* 0x0000007efc0a7836 */ /* 0x000fe20000000000 */
[C---:B------:R-:W-:Y:S01]  /*6500*/  ISETP.GT.U32.AND P6, PT, R126.reuse, R32, PT ;  /* 0x000000207e00720c */ /* 0x040fe20003fc4070 */
[----:B------:R-:W-:-:S02]  /*6510*/  IMAD R2, R126, R2, R5 ;  /* 0x000000027e027224 */ /* 0x000fc400078e0205 */
[----:B------:R-:W-:Y:S01]  /*6520*/  IMAD.HI.U32 R3, R48, R93, RZ ;  /* 0x0000005d30037227 */ /* 0x000fe200078e00ff */
[----:B------:R-:W-:-:S03]  /*6530*/  IABS R5, R10 ;  /* 0x0000000a00057213 */ /* 0x000fc60000000000 */
[----:B------:R-:W-:Y:S01]  /*6540*/  @!P4 IMAD.MOV R92, RZ, RZ, -R92 ;  /* 0x000000ffff5cc224 */ /* 0x000fe200078e0a5c */
[----:B------:R-:W-:Y:S01]  /*6550*/  ISETP.GT.U32.AND P4, PT, R126, R2, PT ;  /* 0x000000027e00720c */ /* 0x000fe20003f84070 */
[----:B------:R-:W-:Y:S02]  /*6560*/  IMAD.MOV R4, RZ, RZ, -R3 ;  /* 0x000000ffff047224 */ /* 0x000fe400078e0a03 */
[----:B------:R-:W-:Y:S02]  /*6570*/  @!P5 IMAD.IADD R62, R62, 0x1, -R126 ;  /* 0x000000013e3ed824 */ /* 0x000fe400078e0a7e */
[----:B------:R-:W-:-:S03]  /*6580*/  IMAD.HI.U32 R3, R48, R5, RZ ;  /* 0x0000000530037227 */ /* 0x000fc600078e00ff */
[----:B------:R-:W-:Y:S01]  /*6590*/  ISETP.GT.U32.AND P5, PT, R126, R62, PT ;  /* 0x0000003e7e00720c */ /* 0x000fe20003fa4070 */
[--C-:B------:R-:W-:Y:S01]  /*65a0*/  @!P1 IMAD.IADD R187, R187, 0x1, -R126.reuse ;  /* 0x00000001bbbb9824 */ /* 0x100fe200078e0a7e */
[----:B------:R-:W-:Y:S01]  /*65b0*/  ISETP.GE.AND P1, PT, R11, RZ, PT ;  /* 0x000000ff0b00720c */ /* 0x000fe20003f26270 */
[--C-:B------:R-:W-:Y:S01]  /*65c0*/  @!P6 IMAD.IADD R32, R32, 0x1, -R126.reuse ;  /* 0x000000012020e824 */ /* 0x100fe200078e0a7e */
[----:B------:R-:W-:Y:S01]  /*65d0*/  IADD3 R11, R252, 0x80, RZ ;  /* 0x00000080fc0b7810 */ /* 0x000fe20007ffe0ff */
[----:B------:R-:W-:Y:S01]  /*65e0*/  IMAD.MOV R3, RZ, RZ, -R3 ;  /* 0x000000ffff037224 */ /* 0x000fe200078e0a03 */
[----:B------:R-:W-:Y:S01]  /*65f0*/  @!P4 IADD3 R2, R2, -R126, RZ ;  /* 0x8000007e0202c210 */ /* 0x000fe20007ffe0ff */
[----:B------:R-:W-:Y:S01]  /*6600*/  @!P2 IMAD.MOV R187, RZ, RZ, -R187 ;  /* 0x000000ffffbba224 */ /* 0x000fe200078e0abb */
[C---:B------:R-:W-:Y:S01]  /*6610*/  ISETP.GT.U32.AND P2, PT, R126.reuse, R32, PT ;  /* 0x000000207e00720c */ /* 0x040fe20003f44070 */
[----:B------:R-:W-:Y:S01]  /*6620*/  IMAD R128, R126, R3, R5 ;  /* 0x000000037e807224 */ /* 0x000fe200078e0205 */
[----:B------:R-:W-:Y:S01]  /*6630*/  ISETP.GE.AND P4, PT, R6, RZ, PT ;  /* 0x000000ff0600720c */ /* 0x000fe20003f86270 */
[----:B------:R-:W-:Y:S01]  /*6640*/  VIADD R6, R252, 0x7f ;  /* 0x0000007ffc067836 */ /* 0x000fe20000000000 */
[----:B------:R-:W-:Y:S01]  /*6650*/  ISETP.GT.U32.AND P6, PT, R126, R2, PT ;  /* 0x000000027e00720c */ /* 0x000fe20003fc4070 */
[----:B------:R-:W-:Y:S01]  /*6660*/  @!P5 IMAD.IADD R62, R62, 0x1, -R126 ;  /* 0x000000013e3ed824 */ /* 0x000fe200078e0a7e */
[C---:B------:R-:W-:Y:S01]  /*6670*/  ISETP.GT.U32.AND P5, PT, R126.reuse, R128, PT ;  /* 0x000000807e00720c */ /* 0x040fe20003fa4070 */
[----:B------:R-:W-:Y:S01]  /*6680*/  IMAD R93, R126, R4, R93 ;  /* 0x000000047e5d7224 */ /* 0x000fe200078e025d */
[----:B------:R-:W-:Y:S01]  /*6690*/  IABS R7, R6 ;  /* 0x0000000600077213 */ /* 0x000fe20000000000 */
[----:B------:R-:W-:Y:S01]  /*66a0*/  @!P3 IMAD.MOV R217, RZ, RZ, -R217 ;  /* 0x000000ffffd9b224 */ /* 0x000fe200078e0ad9 */
[----:B------:R-:W-:Y:S01]  /*66b0*/  IABS R9, R11 ;  /* 0x0000000b00097213 */ /* 0x000fe20000000000 */
[----:B------:R-:W-:-:S02]  /*66c0*/  VIADD R12, R252, 0x90 ;  /* 0x00000090fc0c7836 */ /* 0x000fc40000000000 */
[--C-:B------:R-:W-:Y:S01]  /*66d0*/  @!P2 IMAD.IADD R32, R32, 0x1, -R126.reuse ;  /* 0x000000012020a824 */ /* 0x100fe200078e0a7e */
[----:B------:R-:W-:Y:S01]  /*66e0*/  ISETP.GE.AND P2, PT, R8, RZ, PT ;  /* 0x000000ff0800720c */ /* 0x000fe20003f46270 */
[----:B------:R-:W-:Y:S01]  /*66f0*/  IMAD.HI.U32 R3, R48, R7, RZ ;  /* 0x0000000730037227 */ /* 0x000fe200078e00ff */
[----:B------:R-:W-:Y:S02]  /*6700*/  IADD3 R8, R252, 0x81, RZ ;  /* 0x00000081fc087810 */ /* 0x000fe40007ffe0ff */
[----:B------:R-:W-:Y:S01]  /*6710*/  @!P1 IADD3 R32, -R32, RZ, RZ ;  /* 0x000000ff20209210 */ /* 0x000fe20007ffe1ff */
[--C-:B------:R-:W-:Y:S01]  /*6720*/  @!P5 IMAD.IADD R128, R128, 0x1, -R126.reuse ;  /* 0x000000018080d824 */ /* 0x100fe200078e0a7e */
[----:B------:R-:W-:Y:S01]  /*6730*/  IABS R5, R8 ;  /* 0x0000000800057213 */ /* 0x000fe20000000000 */
[----:B------:R-:W-:Y:S01]  /*6740*/  @!P6 IMAD.IADD R2, R2, 0x1, -R126 ;  /* 0x000000010202e824 */ /* 0x000fe200078e0a7e */
[C---:B------:R-:W-:Y:S01]  /*6750*/  ISETP.GT.U32.AND P6, PT, R126.reuse, R93, PT ;  /* 0x0000005d7e00720c */ /* 0x040fe20003fc4070 */
[----:B------:R-:W-:Y:S01]  /*6760*/  IMAD.MOV R3, RZ, RZ, -R3 ;  /* 0x000000ffff037224 */ /* 0x000fe200078e0a03 */
[----:B------:R-:W-:Y:S01]  /*6770*/  ISETP.GT.U32.AND P5, PT, R126, R128, PT ;  /* 0x000000807e00720c */ /* 0x000fe20003fa4070 */
[----:B------:R-:W-:Y:S01]  /*6780*/  IMAD.HI.U32 R4, R48, R9, RZ ;  /* 0x0000000930047227 */ /* 0x000fe200078e00ff */
[----:B------:R-:W-:-:S03]  /*6790*/  ISETP.GE.AND P1, PT, R6, RZ, PT ;  /* 0x000000ff0600720c */ /* 0x000fc60003f26270 */
[----:B------:R-:W-:Y:S02]  /*67a0*/  IMAD R158, R126, R3, R7 ;  /* 0x000000037e9e7224 */ /* 0x000fe400078e0207 */
[----:B------:R-:W-:-:S04]  /*67b0*/  IMAD.HI.U32 R3, R48, R5, RZ ;  /* 0x0000000530037227 */ /* 0x000fc800078e00ff */
[----:B------:R-:W-:Y:S02]  /*67c0*/  IMAD.MOV R3, RZ, RZ, -R3 ;  /* 0x000000ffff037224 */ /* 0x000fe400078e0a03 */
[----:B------:R-:W-:Y:S01]  /*67d0*/  @!P6 IMAD.IADD R93, R93, 0x1, -R126 ;  /* 0x000000015d5de824 */ /* 0x000fe200078e0a7e */
[----:B------:R-:W-:Y:S01]  /*67e0*/  @!P5 IADD3 R128, R128, -R126, RZ ;  /* 0x8000007e8080d210 */ /* 0x000fe20007ffe0ff */
[----:B------:R-:W-:Y:S01]  /*67f0*/  IMAD R218, R126, R3, R5 ;  /* 0x000000037eda7224 */ /* 0x000fe200078e0205 */
[----:B------:R-:W-:Y:S01]  /*6800*/  ISETP.GE.AND P6, PT, R10, RZ, PT ;  /* 0x000000ff0a00720c */ /* 0x000fe20003fc6270 */
[----:B------:R-:W-:Y:S01]  /*6810*/  IMAD.MOV R4, RZ, RZ, -R4 ;  /* 0x000000ffff047224 */ /* 0x000fe200078e0a04 */
[C---:B------:R-:W-:Y:S01]  /*6820*/  ISETP.GT.U32.AND P3, PT, R126.reuse, R93, PT ;  /* 0x0000005d7e00720c */ /* 0x040fe20003f64070 */
[----:B------:R-:W-:Y:S01]  /*6830*/  @!P0 IMAD.MOV R2, RZ, RZ, -R2 ;  /* 0x000000ffff028224 */ /* 0x000fe200078e0a02 */
[C---:B------:R-:W-:Y:S01]  /*6840*/  ISETP.GT.U32.AND P5, PT, R126.reuse, R218, PT ;  /* 0x000000da7e00720c */ /* 0x040fe20003fa4070 */
[C---:B------:R-:W-:Y:S01]  /*6850*/  IMAD R188, R126.reuse, R4, R9 ;  /* 0x000000047ebc7224 */ /* 0x040fe200078e0209 */
[----:B------:R-:W-:Y:S01]  /*6860*/  ISETP.GT.U32.AND P0, PT, R126, R158, PT ;  /* 0x0000009e7e00720c */ /* 0x000fe20003f04070 */
[----:B------:R-:W-:Y:S01]  /*6870*/  @!P4 IMAD.MOV R62, RZ, RZ, -R62 ;  /* 0x000000ffff3ec224 */ /* 0x000fe200078e0a3e */
[C---:B------:R-:W-:Y:S01]  /*6880*/  IADD3 R10, R252.reuse, 0x82, RZ ;  /* 0x00000082fc0a7810 */ /* 0x040fe20007ffe0ff */
[----:B------:R-:W-:Y:S01]  /*6890*/  VIADD R6, R252, 0x83 ;  /* 0x00000083fc067836 */ /* 0x000fe20000000000 */
[----:B------:R-:W-:Y:S01]  /*68a0*/  ISETP.GT.U32.AND P4, PT, R126, R188, PT ;  /* 0x000000bc7e00720c */ /* 0x000fe20003f84070 */
[----:B------:R-:W-:Y:S01]  /*68b0*/  VIADD R9, R252, 0x86 ;  /* 0x00000086fc097836 */ /* 0x000fe20000000000 */
[----:B------:R-:W-:Y:S01]  /*68c0*/  IABS R4, R10 ;  /* 0x0000000a00047213 */ /* 0x000fe20000000000 */
[----:B------:R-:W-:Y:S01]  /*68d0*/  @!P6 IMAD.MOV R128, RZ, RZ, -R128 ;  /* 0x000000ffff80e224 */ /* 0x000fe200078e0a80 */
[----:B------:R-:W-:Y:S01]  /*68e0*/  IABS R33, R6 ;  /* 0x0000000600217213 */ /* 0x000fe20000000000 */
[--C-:B------:R-:W-:Y:S01]  /*68f0*/  @!P3 IMAD.IADD R93, R93, 0x1, -R126.reuse ;  /* 0x000000015d5db824 */ /* 0x100fe200078e0a7e */
[----:B------:R-:W-:Y:S01]  /*6900*/  ISETP.GE.AND P3, PT, R11, RZ, PT ;  /* 0x000000ff0b00720c */ /* 0x000fe20003f66270 */
[--C-:B------:R-:W-:Y:S01]  /*6910*/  @!P5 IMAD.IADD R218, R218, 0x1, -R126.reuse ;  /* 0x00000001dadad824 */ /* 0x100fe200078e0a7e */
[----:B------:R-:W-:Y:S01]  /*6920*/  IABS R129, R9 ;  /* 0x0000000900817213 */ /* 0x000fe20000000000 */
[----:B------:R-:W-:Y:S01]  /*6930*/  @!P0 IMAD.IADD R158, R158, 0x1, -R126 ;  /* 0x000000019e9e8824 */ /* 0x000fe200078e0a7e */
[----:B------:R-:W-:Y:S01]  /*6940*/  @!P2 IADD3 R93, -R93, RZ, RZ ;  /* 0x000000ff5d5da210 */ /* 0x000fe20007ffe1ff */
[----:B------:R-:W-:Y:S01]  /*6950*/  IMAD.MOV.U32 R5, RZ, RZ, R4 ;  /* 0x000000ffff057224 */ /* 0x000fe200078e0004 */
[----:B------:R-:W-:Y:S01]  /*6960*/  ISETP.GT.U32.AND P5, PT, R126, R218, PT ;  /* 0x000000da7e00720c */ /* 0x000fe20003fa4070 */
[----:B------:R-:W-:Y:S01]  /*6970*/  @!P4 IMAD.IADD R188, R188, 0x1, -R126 ;  /* 0x00000001bcbcc824 */ /* 0x000fe200078e0a7e */
[----:B------:R-:W-:Y:S01]  /*6980*/  ISETP.GT.U32.AND P2, PT, R126, R158, PT ;  /* 0x0000009e7e00720c */ /* 0x000fe20003f44070 */
[----:B------:R-:W-:Y:S01]  /*6990*/  IMAD.HI.U32 R4, R48, R33, RZ ;  /* 0x0000002130047227 */ /* 0x000fe200078e00ff */
[----:B------:R-:W-:-:S02]  /*69a0*/  ISETP.GE.AND P0, PT, R8, RZ, PT ;  /* 0x000000ff0800720c */ /* 0x000fc40003f06270 */
[----:B------:R-:W-:Y:S01]  /*69b0*/  ISETP.GT.U32.AND P4, PT, R126, R188, PT ;  /* 0x000000bc7e00720c */ /* 0x000fe20003f84070 */
[----:B------:R-:W-:Y:S01]  /*69c0*/  IMAD.HI.U32 R3, R48, R5, RZ ;  /* 0x0000000530037227 */ /* 0x000fe200078e00ff */
[----:B------:R-:W-:-:S03]  /*69d0*/  ISETP.GE.AND P6, PT, R10, RZ, PT ;  /* 0x000000ff0a00720c */ /* 0x000fc60003fc6270 */
[----:B------:R-:W-:Y:S02]  /*69e0*/  IMAD.MOV R4, RZ, RZ, -R4 ;  /* 0x000000ffff047224 */ /* 0x000fe400078e0a04 */
[----:B------:R-:W-:Y:S02]  /*69f0*/  IMAD.MOV R3, RZ, RZ, -R3 ;  /* 0x000000ffff037224 */ /* 0x000fe400078e0a03 */
[C---:B------:R-:W-:Y:S02]  /*6a00*/  IMAD R33, R126.reuse, R4, R33 ;  /* 0x000000047e217224 */ /* 0x040fe400078e0221 */
[----:B------:R-:W-:Y:S02]  /*6a10*/  IMAD R3, R126, R3, R5 ;  /* 0x000000037e037224 */ /* 0x000fe400078e0205 */
[----:B------:R-:W-:Y:S01]  /*6a20*/  VIADD R8, R252, 0x84 ;  /* 0x00000084fc087836 */ /* 0x000fe20000000000 */
[----:B------:R-:W-:Y:S01]  /*6a30*/  @!P4 IADD3 R188, R188, -R126, RZ ;  /* 0x8000007ebcbcc210 */ /* 0x000fe20007ffe0ff */
[--C-:B------:R-:W-:Y:S01]  /*6a40*/  @!P5 IMAD.IADD R218, R218, 0x1, -R126.reuse ;  /* 0x00000001dadad824 */ /* 0x100fe200078e0a7e */
[----:B------:R-:W-:Y:S01]  /*6a50*/  ISETP.GT.U32.AND P5, PT, R126, R33, PT ;  /* 0x000000217e00720c */ /* 0x000fe20003fa4070 */
[----:B------:R-:W-:Y:S01]  /*6a60*/  @!P2 IMAD.IADD R158, R158, 0x1, -R126 ;  /* 0x000000019e9ea824 */ /* 0x000fe200078e0a7e */
[----:B------:R-:W-:Y:S01]  /*6a70*/  ISETP.GT.U32.AND P2, PT, R126, R3, PT ;  /* 0x000000037e00720c */ /* 0x000fe20003f44070 */
[----:B------:R-:W-:Y:S01]  /*6a80*/  IMAD.HI.U32 R5, R48, R129, RZ ;  /* 0x0000008130057227 */ /* 0x000fe200078e00ff */
[----:B------:R-:W-:-:S02]  /*6a90*/  IABS R63, R8 ;  /* 0x00000008003f7213 */ /* 0x000fc40000000000 */
[----:B------:R-:W-:Y:S01]  /*6aa0*/  ISETP.GE.AND P4, PT, R6, RZ, PT ;  /* 0x000000ff0600720c */ /* 0x000fe20003f86270 */
[----:B------:R-:W-:Y:S02]  /*6ab0*/  VIADD R6, R252, 0x85 ;  /* 0x00000085fc067836 */ /* 0x000fe40000000000 */
[----:B------:R-:W-:-:S03]  /*6ac0*/  IMAD.HI.U32 R4, R48, R63, RZ ;  /* 0x0000003f30047227 */ /* 0x000fc600078e00ff */
[----:B------:R-:W-:Y:S01]  /*6ad0*/  IABS R7, R6 ;  /* 0x0000000600077213 */ /* 0x000fe20000000000 */
[----:B------:R-:W-:Y:S02]  /*6ae0*/  IMAD.MOV R4, RZ, RZ, -R4 ;  /* 0x000000ffff047224 */ /* 0x000fe400078e0a04 */
[----:B------:R-:W-:Y:S01]  /*6af0*/  @!P5 IMAD.IADD R33, R33, 0x1, -R126 ;  /* 0x000000012121d824 */ /* 0x000fe200078e0a7e */
[----:B------:R-:W-:Y:S01]  /*6b00*/  @!P2 IADD3 R3, R3, -R126, RZ ;  /* 0x8000007e0303a210 */ /* 0x000fe20007ffe0ff */
[----:B------:R-:W-:Y:S01]  /*6b10*/  IMAD R63, R126, R4, R63 ;  /* 0x000000047e3f7224 */ /* 0x000fe200078e023f */
[----:B------:R-:W-:Y:S01]  /*6b20*/  ISETP.GE.AND P2, PT, R8, RZ, PT ;  /* 0x000000ff0800720c */ /* 0x000fe20003f46270 */
[----:B------:R-:W-:Y:S01]  /*6b30*/  IMAD.HI.U32 R4, R48, R7, RZ ;  /* 0x0000000730047227 */ /* 0x000fe200078e00ff */
[----:B------:R-:W-:Y:S02]  /*6b40*/  ISETP.GT.U32.AND P5, PT, R126, R33, PT ;  /* 0x000000217e00720c */ /* 0x000fe40003fa4070 */
[----:B------:R-:W-:Y:S01]  /*6b50*/  IADD3 R8, R252, 0x8c, RZ ;  /* 0x0000008cfc087810 */ /* 0x000fe20007ffe0ff */
[----:B------:R-:W-:Y:S01]  /*6b60*/  @!P1 IMAD.MOV R158, RZ, RZ, -R158 ;  /* 0x000000ffff9e9224 */ /* 0x000fe200078e0a9e */
[----:B------:R-:W-:Y:S01]  /*6b70*/  ISETP.GT.U32.AND P1, PT, R126, R3, PT ;  /* 0x000000037e00720c */ /* 0x000fe20003f24070 */
[----:B------:R-:W-:Y:S01]  /*6b80*/  @!P3 IMAD.MOV R188, RZ, RZ, -R188 ;  /* 0x000000ffffbcb224 */ /* 0x000fe200078e0abc */
[----:B------:R-:W-:Y:S01]  /*6b90*/  IADD3 R4, -R4, RZ, RZ ;  /* 0x000000ff04047210 */ /* 0x000fe20007ffe1ff */
[----:B------:R-:W-:Y:S01]  /*6ba0*/  IMAD.MOV R5, RZ, RZ, -R5 ;  /* 0x000000ffff057224 */ /* 0x000fe200078e0a05 */
[----:B------:R-:W-:Y:S01]  /*6bb0*/  ISETP.GT.U32.AND P3, PT, R126, R63, PT ;  /* 0x0000003f7e00720c */ /* 0x000fe20003f64070 */
[----:B------:R-:W-:Y:S01]  /*6bc0*/  @!P0 IMAD.MOV R218, RZ, RZ, -R218 ;  /* 0x000000ffffda8224 */ /* 0x000fe200078e0ada */
[----:B------:R-:W-:Y:S01]  /*6bd0*/  ISETP.GE.AND P0, PT, R6, RZ, PT ;  /* 0x000000ff0600720c */ /* 0x000fe20003f06270 */
[C---:B------:R-:W-:Y:S01]  /*6be0*/  IMAD R94, R126.reuse, R4, R7 ;  /* 0x000000047e5e7224 */ /* 0x040fe200078e0207 */
[----:B------:R-:W-:Y:S01]  /*6bf0*/  IABS R11, R8 ;  /* 0x00000008000b7213 */ /* 0x000fe20000000000 */
[----:B------:R-:W-:Y:S01]  /*6c00*/  IMAD R129, R126, R5, R129 ;  /* 0x000000057e817224 */ /* 0x000fe200078e0281 */
[----:B------:R-:W-:Y:S01]  /*6c10*/  @!P5 IADD3 R33, R33, -R126, RZ ;  /* 0x8000007e2121d210 */ /* 0x000fe20007ffe0ff */
[----:B------:R-:W-:Y:S01]  /*6c20*/  VIADD R6, R252, 0x87 ;  /* 0x00000087fc067836 */ /* 0x000fe20000000000 */
[----:B------:R-:W-:Y:S01]  /*6c30*/  ISETP.GT.U32.AND P5, PT, R126, R94, PT ;  /* 0x0000005e7e00720c */ /* 0x000fe20003fa4070 */
[--C-:B------:R-:W-:Y:S01]  /*6c40*/  @!P1 IMAD.IADD R3, R3, 0x1, -R126.reuse ;  /* 0x0000000103039824 */ /* 0x100fe200078e0a7e */
[----:B------:R-:W-:Y:S01]  /*6c50*/  ISETP.GE.AND P1, PT, R9, RZ, PT ;  /* 0x000000ff0900720c */ /* 0x000fe20003f26270 */
[----:B------:R-:W-:Y:S01]  /*6c60*/  VIADD R5, R252, 0x88 ;  /* 0x00000088fc057836 */ /* 0x000fe20000000000 */
[----:B------:R-:W-:Y:S01]  /*6c70*/  IABS R159, R6 ;  /* 0x00000006009f7213 */ /* 0x000fe20000000000 */
[----:B------:R-:W-:Y:S01]  /*6c80*/  @!P6 IMAD.MOV R3, RZ, RZ, -R3 ;  /* 0x000000ffff03e224 */ /* 0x000fe200078e0a03 */
[----:B------:R-:W-:Y:S01]  /*6c90*/  ISETP.GT.U32.AND P6, PT, R126, R129, PT ;  /* 0x000000817e00720c */ /* 0x000fe20003fc4070 */
[----:B------:R-:W-:Y:S01]  /*6ca0*/  @!P3 IMAD.IADD R63, R63, 0x1, -R126 ;  /* 0x000000013f3fb824 */ /* 0x000fe200078e0a7e */
[----:B------:R-:W-:Y:S01]  /*6cb0*/  IABS R189, R5 ;  /* 0x0000000500bd7213 */ /* 0x000fe20000000000 */
[----:B------:R-:W-:-:S02]  /*6cc0*/  VIADD R7, R252, 0x89 ;  /* 0x00000089fc077836 */ /* 0x000fc40000000000 */
[----:B------:R-:W-:Y:S01]  /*6cd0*/  IMAD.HI.U32 R4, R48, R159, RZ ;  /* 0x0000009f30047227 */ /* 0x000fe200078e00ff */
[----:B------:R-:W-:Y:S02]  /*6ce0*/  ISETP.GT.U32.AND P3, PT, R126, R63, PT ;  /* 0x0000003f7e00720c */ /* 0x000fe40003f64070 */
[----:B------:R-:W-:Y:S01]  /*6cf0*/  @!P5 IADD3 R94, R94, -R126, RZ ;  /* 0x8000007e5e5ed210 */ /* 0x000fe20007ffe0ff */
[----:B------:R-:W-:Y:S01]  /*6d00*/  @!P4 IMAD.MOV R33, RZ, RZ, -R33 ;  /* 0x000000ffff21c224 */ /* 0x000fe200078e0a21 */
[----:B------:R-:W-:Y:S01]  /*6d10*/  IABS R219, R7 ;  /* 0x0000000700db7213 */ /* 0x000fe20000000000 */
[----:B------:R-:W-:Y:S01]  /*6d20*/  VIADD R10, R252, 0x8d ;  /* 0x0000008dfc0a7836 */ /* 0x000fe20000000000 */
[----:B------:R-:W-:Y:S01]  /*6d30*/  ISETP.GT.U32.AND P5, PT, R126, R94, PT ;  /* 0x0000005e7e00720c */ /* 0x000fe20003fa4070 */
[----:B------:R-:W-:Y:S01]  /*6d40*/  @!P6 IMAD.IADD R129, R129, 0x1, -R126 ;  /* 0x000000018181e824 */ /* 0x000fe200078e0a7e */
[----:B------:R-:W-:Y:S01]  /*6d50*/  ISETP.GE.AND P4, PT, R6, RZ, PT ;  /* 0x000000ff0600720c */ /* 0x000fe20003f86270 */
[----:B------:R-:W-:Y:S01]  /*6d60*/  IMAD.MOV R6, RZ, RZ, -R4 ;  /* 0x000000ffff067224 */ /* 0x000fe200078e0a04 */
[----:B------:R-:W-:Y:S01]  /*6d70*/  IABS R95, R10 ;  /* 0x0000000a005f7213 */ /* 0x000fe20000000000 */
[----:B------:R-:W-:Y:S01]  /*6d80*/  IMAD.HI.U32 R4, R48, R189, RZ ;  /* 0x000000bd30047227 */ /* 0x000fe200078e00ff */
[----:B------:R-:W-:-:S03]  /*6d90*/  ISETP.GT.U32.AND P6, PT, R126, R129, PT ;  /* 0x000000817e00720c */ /* 0x000fc60003fc4070 */
[----:B------:R-:W-:Y:S01]  /*6da0*/  @!P3 IMAD.IADD R63, R63, 0x1, -R126 ;  /* 0x000000013f3fb824 */ /* 0x000fe200078e0a7e */
[----:B------:R-:W-:Y:S01]  /*6db0*/  ISETP.GE.AND P3, PT, R5, RZ, PT ;  /* 0x000000ff0500720c */ /* 0x000fe20003f66270 */
[----:B------:R-:W-:-:S04]  /*6dc0*/  IMAD.HI.U32 R5, R48, R219, RZ ;  /* 0x000000db30057227 */ /* 0x000fc800078e00ff */
[----:B------:R-:W-:Y:S01]  /*6dd0*/  IMAD R159, R126, R6, R159 ;  /* 0x000000067e9f7224 */ /* 0x000fe200078e029f */
[----:B------:R-:W-:Y:S01]  /*6de0*/  IADD3 R5, -R5, RZ, RZ ;  /* 0x000000ff05057210 */ /* 0x000fe20007ffe1ff */
[----:B------:R-:W-:Y:S02]  /*6df0*/  IMAD.MOV R4, RZ, RZ, -R4 ;  /* 0x000000ffff047224 */ /* 0x000fe400078e0a04 */
[--C-:B------:R-:W-:Y:S01]  /*6e00*/  @!P5 IMAD.IADD R94, R94, 0x1, -R126.reuse ;  /* 0x000000015e5ed824 */ /* 0x100fe200078e0a7e */
[C---:B------:R-:W-:Y:S01]  /*6e10*/  ISETP.GT.U32.AND P5, PT, R126.reuse, R159, PT ;  /* 0x0000009f7e00720c */ /* 0x040fe20003fa4070 */
[C---:B------:R-:W-:Y:S02]  /*6e20*/  IMAD R189, R126.reuse, R4, R189 ;  /* 0x000000047ebd7224 */ /* 0x040fe400078e02bd */
[----:B------:R-:W-:Y:S02]  /*6e30*/  IMAD R219, R126, R5, R219 ;  /* 0x000000057edb7224 */ /* 0x000fe400078e02db */
[----:B------:R-:W-:-:S02]  /*6e40*/  @!P6 IMAD.IADD R129, R129, 0x1, -R126 ;  /* 0x000000018181e824 */ /* 0x000fc400078e0a7e */
[----:B------:R-:W-:Y:S01]  /*6e50*/  @!P0 IMAD.MOV R94, RZ, RZ, -R94 ;  /* 0x000000ffff5e8224 */ /* 0x000fe200078e0a5e */
[C---:B------:R-:W-:Y:S01]  /*6e60*/  ISETP.GT.U32.AND P0, PT, R126.reuse, R189, PT ;  /* 0x000000bd7e00720c */ /* 0x040fe20003f04070 */
[----:B------:R-:W-:Y:S01]  /*6e70*/  @!P1 IMAD.MOV R129, RZ, RZ, -R129 ;  /* 0x000000ffff819224 */ /* 0x000fe200078e0a81 */
[----:B------:R-:W-:Y:S01]  /*6e80*/  ISETP.GT.U32.AND P1, PT, R126, R219, PT ;  /* 0x000000db7e00720c */ /* 0x000fe20003f24070 */
[C---:B------:R-:W-:Y:S02]  /*6e90*/  VIADD R6, R252.reuse, 0x8b ;  /* 0x0000008bfc067836 */ /* 0x040fe40000000000 */
[----:B------:R-:W-:Y:S02]  /*6ea0*/  @!P5 IMAD.IADD R159, R159, 0x1, -R126 ;  /* 0x000000019f9fd824 */ /* 0x000fe400078e0a7e */
[----:B------:R-:W-:Y:S01]  /*6eb0*/  VIADD R4, R252, 0x8a ;  /* 0x0000008afc047836 */ /* 0x000fe20000000000 */
[----:B------:R-:W-:Y:S01]  /*6ec0*/  IABS R9, R6 ;  /* 0x0000000600097213 */ /* 0x000fe20000000000 */
[----:B------:R-:W-:Y:S01]  /*6ed0*/  @!P2 IMAD.MOV R63, RZ, RZ, -R63 ;  /* 0x000000ffff3fa224 */ /* 0x000fe200078e0a3f */
[----:B------:R-:W-:Y:S01]  /*6ee0*/  ISETP.GT.U32.AND P5, PT, R126, R159, PT ;  /* 0x0000009f7e00720c */ /* 0x000fe20003fa4070 */
[----:B------:R-:W-:Y:S01]  /*6ef0*/  VIADD R45, R252, 0xcd ;  /* 0x000000cdfc2d7836 */ /* 0x000fe20000000000 */
[----:B------:R-:W-:Y:S01]  /*6f00*/  ISETP.GE.AND P2, PT, R7, RZ, PT ;  /* 0x000000ff0700720c */ /* 0x000fe20003f46270 */
[----:B------:R-:W-:Y:S01]  /*6f10*/  IMAD.HI.U32 R5, R48, R9, RZ ;  /* 0x0000000930057227 */ /* 0x000fe200078e00ff */
[----:B------:R-:W-:-:S02]  /*6f20*/  @!P0 IADD3 R189, R189, -R126, RZ ;  /* 0x8000007ebdbd8210 */ /* 0x000fc40007ffe0ff */
[----:B------:R-:W-:Y:S01]  /*6f30*/  IABS R7, R4 ;  /* 0x0000000400077213 */ /* 0x000fe20000000000 */
[--C-:B------:R-:W-:Y:S01]  /*6f40*/  @!P1 IMAD.IADD R219, R219, 0x1, -R126.reuse ;  /* 0x00000001dbdb9824 */ /* 0x100fe200078e0a7e */
[----:B------:R-:W-:Y:S01]  /*6f50*/  ISETP.GT.U32.AND P0, PT, R126, R189, PT ;  /* 0x000000bd7e00720c */ /* 0x000fe20003f04070 */
[----:B------:R-:W-:Y:S01]  /*6f60*/  IMAD.MOV R34, RZ, RZ, -R5 ;  /* 0x000000ffff227224 */ /* 0x000fe200078e0a05 */
[----:B------:R-:W-:Y:S01]  /*6f70*/  ISETP.GE.AND P6, PT, R4, RZ, PT ;  /* 0x000000ff0400720c */ /* 0x000fe20003fc6270 */
[----:B------:R-:W-:Y:S01]  /*6f80*/  IMAD.HI.U32 R4, R48, R7, RZ ;  /* 0x0000000730047227 */ /* 0x000fe200078e00ff */
[----:B------:R-:W-:Y:S02]  /*6f90*/  ISETP.GT.U32.AND P1, PT, R126, R219, PT ;  /* 0x000000db7e00720c */ /* 0x000fe40003f24070 */
[----:B------:R-:W-:Y:S01]  /*6fa0*/  IABS R103, R45 ;  /* 0x0000002d00677213 */ /* 0x000fe20000000000 */
[----:B------:R-:W-:Y:S01]  /*6fb0*/  @!P5 IMAD.IADD R159, R159, 0x1, -R126 ;  /* 0x000000019f9fd824 */ /* 0x000fe200078e0a7e */
[----:B------:R-:W-:Y:S01]  /*6fc0*/  ISETP.GE.AND P5, PT, R6, RZ, PT ;  /* 0x000000ff0600720c */ /* 0x000fe20003fa6270 */
[----:B------:R-:W-:-:S02]  /*6fd0*/  IMAD R34, R126, R34, R9 ;  /* 0x000000227e227224 */ /* 0x000fc400078e0209 */
[----:B------:R-:W-:-:S04]  /*6fe0*/  IMAD.HI.U32 R6, R48, R95, RZ ;  /* 0x0000005f30067227 */ /* 0x000fc800078e00ff */
[----:B------:R-:W-:Y:S01]  /*6ff0*/  @!P4 IMAD.MOV R159, RZ, RZ, -R159 ;  /* 0x000000ffff9fc224 */ /* 0x000fe200078e0a9f */
[C---:B------:R-:W-:Y:S01]  /*7000*/  ISETP.GT.U32.AND P4, PT, R126.reuse, R34, PT ;  /* 0x000000227e00720c */ /* 0x040fe20003f84070 */
[----:B------:R-:W-:Y:S01]  /*7010*/  @!P0 IMAD.IADD R189, R189, 0x1, -R126 ;  /* 0x00000001bdbd8824 */ /* 0x000fe200078e0a7e */
[----:B------:R-:W-:Y:S01]  /*7020*/  @!P1 IADD3 R219, R219, -R126, RZ ;  /* 0x8000007edbdb9210 */ /* 0x000fe20007ffe0ff */
[----:B------:R-:W-:Y:S02]  /*7030*/  IMAD.MOV R6, RZ, RZ, -R6 ;  /* 0x000000ffff067224 */ /* 0x000fe400078e0a06 */
[----:B------:R-:W-:Y:S01]  /*7040*/  IMAD.MOV R4, RZ, RZ, -R4 ;  /* 0x000000ffff047224 */ /* 0x000fe200078e0a04 */
[----:B------:R-:W-:Y:S01]  /*7050*/  @!P3 IADD3 R189, -R189, RZ, RZ ;  /* 0x000000ffbdbdb210 */ /* 0x000fe20007ffe1ff */
[----:B------:R-:W-:Y:S01]  /*7060*/  IMAD R95, R126, R6, R95 ;  /* 0x000000067e5f7224 */ /* 0x000fe200078e025f */
[----:B------:R-:W-:Y:S01]  /*7070*/  ISETP.GE.AND P3, PT, R8, RZ, PT ;  /* 0x000000ff0800720c */ /* 0x000fe20003f66270 */
[----:B------:R-:W-:Y:S01]  /*7080*/  IMAD.HI.U32 R5, R48, R11, RZ ;  /* 0x0000000b30057227 */ /* 0x000fe200078e00ff */
[----:B------:R-:W-:-:S03]  /*7090*/  IABS R6, R12 ;  /* 0x0000000c00067213 */ /* 0x000fc60000000000 */
[----:B------:R-:W-:Y:S01]  /*70a0*/  VIADD R8, R252, 0x8e ;  /* 0x0000008efc087836 */ /* 0x000fe20000000000 */
[----:B------:R-:W-:Y:S01]  /*70b0*/  IADD3 R5, -R5, RZ, RZ ;  /* 0x000000ff05057210 */ /* 0x000fe20007ffe1ff */
[----:B------:R-:W-:Y:S01]  /*70c0*/  @!P2 IMAD.MOV R219, RZ, RZ, -R219 ;  /* 0x000000ffffdba224 */ /* 0x000fe200078e0adb */
[C---:B------:R-:W-:Y:S01]  /*70d0*/  ISETP.GT.U32.AND P2, PT, R126.reuse, R95, PT ;  /* 0x0000005f7e00720c */ /* 0x040fe20003f44070 */
[----:B------:R-:W-:Y:S01]  /*70e0*/  IMAD R4, R126, R4, R7 ;  /* 0x000000047e047224 */ /* 0x000fe200078e0207 */
[----:B------:R-:W-:Y:S01]  /*70f0*/  IABS R7, R8 ;  /* 0x0000000800077213 */ /* 0x000fe20000000000 */
[----:B------:R-:W-:Y:S02]  /*7100*/  @!P4 IMAD.IADD R34, R34, 0x1, -R126 ;  /* 0x000000012222c824 */ /* 0x000fe400078e0a7e */
[C---:B------:R-:W-:Y:S01]  /*7110*/  IMAD R64, R126.reuse, R5, R11 ;  /* 0x000000057e407224 */ /* 0x040fe200078e020b */
[----:B------:R-:W-:Y:S01]  /*7120*/  ISETP.GT.U32.AND P0, PT, R126, R4, PT ;  /* 0x000000047e00720c */ /* 0x000fe20003f04070 */
[----:B------:R-:W-:Y:S01]  /*7130*/  IMAD.HI.U32 R5, R48, R7, RZ ;  /* 0x0000000730057227 */ /* 0x000fe200078e00ff */
[----:B------:R-:W-:-:S02]  /*7140*/  ISETP.GT.U32.AND P4, PT, R126, R34, PT ;  /* 0x000000227e00720c */ /* 0x000fc40003f84070 */
[----:B------:R-:W-:Y:S01]  /*7150*/  ISETP.GT.U32.AND P1, PT, R126, R64, PT ;  /* 0x000000407e00720c */ /* 0x000fe20003f24070 */
[----:B------:R-:W-:Y:S02]  /*7160*/  VIADD R11, R252, 0x8f ;  /* 0x0000008ffc0b7836 */ /* 0x000fe40000000000 */
[----:B------:R-:W-:Y:S02]  /*7170*/  IMAD.MOV R5, RZ, RZ, -R5 ;  /* 0x000000ffff057224 */ /* 0x000fe400078e0a05 */
[--C-:B------:R-:W-:Y:S01]  /*7180*/  @!P2 IMAD.IADD R95, R95, 0x1, -R126.reuse ;  /* 0x000000015f5fa824 */ /* 0x100fe200078e0a7e */
[----:B------:R-:W-:Y:S01]  /*7190*/  IABS R9, R11 ;  /* 0x0000000b00097213 */ /* 0x000fe20000000000 */
[----:B------:R-:W-:Y:S02]  /*71a0*/  IMAD R130, R126, R5, R7 ;  /* 0x000000057e827224 */ /* 0x000fe400078e0207 */
[----:B------:R-:W-:Y:S01]  /*71b0*/  @!P0 IMAD.IADD R4, R4, 0x1, -R126 ;  /* 0x0000000104048824 */ /* 0x000fe200078e0a7e */
[----:B------:R-:W-:Y:S01]  /*71c0*/  ISETP.GT.U32.AND P2, PT, R126, R95, PT ;  /* 0x0000005f7e00720c */ /* 0x000fe20003f44070 */
[----:B------:R-:W-:-:S02]  /*71d0*/  IMAD.HI.U32 R5, R48, R9, RZ ;  /* 0x0000000930057227 */ /* 0x000fc400078e00ff */
[----:B------:R-:W-:Y:S02]  /*71e0*/  @!P1 IADD3 R64, R64, -R126, RZ ;  /* 0x8000007e40409210 */ /* 0x000fe40007ffe0ff */
[----:B------:R-:W-:Y:S01]  /*71f0*/  @!P4 IMAD.IADD R34, R34, 0x1, -R126 ;  /* 0x000000012222c824 */ /* 0x000fe200078e0a7e */
[C---:B------:R-:W-:Y:S01]  /*7200*/  ISETP.GT.U32.AND P4, PT, R126.reuse, R130, PT ;  /* 0x000000827e00720c */ /* 0x040fe20003f84070 */
[----:B------:R-:W-:Y:S01]  /*7210*/  IMAD.MOV R5, RZ, RZ, -R5 ;  /* 0x000000ffff057224 */ /* 0x000fe200078e0a05 */
[C---:B------:R-:W-:Y:S01]  /*7220*/  ISETP.GT.U32.AND P0, PT, R126.reuse, R4, PT ;  /* 0x000000047e00720c */ /* 0x040fe20003f04070 */
[----:B------:R-:W-:Y:S01]  /*7230*/  IMAD.MOV.U32 R7, RZ, RZ, R6 ;  /* 0x000000ffff077224 */ /* 0x000fe200078e0006 */
[C---:B------:R-:W-:Y:S01]  /*7240*/  ISETP.GT.U32.AND P1, PT, R126.reuse, R64, PT ;  /* 0x000000407e00720c */ /* 0x040fe20003f24070 */
[----:B------:R-:W-:Y:S01]  /*7250*/  IMAD R160, R126, R5, R9 ;  /* 0x000000057ea07224 */ /* 0x000fe200078e0209 */
[----:B------:R-:W-:Y:S01]  /*7260*/  IADD3 R5, R252, 0x91, RZ ;  /* 0x00000091fc057810 */ /* 0x000fe20007ffe0ff */
[----:B------:R-:W-:Y:S01]  /*7270*/  @!P2 IMAD.IADD R95, R95, 0x1, -R126 ;  /* 0x000000015f5fa824 */ /* 0x000fe200078e0a7e */
[----:B------:R-:W-:Y:S01]  /*7280*/  @!P5 IADD3 R34, -R34, RZ, RZ ;  /* 0x000000ff2222d210 */ /* 0x000fe20007ffe1ff */
[----:B------:R-:W-:Y:S01]  /*7290*/  IMAD.HI.U32 R6, R48, R7, RZ ;  /* 0x0000000730067227 */ /* 0x000fe200078e00ff */
[----:B------:R-:W-:-:S02]  /*72a0*/  ISETP.GT.U32.AND P2, PT, R126, R160, PT ;  /* 0x000000a07e00720c */ /* 0x000fc40003f44070 */
[----:B------:R-:W-:Y:S01]  /*72b0*/  ISETP.GE.AND P5, PT, R11, RZ, PT ;  /* 0x000000ff0b00720c */ /* 0x000fe20003fa6270 */
[--C-:B------:R-:W-:Y:S01]  /*72c0*/  @!P4 IMAD.IADD R130, R130, 0x1, -R126.reuse ;  /* 0x000000018282c824 */ /* 0x100fe200078e0a7e */
[----:B------:R-:W-:Y:S01]  /*72d0*/  IABS R11, R16 ;  /* 0x00000010000b7213 */ /* 0x000fe20000000000 */
[----:B------:R-:W-:Y:S01]  /*72e0*/  @!P0 IMAD.IADD R4, R4, 0x1, -R126 ;  /* 0x0000000104048824 */ /* 0x000fe200078e0a7e */
[----:B------:R-:W-:Y:S01]  /*72f0*/  ISETP.GE.AND P0, PT, R10, RZ, PT ;  /* 0x000000ff0a00720c */ /* 0x000fe20003f06270 */
[----:B------:R-:W-:Y:S01]  /*7300*/  IMAD.MOV R6, RZ, RZ, -R6 ;  /* 0x000000ffff067224 */ /* 0x000fe200078e0a06 */
[----:B------:R-:W-:Y:S01]  /*7310*/  ISETP.GT.U32.AND P4, PT, R126, R130, PT ;  /* 0x000000827e00720c */ /* 0x000fe20003f84070 */
[--C-:B------:R-:W-:Y:S01]  /*7320*/  @!P1 IMAD.IADD R64, R64, 0x1, -R126.reuse ;  /* 0x0000000140409824 */ /* 0x100fe200078e0a7e */
[----:B------:R-:W-:Y:S01]  /*7330*/  ISETP.GE.AND P1, PT, R12, RZ, PT ;  /* 0x000000ff0c00720c */ /* 0x000fe20003f26270 */
[----:B------:R-:W-:Y:S01]  /*7340*/  IMAD R190, R126, R6, R7 ;  /* 0x000000067ebe7224 */ /* 0x000fe200078e0207 */
[----:B------:R-:W-:Y:S01]  /*7350*/  IABS R7, R5 ;  /* 0x0000000500077213 */ /* 0x000fe20000000000 */
[C---:B------:R-:W-:Y:S01]  /*7360*/  VIADD R6, R252.reuse, 0x92 ;  /* 0x00000092fc067836 */ /* 0x040fe20000000000 */
[----:B------:R-:W-:Y:S01]  /*7370*/  IADD3 R12, R252, 0x96, RZ ;  /* 0x00000096fc0c7810 */ /* 0x000fe20007ffe0ff */
[----:B------:R-:W-:-:S02]  /*7380*/  @!P2 IMAD.IADD R160, R160, 0x1, -R126 ;  /* 0x00000001a0a0a824 */ /* 0x000fc400078e0a7e */
[----:B------:R-:W-:Y:S01]  /*7390*/  @!P3 IMAD.MOV R64, RZ, RZ, -R64 ;  /* 0x000000ffff40b224 */ /* 0x000fe200078e0a40 */
[----:B------:R-:W-:Y:S01]  /*73a0*/  IABS R9, R6 ;  /* 0x0000000600097213 */ /* 0x000fe20000000000 */
[----:B------:R-:W-:Y:S01]  /*73b0*/  @!P0 IMAD.MOV R95, RZ, RZ, -R95 ;  /* 0x000000ffff5f8224 */ /* 0x000fe200078e0a5f */
[----:B------:R-:W-:Y:S01]  /*73c0*/  ISETP.GE.AND P3, PT, R5, RZ, PT ;  /* 0x000000ff0500720c */ /* 0x000fe20003f66270 */
[----:B------:R-:W-:Y:S01]  /*73d0*/  IMAD.HI.U32 R5, R48, R7, RZ ;  /* 0x0000000730057227 */ /* 0x000fe200078e00ff */
[----:B------:R-:W-:Y:S02]  /*73e0*/  ISETP.GT.U32.AND P2, PT, R126, R160, PT ;  /* 0x000000a07e00720c */ /* 0x000fe40003f44070 */
[----:B------:R-:W-:Y:S01]  /*73f0*/  ISETP.GE.AND P0, PT, R6, RZ, PT ;  /* 0x000000ff0600720c */ /* 0x000fe20003f06270 */
[----:B------:R-:W-:Y:S01]  /*7400*/  @!P6 IMAD.MOV R4, RZ, RZ, -R4 ;  /* 0x000000ffff04e224 */ /* 0x000fe200078e0a04 */
[----:B------:R-:W-:Y:S01]  /*7410*/  @!P4 IADD3 R130, R130, -R126, RZ ;  /* 0x8000007e8282c210 */ /* 0x000fe20007ffe0ff */
[----:B------:R-:W-:Y:S01]  /*7420*/  IMAD.HI.U32 R6, R48, R9, RZ ;  /* 0x0000000930067227 */ /* 0x000fe200078e00ff */
[----:B------:R-:W-:-:S02]  /*7430*/  ISETP.GT.U32.AND P4, PT, R126, R190, PT ;  /* 0x000000be7e00720c */ /* 0x000fc40003f84070 */
[----:B------:R-:W-:Y:S01]  /*7440*/  ISETP.GE.AND P6, PT, R8, RZ, PT ;  /* 0x000000ff0800720c */ /* 0x000fe20003fc6270 */
[----:B------:R-:W-:Y:S01]  /*7450*/  IMAD.MOV R5, RZ, RZ, -R5 ;  /* 0x000000ffff057224 */ /* 0x000fe200078e0a05 */
[----:B------:R-:W-:Y:S01]  /*7460*/  IADD3 R6, -R6, RZ, RZ ;  /* 0x000000ff06067210 */ /* 0x000fe20007ffe1ff */
[----:B------:R-:W-:Y:S01]  /*7470*/  VIADD R8, R252, 0x93 ;  /* 0x00000093fc087836 */ /* 0x000fe20000000000 */
[----:B------:R-:W-:Y:S01]  /*7480*/  IABS R131, R12 ;  /* 0x0000000c00837213 */ /* 0x000fe20000000000 */
[C---:B------:R-:W-:Y:S02]  /*7490*/  IMAD R220, R126.reuse, R5, R7 ;  /* 0x000000057edc7224 */ /* 0x040fe400078e0207 */
[----:B------:R-:W-:Y:S01]  /*74a0*/  IMAD R5, R126, R6, R9 ;  /* 0x000000067e057224 */ /* 0x000fe200078e0209 */
[----:B------:R-:W-:Y:S01]  /*74b0*/  IABS R35, R8 ;  /* 0x0000000800237213 */ /* 0x000fe20000000000 */
[--C-:B------:R-:W-:Y:S01]  /*74c0*/  @!P2 IMAD.IADD R160, R160, 0x1, -R126.reuse ;  /* 0x00000001a0a0a824 */ /* 0x100fe200078e0a7e */
[----:B------:R-:W-:Y:S01]  /*74d0*/  ISETP.GT.U32.AND P2, PT, R126, R220, PT ;  /* 0x000000dc7e00720c */ /* 0x000fe20003f44070 */
[----:B------:R-:W-:-:S02]  /*74e0*/  @!P4 IMAD.IADD R190, R190, 0x1, -R126 ;  /* 0x00000001bebec824 */ /* 0x000fc400078e0a7e */
[----:B------:R-:W-:Y:S01]  /*74f0*/  @!P6 IADD3 R130, -R130, RZ, RZ ;  /* 0x000000ff8282e210 */ /* 0x000fe20007ffe1ff */
[----:B------:R-:W-:Y:S01]  /*7500*/  VIADD R10, R252, 0x94 ;  /* 0x00000094fc0a7836 */ /* 0x000fe20000000000 */
[----:B------:R-:W-:Y:S01]  /*7510*/  ISETP.GT.U32.AND P6, PT, R126, R5, PT ;  /* 0x000000057e00720c */ /* 0x000fe20003fc4070 */
[----:B------:R-:W-:Y:S01]  /*7520*/  IMAD.HI.U32 R6, R48, R35, RZ ;  /* 0x0000002330067227 */ /* 0x000fe200078e00ff */
[----:B------:R-:W-:Y:S02]  /*7530*/  ISETP.GT.U32.AND P4, PT, R126, R190, PT ;  /* 0x000000be7e00720c */ /* 0x000fe40003f84070 */
[----:B------:R-:W-:Y:S01]  /*7540*/  IABS R65, R10 ;  /* 0x0000000a00417213 */ /* 0x000fe20000000000 */
[----:B------:R-:W-:Y:S02]  /*7550*/  IMAD.MOV R6, RZ, RZ, -R6 ;  /* 0x000000ffff067224 */ /* 0x000fe400078e0a06 */
[----:B------:R-:W-:Y:S01]  /*7560*/  @!P5 IMAD.MOV R160, RZ, RZ, -R160 ;  /* 0x000000ffffa0d224 */ /* 0x000fe200078e0aa0 */
[----:B------:R-:W-:Y:S01]  /*7570*/  ISETP.GE.AND P5, PT, R8, RZ, PT ;  /* 0x000000ff0800720c */ /* 0x000fe20003fa6270 */
[----:B------:R-:W-:-:S02]  /*7580*/  @!P2 IMAD.IADD R220, R220, 0x1, -R126 ;  /* 0x00000001dcdca824 */ /* 0x000fc400078e0a7e */
[----:B------:R-:W-:-:S03]  /*7590*/  IMAD.HI.U32 R7, R48, R65, RZ ;  /* 0x0000004130077227 */ /* 0x000fc600078e00ff */
[----:B------:R-:W-:Y:S01]  /*75a0*/  ISETP.GT.U32.AND P2, PT, R126, R220, PT ;  /* 0x000000dc7e00720c */ /* 0x000fe20003f44070 */
[--C-:B------:R-:W-:Y:S02]  /*75b0*/  @!P6 IMAD.IADD R5, R5, 0x1, -R126.reuse ;  /* 0x000000010505e824 */ /* 0x100fe400078e0a7e */
[----:B------:R-:W-:Y:S01]  /*75c0*/  @!P4 IMAD.IADD R190, R190, 0x1, -R126 ;  /* 0x00000001bebec824 */ /* 0x000fe200078e0a7e */
[----:B------:R-:W-:Y:S01]  /*75d0*/  ISETP.GE.AND P4, PT, R10, RZ, PT ;  /* 0x000000ff0a00720c */ /* 0x000fe20003f86270 */
[----:B------:R-:W-:Y:S01]  /*75e0*/  VIADD R10, R252, 0x95 ;  /* 0x00000095fc0a7836 */ /* 0x000fe20000000000 */
[C---:B------:R-:W-:Y:S01]  /*75f0*/  ISETP.GT.U32.AND P6, PT, R126.reuse, R5, PT ;  /* 0x000000057e00720c */ /* 0x040fe20003fc4070 */
[----:B------:R-:W-:Y:S02]  /*7600*/  IMAD.MOV R7, RZ, RZ, -R7 ;  /* 0x000000ffff077224 */ /* 0x000fe400078e0a07 */
[C---:B------:R-:W-:Y:S01]  /*7610*/  IMAD R35, R126.reuse, R6, R35 ;  /* 0x000000067e237224 */ /* 0x040fe200078e0223 */
[----:B------:R-:W-:Y:S01]  /*7620*/  IABS R9, R10 ;  /* 0x0000000a00097213 */ /* 0x000fe20000000000 */
[----:B------:R-:W-:-:S02]  /*7630*/  IMAD R65, R126, R7, R65 ;  /* 0x000000077e417224 */ /* 0x000fc400078e0241 */
[----:B------:R-:W-:Y:S01]  /*7640*/  @!P2 IADD3 R220, R220, -R126, RZ ;  /* 0x8000007edcdca210 */ /* 0x000fe20007ffe0ff */
[----:B------:R-:W-:Y:S01]  /*7650*/  IMAD.HI.U32 R7, R48, R161, RZ ;  /* 0x000000a130077227 */ /* 0x000fe200078e00ff */
[----:B------:R-:W-:-:S03]  /*7660*/  ISETP.GT.U32.AND P2, PT, R126, R35, PT ;  /* 0x000000237e00720c */ /* 0x000fc60003f44070 */
[----:B------:R-:W-:-:S04]  /*7670*/  IMAD.HI.U32 R6, R48, R9, RZ ;  /* 0x0000000930067227 */ /* 0x000fc800078e00ff */
[----:B------:R-:W-:Y:S01]  /*7680*/  @!P6 IMAD.IADD R5, R5, 0x1, -R126 ;  /* 0x000000010505e824 */ /* 0x000fe200078e0a7e */
[----:B------:R-:W-:Y:S01]  /*7690*/  ISETP.GT.U32.AND P6, PT, R126, R65, PT ;  /* 0x000000417e00720c */ /* 0x000fe20003fc4070 */
[----:B------:R-:W-:Y:S02]  /*76a0*/  IMAD.MOV R96, RZ, RZ, -R6 ;  /* 0x000000ffff607224 */ /* 0x000fe400078e0a06 */
[----:B------:R-:W-:Y:S01]  /*76b0*/  IMAD.HI.U32 R6, R48, R131, RZ ;  /* 0x0000008330067227 */ /* 0x000fe200078e00ff */
[----:B------:R-:W-:Y:S02]  /*76c0*/  @!P0 IADD3 R5, -R5, RZ, RZ ;  /* 0x000000ff05058210 */ /* 0x000fe40007ffe1ff */
[----:B------:R-:W-:Y:S01]  /*76d0*/  @!P2 IADD3 R35, R35, -R126, RZ ;  /* 0x8000007e2323a210 */ /* 0x000fe20007ffe0ff */
[----:B------:R-:W-:Y:S02]  /*76e0*/  IMAD R96, R126, R96, R9 ;  /* 0x000000607e607224 */ /* 0x000fe400078e0209 */
[----:B------:R-:W-:-:S02]  /*76f0*/  IMAD.MOV R9, RZ, RZ, -R6 ;  /* 0x000000ffff097224 */ /* 0x000fc400078e0a06 */
[----:B------:R-:W-:Y:S01]  /*7700*/  IMAD.MOV R7, RZ, RZ, -R7 ;  /* 0x000000ffff077224 */ /* 0x000fe200078e0a07 */
[C---:B------:R-:W-:Y:S01]  /*7710*/  ISETP.GT.U32.AND P2, PT, R126.reuse, R96, PT ;  /* 0x000000607e00720c */ /* 0x040fe20003f44070 */
[C---:B------:R-:W-:Y:S02]  /*7720*/  IMAD R131, R126.reuse, R9, R131 ;  /* 0x000000097e837224 */ /* 0x040fe400078e0283 */
[----:B------:R-:W-:Y:S02]  /*7730*/  @!P6 IMAD.IADD R65, R65, 0x1, -R126 ;  /* 0x000000014141e824 */ /* 0x000fe400078e0a7e */
[C---:B------:R-:W-:Y:S01]  /*7740*/  IMAD R161, R126.reuse, R7, R161 ;  /* 0x000000077ea17224 */ /* 0x040fe200078e02a1 */
[----:B------:R-:W-:Y:S01]  /*7750*/  ISETP.GT.U32.AND P6, PT, R126, R131, PT ;  /* 0x000000837e00720c */ /* 0x000fe20003fc4070 */
[----:B------:R-:W-:-:S03]  /*7760*/  IMAD.HI.U32 R8, R48, R191, RZ ;  /* 0x000000bf30087227 */ /* 0x000fc600078e00ff */
[C---:B------:R-:W-:Y:S01]  /*7770*/  ISETP.GT.U32.AND P0, PT, R126.reuse, R161, PT ;  /* 0x000000a17e00720c */ /* 0x040fe20003f04070 */
[----:B------:R-:W-:Y:S01]  /*7780*/  @!P1 IMAD.MOV R190, RZ, RZ, -R190 ;  /* 0x000000ffffbe9224 */ /* 0x000fe200078e0abe */
[----:B------:R-:W-:Y:S01]  /*7790*/  ISETP.GT.U32.AND P1, PT, R126, R35, PT ;  /* 0x000000237e00720c */ /* 0x000fe20003f24070 */
[----:B------:R-:W-:Y:S01]  /*77a0*/  @!P2 IMAD.IADD R96, R96, 0x1, -R126 ;  /* 0x000000016060a824 */ /* 0x000fe200078e0a7e */
[----:B------:R-:W-:Y:S01]  /*77b0*/  ISETP.GT.U32.AND P2, PT, R126, R65, PT ;  /* 0x000000417e00720c */ /* 0x000fe20003f44070 */
[----:B------:R-:W-:-:S04]  /*77c0*/  IMAD.HI.U32 R6, R48, R221, RZ ;  /* 0x000000dd30067227 */ /* 0x000fc800078e00ff */
[----:B------:R-:W-:Y:S01]  /*77d0*/  @!P6 IMAD.IADD R131, R131, 0x1, -R126 ;  /* 0x000000018383e824 */ /* 0x000fe200078e0a7e */
[C---:B------:R-:W-:Y:S01]  /*77e0*/  ISETP.GT.U32.AND P6, PT, R126.reuse, R96, PT ;  /* 0x000000607e00720c */ /* 0x040fe20003fc4070 */
[----:B------:R-:W-:Y:S02]  /*77f0*/  IMAD.MOV R8, RZ, RZ, -R8 ;  /* 0x000000ffff087224 */ /* 0x000fe400078e0a08 */
[----:B------:R-:W-:Y:S02]  /*7800*/  IMAD.MOV R6, RZ, RZ, -R6 ;  /* 0x000000ffff067224 */ /* 0x000fe400078e0a06 */
[----:B------:R-:W-:Y:S02]  /*7810*/  IMAD R191, R126, R8, R191 ;  /* 0x000000087ebf7224 */ /* 0x000fe400078e02bf */
[----:B------:R-:W-:Y:S02]  /*7820*/  VIADD R8, R252, 0x9a ;  /* 0x0000009afc087836 */ /* 0x000fe40000000000 */
[----:B------:R-:W-:Y:S01]  /*7830*/  @!P3 IMAD.MOV R220, RZ, RZ, -R220 ;  /* 0x000000ffffdcb224 */ /* 0x000fe200078e0adc */
[C---:B------:R-:W-:Y:S01]  /*7840*/  ISETP.GT.U32.AND P3, PT, R126.reuse, R131, PT ;  /* 0x000000837e00720c */ /* 0x040fe20003f64070 */
[C---:B------:R-:W-:Y:S01]  /*7850*/  IMAD R221, R126.reuse, R6, R221 ;  /* 0x000000067edd7224 */ /* 0x040fe200078e02dd */
[----:B------:R-:W-:Y:S01]  /*7860*/  IABS R9, R8 ;  /* 0x0000000800097213 */ /* 0x000fe20000000000 */
[--C-:B------:R-:W-:Y:S01]  /*7870*/  @!P1 IMAD.IADD R35, R35, 0x1, -R126.reuse ;  /* 0x0000000123239824 */ /* 0x100fe200078e0a7e */
[----:B------:R-:W-:Y:S01]  /*7880*/  ISETP.GT.U32.AND P1, PT, R126, R191, PT ;  /* 0x000000bf7e00720c */ /* 0x000fe20003f24070 */
[--C-:B------:R-:W-:Y:S01]  /*7890*/  @!P0 IMAD.IADD R161, R161, 0x1, -R126.reuse ;  /* 0x00000001a1a18824 */ /* 0x100fe200078e0a7e */
[----:B------:R-:W-:Y:S01]  /*78a0*/  ISETP.GE.AND P0, PT, R13, RZ, PT ;  /* 0x000000ff0d00720c */ /* 0x000fe20003f06270 */
[--C-:B------:R-:W-:Y:S01]  /*78b0*/  @!P6 IMAD.IADD R96, R96, 0x1, -R126.reuse ;  /* 0x000000016060e824 */ /* 0x100fe200078e0a7e */
[----:B------:R-:W-:Y:S01]  /*78c0*/  ISETP.GT.U32.AND P6, PT, R126, R221, PT ;  /* 0x000000dd7e00720c */ /* 0x000fe20003fc4070 */
[----:B------:R-:W-:Y:S01]  /*78d0*/  @!P2 IMAD.IADD R65, R65, 0x1, -R126 ;  /* 0x000000014141a824 */ /* 0x000fe200078e0a7e */
[----:B------:R-:W-:Y:S01]  /*78e0*/  ISETP.GE.AND P2, PT, R10, RZ, PT ;  /* 0x000000ff0a00720c */ /* 0x000fe20003f46270 */
[----:B------:R-:W-:-:S04]  /*78f0*/  IMAD.HI.U32 R6, R48, R9, RZ ;  /* 0x0000000930067227 */ /* 0x000fc800078e00ff */
[----:B------:R-:W-:Y:S01]  /*7900*/  @!P5 IMAD.MOV R35, RZ, RZ, -R35 ;  /* 0x000000ffff23d224 */ /* 0x000fe200078e0a23 */
[----:B------:R-:W-:Y:S01]  /*7910*/  ISETP.GT.U32.AND P5, PT, R126, R161, PT ;  /* 0x000000a17e00720c */ /* 0x000fe20003fa4070 */
[----:B------:R-:W-:Y:S01]  /*7920*/  IMAD.HI.U32 R7, R48, R11, RZ ;  /* 0x0000000b30077227 */ /* 0x000fe200078e00ff */
[----:B------:R-:W-:-:S03]  /*7930*/  IADD3 R6, -R6, RZ, RZ ;  /* 0x000000ff06067210 */ /* 0x000fc60007ffe1ff */
[--C-:B------:R-:W-:Y:S01]  /*7940*/  @!P3 IMAD.IADD R131, R131, 0x1, -R126.reuse ;  /* 0x000000018383b824 */ /* 0x100fe200078e0a7e */
[----:B------:R-:W-:Y:S01]  /*7950*/  ISETP.GE.AND P3, PT, R12, RZ, PT ;  /* 0x000000ff0c00720c */ /* 0x000fe20003f66270 */
[----:B------:R-:W-:Y:S01]  /*7960*/  IMAD.MOV R7, RZ, RZ, -R7 ;  /* 0x000000ffff077224 */ /* 0x000fe200078e0a07 */
[----:B------:R-:W-:Y:S01]  /*7970*/  @!P6 IADD3 R221, R221, -R126, RZ ;  /* 0x8000007edddde210 */ /* 0x000fe20007ffe0ff */
[----:B------:R-:W-:Y:S02]  /*7980*/  VIADD R10, R252, 0x9c ;  /* 0x0000009cfc0a7836 */ /* 0x000fe40000000000 */
[----:B------:R-:W-:Y:S01]  /*7990*/  @!P1 IMAD.IADD R191, R191, 0x1, -R126 ;  /* 0x00000001bfbf9824 */ /* 0x000fe200078e0a7e */
[C---:B------:R-:W-:Y:S01]  /*79a0*/  ISETP.GT.U32.AND P6, PT, R126.reuse, R221, PT ;  /* 0x000000dd7e00720c */ /* 0x040fe20003fc4070 */
[C---:B------:R-:W-:Y:S01]  /*79b0*/  IMAD R6, R126.reuse, R6, R9 ;  /* 0x000000067e067224 */ /* 0x040fe200078e0209 */
[----:B------:R-:W-:Y:S01]  /*79c0*/  IABS R9, R10 ;  /* 0x0000000a00097213 */ /* 0x000fe20000000000 */
[----:B------:R-:W-:Y:S01]  /*79d0*/  IMAD R36, R126, R7, R11 ;  /* 0x000000077e247224 */ /* 0x000fe200078e020b */
[----:B------:R-:W-:Y:S01]  /*79e0*/  ISETP.GE.AND P1, PT, R14, RZ, PT ;  /* 0x000000ff0e00720c */ /* 0x000fe20003f26270 */
[----:B------:R-:W-:Y:S01]  /*79f0*/  @!P4 IMAD.MOV R65, RZ, RZ, -R65 ;  /* 0x000000ffff41c224 */ /* 0x000fe200078e0a41 */
[C---:B------:R-:W-:Y:S01]  /*7a00*/  ISETP.GT.U32.AND P4, PT, R126.reuse, R191, PT ;  /* 0x000000bf7e00720c */ /* 0x040fe20003f84070 */
[----:B------:R-:W-:Y:S01]  /*7a10*/  @!P2 IMAD.MOV R96, RZ, RZ, -R96 ;  /* 0x000000ffff60a224 */ /* 0x000fe200078e0a60 */
[C---:B------:R-:W-:Y:S01]  /*7a20*/  ISETP.GT.U32.AND P2, PT, R126.reuse, R6, PT ;  /* 0x000000067e00720c */ /* 0x040fe20003f44070 */
[----:B------:R-:W-:Y:S01]  /*7a30*/  @!P5 IMAD.IADD R161, R161, 0x1, -R126 ;  /* 0x00000001a1a1d824 */ /* 0x000fe200078e0a7e */
[----:B------:R-:W-:Y:S01]  /*7a40*/  ISETP.GT.U32.AND P5, PT, R126, R36, PT ;  /* 0x000000247e00720c */ /* 0x000fe20003fa4070 */
[----:B------:R-:W-:Y:S01]  /*7a50*/  IMAD.HI.U32 R7, R48, R9, RZ ;  /* 0x0000000930077227 */ /* 0x000fe200078e00ff */
[----:B------:R-:W-:-:S02]  /*7a60*/  @!P3 IADD3 R131, -R131, RZ, RZ ;  /* 0x000000ff8383b210 */ /* 0x000fc40007ffe1ff */
[----:B------:R-:W-:Y:S01]  /*7a70*/  ISETP.GE.AND P3, PT, R15, RZ, PT ;  /* 0x000000ff0f00720c */ /* 0x000fe20003f66270 */
[----:B------:R-:W-:Y:S01]  /*7a80*/  VIADD R11, R252, 0x9d ;  /* 0x0000009dfc0b7836 */ /* 0x000fe20000000000 */
[----:B------:R-:W-:Y:S01]  /*7a90*/  IADD3 R7, -R7, RZ, RZ ;  /* 0x000000ff07077210 */ /* 0x000fe20007ffe1ff */
[--C-:B------:R-:W-:Y:S01]  /*7aa0*/  @!P6 IMAD.IADD R221, R221, 0x1, -R126.reuse ;  /* 0x00000001dddde824 */ /* 0x100fe200078e0a7e */
[----:B------:R-:W-:Y:S01]  /*7ab0*/  ISETP.GE.AND P6, PT, R16, RZ, PT ;  /* 0x000000ff1000720c */ /* 0x000fe20003fc6270 */
[--C-:B------:R-:W-:Y:S01]  /*7ac0*/  @!P4 IMAD.IADD R191, R191, 0x1, -R126.reuse ;  /* 0x00000001bfbfc824 */ /* 0x100fe200078e0a7e */
[----:B------:R-:W-:Y:S01]  /*7ad0*/  IABS R97, R11 ;  /* 0x0000000b00617213 */ /* 0x000fe20000000000 */
[--C-:B------:R-:W-:Y:S01]  /*7ae0*/  @!P2 IMAD.IADD R6, R6, 0x1, -R126.reuse ;  /* 0x000000010606a824 */ /* 0x100fe200078e0a7e */
[----:B------:R-:W-:Y:S01]  /*7af0*/  ISETP.GE.AND P4, PT, R8, RZ, PT ;  /* 0x000000ff0800720c */ /* 0x000fe20003f86270 */
[----:B------:R-:W-:Y:S01]  /*7b00*/  @!P5 IMAD.IADD R36, R36, 0x1, -R126 ;  /* 0x000000012424d824 */ /* 0x000fe200078e0a7e */
[----:B------:R-:W-:Y:S01]  /*7b10*/  ISETP.GE.AND P5, PT, R11, RZ, PT ;  /* 0x000000ff0b00720c */ /* 0x000fe20003fa6270 */
[----:B------:R-:W-:Y:S01]  /*7b20*/  IMAD R66, R126, R7, R9 ;  /* 0x000000077e427224 */ /* 0x000fe200078e0209 */
[----:B------:R-:W-:Y:S01]  /*7b30*/  IADD3 R7, R252, 0x9e, RZ ;  /* 0x0000009efc077810 */ /* 0x000fe20007ffe0ff */
[----:B------:R-:W-:Y:S01]  /*7b40*/  @!P0 IMAD.MOV R161, RZ, RZ, -R161 ;  /* 0x000000ffffa18224 */ /* 0x000fe200078e0aa1 */
[C---:B------:R-:W-:Y:S01]  /*7b50*/  ISETP.GT.U32.AND P0, PT, R126.reuse, R6, PT ;  /* 0x000000067e00720c */ /* 0x040fe20003f04070 */
[----:B------:R-:W-:Y:S01]  /*7b60*/  @!P1 IMAD.MOV R191, RZ, RZ, -R191 ;  /* 0x000000ffffbf9224 */ /* 0x000fe200078e0abf */
[C---:B------:R-:W-:Y:S01]  /*7b70*/  ISETP.GT.U32.AND P1, PT, R126.reuse, R36, PT ;  /* 0x000000247e00720c */ /* 0x040fe20003f24070 */
[----:B------:R-:W-:Y:S01]  /*7b80*/  @!P3 IMAD.MOV R221, RZ, RZ, -R221 ;  /* 0x000000ffffddb224 */ /* 0x000fe200078e0add */
[----:B------:R-:W-:Y:S01]  /*7b90*/  ISETP.GT.U32.AND P3, PT, R126, R66, PT ;  /* 0x000000427e00720c */ /* 0x000fe20003f64070 */
[----:B------:R-:W-:Y:S01]  /*7ba0*/  IMAD.HI.U32 R8, R48, R97, RZ ;  /* 0x0000006130087227 */ /* 0x000fe200078e00ff */
[----:B------:R-:W-:-:S02]  /*7bb0*/  IABS R11, R7 ;  /* 0x00000007000b7213 */ /* 0x000fc40000000000 */
[----:B------:R-:W-:Y:S01]  /*7bc0*/  ISETP.GE.AND P2, PT, R10, RZ, PT ;  /* 0x000000ff0a00720c */ /* 0x000fe20003f46270 */
[----:B------:R-:W-:Y:S02]  /*7bd0*/  IMAD.MOV R8, RZ, RZ, -R8 ;  /* 0x000000ffff087224 */ /* 0x000fe400078e0a08 */
[----:B------:R-:W-:Y:S02]  /*7be0*/  VIADD R10, R252, 0xa0 ;  /* 0x000000a0fc0a7836 */ /* 0x000fe40000000000 */
[----:B------:R-:W-:Y:S02]  /*7bf0*/  IMAD R97, R126, R8, R97 ;  /* 0x000000087e617224 */ /* 0x000fe400078e0261 */
[--C-:B------:R-:W-:Y:S01]  /*7c00*/  @!P0 IMAD.IADD R6, R6, 0x1, -R126.reuse ;  /* 0x0000000106068824 */ /* 0x100fe200078e0a7e */
[----:B------:R-:W-:Y:S01]  /*7c10*/  @!P1 IADD3 R36, R36, -R126, RZ ;  /* 0x8000007e24249210 */ /* 0x000fe20007ffe0ff */
[----:B------:R-:W-:Y:S01]  /*7c20*/  @!P3 IMAD.IADD R66, R66, 0x1, -R126 ;  /* 0x000000014242b824 */ /* 0x000fe200078e0a7e */
[----:B------:R-:W-:Y:S01]  /*7c30*/  ISETP.GT.U32.AND P1, PT, R126, R97, PT ;  /* 0x000000617e00720c */ /* 0x000fe20003f24070 */
[----:B------:R-:W-:Y:S01]  /*7c40*/  @!P4 IMAD.MOV R6, RZ, RZ, -R6 ;  /* 0x000000ffff06c224 */ /* 0x000fe200078e0a06 */
[----:B------:R-:W-:Y:S01]  /*7c50*/  ISETP.GE.AND P0, PT, R7, RZ, PT ;  /* 0x000000ff0700720c */ /* 0x000fe20003f06270 */
[----:B------:R-:W-:Y:S01]  /*7c60*/  IMAD.HI.U32 R7, R48, R11, RZ ;  /* 0x0000000b30077227 */ /* 0x000fe200078e00ff */
[----:B------:R-:W-:-:S02]  /*7c70*/  ISETP.GT.U32.AND P4, PT, R126, R66, PT ;  /* 0x000000427e00720c */ /* 0x000fc40003f84070 */
[----:B------:R-:W-:Y:S01]  /*7c80*/  IABS R15, R10 ;  /* 0x0000000a000f7213 */ /* 0x000fe20000000000 */
[----:B------:R-:W-:Y:S02]  /*7c90*/  VIADD R8, R252, 0x9f ;  /* 0x0000009ffc087836 */ /* 0x000fe40000000000 */
[----:B------:R-:W-:Y:S02]  /*7ca0*/  IMAD.MOV R7, RZ, RZ, -R7 ;  /* 0x000000ffff077224 */ /* 0x000fe400078e0a07 */
[----:B------:R-:W-:Y:S01]  /*7cb0*/  IMAD.HI.U32 R9, R48, R15, RZ ;  /* 0x0000000f30097227 */ /* 0x000fe200078e00ff */
[----:B------:R-:W-:Y:S02]  /*7cc0*/  IABS R13, R8 ;  /* 0x00000008000d7213 */ /* 0x000fe40000000000 */
[----:B------:R-:W-:Y:S01]  /*7cd0*/  ISETP.GE.AND P3, PT, R8, RZ, PT ;  /* 0x000000ff0800720c */ /* 0x000fe20003f66270 */
[----:B------:R-:W-:Y:S02]  /*7ce0*/  @!P1 IMAD.IADD R97, R97, 0x1, -R126 ;  /* 0x0000000161619824 */ /* 0x000fe400078e0a7e */
[----:B------:R-:W-:-:S02]  /*7cf0*/  IMAD R132, R126, R7, R11 ;  /* 0x000000077e847224 */ /* 0x000fc400078e020b */
[----:B------:R-:W-:Y:S01]  /*7d00*/  IMAD.HI.U32 R8, R48, R13, RZ ;  /* 0x0000000d30087227 */ /* 0x000fe200078e00ff */
[----:B------:R-:W-:-:S03]  /*7d10*/  ISETP.GT.U32.AND P1, PT, R126, R97, PT ;  /* 0x000000617e00720c */ /* 0x000fc60003f24070 */
[----:B------:R-:W-:Y:S01]  /*7d20*/  @!P4 IMAD.IADD R66, R66, 0x1, -R126 ;  /* 0x000000014242c824 */ /* 0x000fe200078e0a7e */
[----:B------:R-:W-:Y:S01]  /*7d30*/  ISETP.GT.U32.AND P4, PT, R126, R132, PT ;  /* 0x000000847e00720c */ /* 0x000fe20003f84070 */
[----:B------:R-:W-:Y:S01]  /*7d40*/  IMAD.MOV R9, RZ, RZ, -R9 ;  /* 0x000000ffff097224 */ /* 0x000fe200078e0a09 */
[----:B------:R-:W-:Y:S01]  /*7d50*/  IADD3 R8, -R8, RZ, RZ ;  /* 0x000000ff08087210 */ /* 0x000fe20007ffe1ff */
[----:B------:R-:W-:Y:S01]  /*7d60*/  @!P6 IMAD.MOV R36, RZ, RZ, -R36 ;  /* 0x000000ffff24e224 */ /* 0x000fe200078e0a24 */
[----:B------:R-:W-:Y:S01]  /*7d70*/  @!P2 IADD3 R66, -R66, RZ, RZ ;  /* 0x000000ff4242a210 */ /* 0x000fe20007ffe1ff */
[----:B------:R-:W-:Y:S01]  /*7d80*/  IMAD R192, R126, R9, R15 ;  /* 0x000000097ec07224 */ /* 0x000fe200078e020f */
[----:B------:R-:W-:Y:S01]  /*7d90*/  ISETP.GE.AND P6, PT, R10, RZ, PT ;  /* 0x000000ff0a00720c */ /* 0x000fe20003fc6270 */
[----:B------:R-:W-:Y:S01]  /*7da0*/  IMAD R162, R126, R8, R13 ;  /* 0x000000087ea27224 */ /* 0x000fe200078e020d */
[C---:B------:R-:W-:Y:S01]  /*7db0*/  IADD3 R10, R252.reuse, 0xa2, RZ ;  /* 0x000000a2fc0a7810 */ /* 0x040fe20007ffe0ff */
[----:B------:R-:W-:-:S02]  /*7dc0*/  VIADD R8, R252, 0xa1 ;  /* 0x000000a1fc087836 */ /* 0x000fc40000000000 */
[--C-:B------:R-:W-:Y:S01]  /*7dd0*/  @!P1 IMAD.IADD R97, R97, 0x1, -R126.reuse ;  /* 0x0000000161619824 */ /* 0x100fe200078e0a7e */
[----:B------:R-:W-:Y:S01]  /*7de0*/  ISETP.GT.U32.AND P1, PT, R126, R162, PT ;  /* 0x000000a27e00720c */ /* 0x000fe20003f24070 */
[--C-:B------:R-:W-:Y:S01]  /*7df0*/  @!P4 IMAD.IADD R132, R132, 0x1, -R126.reuse ;  /* 0x000000018484c824 */ /* 0x100fe200078e0a7e */
[----:B------:R-:W-:Y:S01]  /*7e00*/  IABS R9, R8 ;  /* 0x0000000800097213 */ /* 0x000fe20000000000 */
[----:B------:R-:W-:Y:S01]  /*7e10*/  VIADD R12, R252, 0xa3 ;  /* 0x000000a3fc0c7836 */ /* 0x000fe20000000000 */
[----:B------:R-:W-:Y:S01]  /*7e20*/  ISETP.GT.U32.AND P4, PT, R126, R192, PT ;  /* 0x000000c07e00720c */ /* 0x000fe20003f84070 */
[----:B------:R-:W-:Y:S01]  /*7e30*/  VIADD R13, R252, 0xa4 ;  /* 0x000000a4fc0d7836 */ /* 0x000fe20000000000 */
[----:B------:R-:W-:Y:S01]  /*7e40*/  ISETP.GT.U32.AND P2, PT, R126, R132, PT ;  /* 0x000000847e00720c */ /* 0x000fe20003f44070 */
[----:B------:R-:W-:Y:S01]  /*7e50*/  IMAD.HI.U32 R7, R48, R9, RZ ;  /* 0x0000000930077227 */ /* 0x000fe200078e00ff */
[----:B------:R-:W-:Y:S02]  /*7e60*/  IABS R11, R10 ;  /* 0x0000000a000b7213 */ /* 0x000fe40000000000 */
[----:B------:R-:W-:Y:S01]  /*7e70*/  IABS R37, R12 ;  /* 0x0000000c00257213 */ /* 0x000fe20000000000 */
[----:B------:R-:W-:Y:S01]  /*7e80*/  IMAD.MOV R7, RZ, RZ, -R7 ;  /* 0x000000ffff077224 */ /* 0x000fe200078e0a07 */
[----:B------:R-:W-:Y:S01]  /*7e90*/  IABS R67, R13 ;  /* 0x0000000d00437213 */ /* 0x000fe20000000000 */
[----:B------:R-:W-:-:S02]  /*7ea0*/  @!P1 IMAD.IADD R162, R162, 0x1, -R126 ;  /* 0x00000001a2a29824 */ /* 0x000fc400078e0a7e */
[----:B------:R-:W-:Y:S02]  /*7eb0*/  IMAD R222, R126, R7, R9 ;  /* 0x000000077ede7224 */ /* 0x000fe400078e0209 */
[----:B------:R-:W-:Y:S01]  /*7ec0*/  @!P4 IADD3 R192, R192, -R126, RZ ;  /* 0x8000007ec0c0c210 */ /* 0x000fe20007ffe0ff */
[----:B------:R-:W-:Y:S01]  /*7ed0*/  IMAD.HI.U32 R7, R48, R11, RZ ;  /* 0x0000000b30077227 */ /* 0x000fe200078e00ff */
[C---:B------:R-:W-:Y:S02]  /*7ee0*/  ISETP.GT.U32.AND P1, PT, R126.reuse, R162, PT ;  /* 0x000000a27e00720c */ /* 0x040fe40003f24070 */
[----:B------:R-:W-:Y:S01]  /*7ef0*/  ISETP.GT.U32.AND P4, PT, R126, R192, PT ;  /* 0x000000c07e00720c */ /* 0x000fe20003f84070 */
[----:B------:R-:W-:Y:S01]  /*7f00*/  @!P2 IMAD.IADD R132, R132, 0x1, -R126 ;  /* 0x000000018484a824 */ /* 0x000fe200078e0a7e */
[----:B------:R-:W-:Y:S01]  /*7f10*/  ISETP.GT.U32.AND P2, PT, R126, R222, PT ;  /* 0x000000de7e00720c */ /* 0x000fe20003f44070 */
[----:B------:R-:W-:Y:S01]  /*7f20*/  @!P5 IMAD.MOV R97, RZ, RZ, -R97 ;  /* 0x000000ffff61d224 */ /* 0x000fe200078e0a61 */
[----:B------:R-:W-:Y:S01]  /*7f30*/  ISETP.GE.AND P5, PT, R8, RZ, PT ;  /* 0x000000ff0800720c */ /* 0x000fe20003fa6270 */
[----:B------:R-:W-:-:S04]  /*7f40*/  IMAD.HI.U32 R8, R48, R37, RZ ;  /* 0x0000002530087227 */ /* 0x000fc800078e00ff */
[----:B------:R-:W-:Y:S02]  /*7f50*/  IMAD.MOV R7, RZ, RZ, -R7 ;  /* 0x000000ffff077224 */ /* 0x000fe400078e0a07 */
[----:B------:R-:W-:-:S04]  /*7f60*/  IMAD.HI.U32 R9, R48, R67, RZ ;  /* 0x0000004330097227 */ /* 0x000fc800078e00ff */
[----:B------:R-:W-:Y:S02]  /*7f70*/  IMAD.MOV R8, RZ, RZ, -R8 ;  /* 0x000000ffff087224 */ /* 0x000fe400078e0a08 */
[----:B------:R-:W-:Y:S01]  /*7f80*/  IMAD R7, R126, R7, R11 ;  /* 0x000000077e077224 */ /* 0x000fe200078e020b */
[----:B------:R-:W-:Y:S01]  /*7f90*/  IADD3 R11, R252, 0xa6, RZ ;  /* 0x000000a6fc0b7810 */ /* 0x000fe20007ffe0ff */
[----:B------:R-:W-:Y:S02]  /*7fa0*/  IMAD.MOV R9, RZ, RZ, -R9 ;  /* 0x000000ffff097224 */ /* 0x000fe400078e0a09 */
[----:B------:R-:W-:Y:S01]  /*7fb0*/  IMAD R37, R126, R8, R37 ;  /* 0x000000087e257224 */ /* 0x000fe200078e0225 */
[----:B------:R-:W-:Y:S01]  /*7fc0*/  IABS R133, R11 ;  /* 0x0000000b00857213 */ /* 0x000fe20000000000 */
[--C-:B------:R-:W-:Y:S01]  /*7fd0*/  @!P1 IMAD.IADD R162, R162, 0x1, -R126.reuse ;  /* 0x00000001a2a29824 */ /* 0x100fe200078e0a7e */
[----:B------:R-:W-:Y:S01]  /*7fe0*/  ISETP.GE.AND P1, PT, R10, RZ, PT ;  /* 0x000000ff0a00720c */ /* 0x000fe20003f26270 */
[--C-:B------:R-:W-:Y:S01]  /*7ff0*/  @!P2 IMAD.IADD R222, R222, 0x1, -R126.reuse ;  /* 0x00000001dedea824 */ /* 0x100fe200078e0a7e */
[C---:B------:R-:W-:Y:S01]  /*8000*/  ISETP.GT.U32.AND P2, PT, R126.reuse, R7, PT ;  /* 0x000000077e00720c */ /* 0x040fe20003f44070 */
[----:B------:R-:W-:Y:S01]  /*8010*/  IMAD R67, R126, R9, R67 ;  /* 0x000000097e437224 */ /* 0x000fe200078e0243 */
[----:B------:R-:W-:Y:S01]  /*8020*/  IADD3 R10, R252, 0xa5, RZ ;  /* 0x000000a5fc0a7810 */ /* 0x000fe20007ffe0ff */
[----:B------:R-:W-:Y:S01]  /*8030*/  @!P4 IMAD.IADD R192, R192, 0x1, -R126 ;  /* 0x00000001c0c0c824 */ /* 0x000fe200078e0a7e */
[C---:B------:R-:W-:Y:S01]  /*8040*/  ISETP.GT.U32.AND P4, PT, R126.reuse, R37, PT ;  /* 0x000000257e00720c */ /* 0x040fe20003f84070 */
[----:B------:R-:W-:Y:S01]  /*8050*/  @!P0 IMAD.MOV R132, RZ, RZ, -R132 ;  /* 0x000000ffff848224 */ /* 0x000fe200078e0a84 */
[----:B------:R-:W-:Y:S01]  /*8060*/  IABS R9, R10 ;  /* 0x0000000a00097213 */ /* 0x000fe20000000000 */
[----:B------:R-:W-:Y:S01]  /*8070*/  @!P6 IMAD.MOV R192, RZ, RZ, -R192 ;  /* 0x000000ffffc0e224 */ /* 0x000fe200078e0ac0 */
[C---:B------:R-:W-:Y:S01]  /*8080*/  ISETP.GT.U32.AND P6, PT, R126.reuse, R67, PT ;  /* 0x000000437e00720c */ /* 0x040fe20003fc4070 */
[----:B------:R-:W-:Y:S01]  /*8090*/  @!P3 IMAD.MOV R162, RZ, RZ, -R162 ;  /* 0x000000ffffa2b224 */ /* 0x000fe200078e0aa2 */
[----:B------:R-:W-:Y:S01]  /*80a0*/  ISETP.GT.U32.AND P0, PT, R126, R222, PT ;  /* 0x000000de7e00720c */ /* 0x000fe20003f04070 */
[----:B------:R-:W-:Y:S01]  /*80b0*/  IMAD.HI.U32 R8, R48, R9, RZ ;  /* 0x0000000930087227 */ /* 0x000fe200078e00ff */
[----:B------:R-:W-:-:S03]  /*80c0*/  ISETP.GE.AND P3, PT, R12, RZ, PT ;  /* 0x000000ff0c00720c */ /* 0x000fc60003f66270 */
[----:B------:R-:W-:Y:S01]  /*80d0*/  @!P2 IMAD.IADD R7, R7, 0x1, -R126 ;  /* 0x000000010707a824 */ /* 0x000fe200078e0a7e */
[----:B------:R-:W-:Y:S01]  /*80e0*/  ISETP.GE.AND P2, PT, R10, RZ, PT ;  /* 0x000000ff0a00720c */ /* 0x000fe20003f46270 */
[----:B------:R-:W-:Y:S01]  /*80f0*/  IMAD.MOV R8, RZ, RZ, -R8 ;  /* 0x000000ffff087224 */ /* 0x000fe200078e0a08 */
[----:B------:R-:W-:Y:S01]  /*8100*/  @!P4 IADD3 R37, R37, -R126, RZ ;  /* 0x8000007e2525c210 */ /* 0x000fe20007ffe0ff */
[----:B------:R-:W-:Y:S01]  /*8110*/  VIADD R10, R252, 0xa7 ;  /* 0x000000a7fc0a7836 */ /* 0x000fe20000000000 */
[C---:B------:R-:W-:Y:S01]  /*8120*/  ISETP.GT.U32.AND P4, PT, R126.reuse, R7, PT ;  /* 0x000000077e00720c */ /* 0x040fe20003f84070 */
[----:B------:R-:W-:Y:S02]  /*8130*/  IMAD R98, R126, R8, R9 ;  /* 0x000000087e627224 */ /* 0x000fe400078e0209 */
[----:B------:R-:W-:Y:S01]  /*8140*/  IMAD.HI.U32 R8, R48, R133, RZ ;  /* 0x0000008530087227 */ /* 0x000fe200078e00ff */
[----:B------:R-:W-:-:S03]  /*8150*/  IABS R163, R10 ;  /* 0x0000000a00a37213 */ /* 0x000fc60000000000 */
[--C-:B------:R-:W-:Y:S01]  /*8160*/  @!P6 IMAD.IADD R67, R67, 0x1, -R126.reuse ;  /* 0x000000014343e824 */ /* 0x100fe200078e0a7e */
[----:B------:R-:W-:Y:S01]  /*8170*/  ISETP.GT.U32.AND P6, PT, R126, R37, PT ;  /* 0x000000257e00720c */ /* 0x000fe20003fc4070 */
[--C-:B------:R-:W-:Y:S01]  /*8180*/  @!P0 IMAD.IADD R222, R222, 0x1, -R126.reuse ;  /* 0x00000001dede8824 */ /* 0x100fe200078e0a7e */
[----:B------:R-:W-:Y:S01]  /*8190*/  IADD3 R8, -R8, RZ, RZ ;  /* 0x000000ff08087210 */ /* 0x000fe20007ffe1ff */
[----:B------:R-:W-:Y:S01]  /*81a0*/  VIADD R12, R252, 0xa8 ;  /* 0x000000a8fc0c7836 */ /* 0x000fe20000000000 */
[----:B------:R-:W-:Y:S01]  /*81b0*/  ISETP.GE.AND P0, PT, R13, RZ, PT ;  /* 0x000000ff0d00720c */ /* 0x000fe20003f06270 */
[----:B------:R-:W-:Y:S01]  /*81c0*/  @!P4 IMAD.IADD R7, R7, 0x1, -R126 ;  /* 0x000000010707c824 */ /* 0x000fe200078e0a7e */
[C---:B------:R-:W-:Y:S01]  /*81d0*/  ISETP.GT.U32.AND P4, PT, R126.reuse, R98, PT ;  /* 0x000000627e00720c */ /* 0x040fe20003f84070 */
[C---:B------:R-:W-:Y:S01]  /*81e0*/  IMAD R133, R126.reuse, R8, R133 ;  /* 0x000000087e857224 */ /* 0x040fe200078e0285 */
[----:B------:R-:W-:Y:S01]  /*81f0*/  IABS R193, R12 ;  /* 0x0000000c00c17213 */ /* 0x000fe20000000000 */
[----:B------:R-:W-:Y:S01]  /*8200*/  @!P5 IMAD.MOV R222, RZ, RZ, -R222 ;  /* 0x000000ffffded224 */ /* 0x000fe200078e0ade */
[----:B------:R-:W-:Y:S01]  /*8210*/  ISETP.GT.U32.AND P5, PT, R126, R67, PT ;  /* 0x000000437e00720c */ /* 0x000fe20003fa4070 */
[----:B------:R-:W-:-:S02]  /*8220*/  VIADD R14, R252, 0xa9 ;  /* 0x000000a9fc0e7836 */ /* 0x000fc40000000000 */
[----:B------:R-:W-:Y:S01]  /*8230*/  @!P6 IMAD.IADD R37, R37, 0x1, -R126 ;  /* 0x000000012525e824 */ /* 0x000fe200078e0a7e */
[----:B------:R-:W-:Y:S01]  /*8240*/  ISETP.GT.U32.AND P6, PT, R126, R133, PT ;  /* 0x000000857e00720c */ /* 0x000fe20003fc4070 */
[----:B------:R-:W-:Y:S01]  /*8250*/  IMAD.HI.U32 R8, R48, R163, RZ ;  /* 0x000000a330087227 */ /* 0x000fe200078e00ff */
[----:B------:R-:W-:-:S03]  /*8260*/  IABS R223, R14 ;  /* 0x0000000e00df7213 */ /* 0x000fc60000000000 */
[----:B------:R-:W-:Y:S01]  /*8270*/  IMAD.HI.U32 R9, R48, R193, RZ ;  /* 0x000000c130097227 */ /* 0x000fe200078e00ff */
[----:B------:R-:W-:Y:S02]  /*8280*/  @!P4 IADD3 R98, R98, -R126, RZ ;  /* 0x8000007e6262c210 */ /* 0x000fe40007ffe0ff */
[----:B------:R-:W-:Y:S01]  /*8290*/  ISETP.GE.AND P4, PT, R10, RZ, PT ;  /* 0x000000ff0a00720c */ /* 0x000fe20003f86270 */
[----:B------:R-:W-:Y:S02]  /*82a0*/  IMAD.MOV R8, RZ, RZ, -R8 ;  /* 0x000000ffff087224 */ /* 0x000fe400078e0a08 */
[----:B------:R-:W-:Y:S02]  /*82b0*/  IMAD.MOV R9, RZ, RZ, -R9 ;  /* 0x000000ffff097224 */ /* 0x000fe400078e0a09 */
[----:B------:R-:W-:Y:S02]  /*82c0*/  IMAD R163, R126, R8, R163 ;  /* 0x000000087ea37224 */ /* 0x000fe400078e02a3 */
[----:B------:R-:W-:-:S04]  /*82d0*/  IMAD.HI.U32 R10, R48, R223, RZ ;  /* 0x000000df300a7227 */ /* 0x000fc800078e00ff */
[--C-:B------:R-:W-:Y:S01]  /*82e0*/  @!P6 IMAD.IADD R133, R133, 0x1, -R126.reuse ;  /* 0x000000018585e824 */ /* 0x100fe200078e0a7e */
[----:B------:R-:W-:Y:S01]  /*82f0*/  IADD3 R10, -R10, RZ, RZ ;  /* 0x000000ff0a0a7210 */ /* 0x000fe20007ffe1ff */
[----:B------:R-:W-:Y:S01]  /*8300*/  @!P5 IMAD.IADD R67, R67, 0x1, -R126 ;  /* 0x000000014343d824 */ /* 0x000fe200078e0a7e */
[----:B------:R-:W-:Y:S01]  /*8310*/  ISETP.GE.AND P5, PT, R11, RZ, PT ;  /* 0x000000ff0b00720c */ /* 0x000fe20003fa6270 */
[C---:B------:R-:W-:Y:S01]  /*8320*/  IMAD R193, R126.reuse, R9, R193 ;  /* 0x000000097ec17224 */ /* 0x040fe200078e02c1 */
[C---:B------:R-:W-:Y:S01]  /*8330*/  ISETP.GT.U32.AND P6, PT, R126.reuse, R133, PT ;  /* 0x000000857e00720c */ /* 0x040fe20003fc4070 */
[----:B------:R-:W-:Y:S01]  /*8340*/  @!P3 IMAD.MOV R37, RZ, RZ, -R37 ;  /* 0x000000ffff25b224 */ /* 0x000fe200078e0a25 */
[C---:B------:R-:W-:Y:S01]  /*8350*/  ISETP.GT.U32.AND P3, PT, R126.reuse, R163, PT ;  /* 0x000000a37e00720c */ /* 0x040fe20003f64070 */
[----:B------:R-:W-:Y:S01]  /*8360*/  @!P0 IMAD.MOV R67, RZ, RZ, -R67 ;  /* 0x000000ffff438224 */ /* 0x000fe200078e0a43 */
[C---:B------:R-:W-:Y:S01]  /*8370*/  ISETP.GT.U32.AND P0, PT, R126.reuse, R193, PT ;  /* 0x000000c17e00720c */ /* 0x040fe20003f04070 */
[----:B------:R-:W-:-:S02]  /*8380*/  IMAD R223, R126, R10, R223 ;  /* 0x0000000a7edf7224 */ /* 0x000fc400078e02df */
[----:B------:R-:W-:Y:S01]  /*8390*/  @!P1 IMAD.MOV R7, RZ, RZ, -R7 ;  /* 0x000000ffff079224 */ /* 0x000fe200078e0a07 */
[----:B------:R-:W-:Y:S01]  /*83a0*/  ISETP.GT.U32.AND P1, PT, R126, R98, PT ;  /* 0x000000627e00720c */ /* 0x000fe20003f24070 */
[C---:B------:R-:W-:Y:S02]  /*83b0*/  VIADD R10, R252.reuse, 0xaa ;  /* 0x000000aafc0a7836 */ /* 0x040fe40000000000 */
[----:B------:R-:W-:Y:S02]  /*83c0*/  VIADD R15, R252, 0xad ;  /* 0x000000adfc0f7836 */ /* 0x000fe40000000000 */
[--C-:B------:R-:W-:Y:S01]  /*83d0*/  @!P6 IMAD.IADD R133, R133, 0x1, -R126.reuse ;  /* 0x000000018585e824 */ /* 0x100fe200078e0a7e */
[----:B------:R-:W-:Y:S01]  /*83e0*/  IABS R11, R10 ;  /* 0x0000000a000b7213 */ /* 0x000fe20000000000 */
[--C-:B------:R-:W-:Y:S01]  /*83f0*/  @!P3 IMAD.IADD R163, R163, 0x1, -R126.reuse ;  /* 0x00000001a3a3b824 */ /* 0x100fe200078e0a7e */
[----:B------:R-:W-:Y:S01]  /*8400*/  ISETP.GT.U32.AND P6, PT, R126, R223, PT ;  /* 0x000000df7e00720c */ /* 0x000fe20003fc4070 */
[----:B------:R-:W-:Y:S01]  /*8410*/  @!P0 IMAD.IADD R193, R193, 0x1, -R126 ;  /* 0x00000001c1c18824 */ /* 0x000fe200078e0a7e */
[----:B------:R-:W-:Y:S01]  /*8420*/  ISETP.GE.AND P3, PT, R14, RZ, PT ;  /* 0x000000ff0e00720c */ /* 0x000fe20003f66270 */
[----:B------:R-:W-:Y:S01]  /*8430*/  IMAD.HI.U32 R8, R48, R11, RZ ;  /* 0x0000000b30087227 */ /* 0x000fe200078e00ff */
[----:B------:R-:W-:-:S02]  /*8440*/  ISETP.GT.U32.AND P0, PT, R126, R163, PT ;  /* 0x000000a37e00720c */ /* 0x000fc40003f04070 */
[----:B------:R-:W-:Y:S01]  /*8450*/  IABS R99, R15 ;  /* 0x0000000f00637213 */ /* 0x000fe20000000000 */
[----:B------:R-:W-:Y:S01]  /*8460*/  @!P1 IMAD.IADD R98, R98, 0x1, -R126 ;  /* 0x0000000162629824 */ /* 0x000fe200078e0a7e */
[----:B------:R-:W-:Y:S01]  /*8470*/  ISETP.GE.AND P1, PT, R12, RZ, PT ;  /* 0x000000ff0c00720c */ /* 0x000fe20003f26270 */
[----:B------:R-:W-:Y:S01]  /*8480*/  VIADD R14, R252, 0xac ;  /* 0x000000acfc0e7836 */ /* 0x000fe20000000000 */
[----:B------:R-:W-:Y:S01]  /*8490*/  IADD3 R8, -R8, RZ, RZ ;  /* 0x000000ff08087210 */ /* 0x000fe20007ffe1ff */
[----:B------:R-:W-:Y:S01]  /*84a0*/  @!P2 IMAD.MOV R98, RZ, RZ, -R98 ;  /* 0x000000ffff62a224 */ /* 0x000fe200078e0a62 */
[----:B------:R-:W-:Y:S01]  /*84b0*/  IADD3 R12, R252, 0xab, RZ ;  /* 0x000000abfc0c7810 */ /* 0x000fe20007ffe0ff */
[----:B------:R-:W-:Y:S01]  /*84c0*/  @!P6 IMAD.IADD R223, R223, 0x1, -R126 ;  /* 0x00000001dfdfe824 */ /* 0x000fe200078e0a7e */
[C---:B------:R-:W-:Y:S01]  /*84d0*/  ISETP.GT.U32.AND P6, PT, R126.reuse, R193, PT ;  /* 0x000000c17e00720c */ /* 0x040fe20003fc4070 */
[----:B------:R-:W-:Y:S01]  /*84e0*/  IMAD R8, R126, R8, R11 ;  /* 0x000000087e087224 */ /* 0x000fe200078e020b */
[----:B------:R-:W-:Y:S01]  /*84f0*/  IABS R13, R12 ;  /* 0x0000000c000d7213 */ /* 0x000fe20000000000 */
[----:B------:R-:W-:Y:S01]  /*8500*/  @!P5 IMAD.MOV R133, RZ, RZ, -R133 ;  /* 0x000000ffff85d224 */ /* 0x000fe200078e0a85 */
[----:B------:R-:W-:Y:S01]  /*8510*/  @!P0 IADD3 R163, R163, -R126, RZ ;  /* 0x8000007ea3a38210 */ /* 0x000fe20007ffe0ff */
[----:B------:R-:W-:Y:S01]  /*8520*/  VIADD R16, R252, 0xb2 ;  /* 0x000000b2fc107836 */ /* 0x000fe20000000000 */
[----:B------:R-:W-:Y:S01]  /*8530*/  ISETP.GT.U32.AND P0, PT, R126, R8, PT ;  /* 0x000000087e00720c */ /* 0x000fe20003f04070 */
[----:B------:R-:W-:Y:S01]  /*8540*/  IMAD.HI.U32 R9, R48, R13, RZ ;  /* 0x0000000d30097227 */ /* 0x000fe200078e00ff */
[----:B------:R-:W-:-:S02]  /*8550*/  ISETP.GT.U32.AND P2, PT, R126, R223, PT ;  /* 0x000000df7e00720c */ /* 0x000fc40003f44070 */
[----:B------:R-:W-:Y:S01]  /*8560*/  IABS R11, R14 ;  /* 0x0000000e000b7213 */ /* 0x000fe20000000000 */
[----:B------:R-:W-:Y:S01]  /*8570*/  IMAD.MOV R9, RZ, RZ, -R9 ;  /* 0x000000ffff097224 */ /* 0x000fe200078e0a09 */
[----:B------:R-:W-:Y:S01]  /*8580*/  @!P4 IADD3 R163, -R163, RZ, RZ ;  /* 0x000000ffa3a3c210 */ /* 0x000fe20007ffe1ff */
[----:B------:R-:W-:Y:S02]  /*8590*/  @!P6 IMAD.IADD R193, R193, 0x1, -R126 ;  /* 0x00000001c1c1e824 */ /* 0x000fe400078e0a7e */
[----:B------:R-:W-:Y:S02]  /*85a0*/  IMAD R38, R126, R9, R13 ;  /* 0x000000097e267224 */ /* 0x000fe400078e020d */
[----:B------:R-:W-:Y:S02]  /*85b0*/  VIADD R13, R252, 0xae ;  /* 0x000000aefc0d7836 */ /* 0x000fe40000000000 */
[----:B------:R-:W-:Y:S01]  /*85c0*/  IMAD.HI.U32 R9, R48, R11, RZ ;  /* 0x0000000b30097227 */ /* 0x000fe200078e00ff */
[----:B------:R-:W-:-:S02]  /*85d0*/  ISETP.GT.U32.AND P6, PT, R126, R38, PT ;  /* 0x000000267e00720c */ /* 0x000fc40003fc4070 */
[----:B------:R-:W-:Y:S01]  /*85e0*/  @!P0 IADD3 R8, R8, -R126, RZ ;  /* 0x8000007e08088210 */ /* 0x000fe20007ffe0ff */
[----:B------:R-:W-:Y:S01]  /*85f0*/  @!P2 IMAD.IADD R223, R223, 0x1, -R126 ;  /* 0x00000001dfdfa824 */ /* 0x000fe200078e0a7e */
[----:B------:R-:W-:Y:S01]  /*8600*/  ISETP.GE.AND P2, PT, R10, RZ, PT ;  /* 0x000000ff0a00720c */ /* 0x000fe20003f46270 */
[----:B------:R-:W-:Y:S01]  /*8610*/  IMAD.MOV R68, RZ, RZ, -R9 ;  /* 0x000000ffff447224 */ /* 0x000fe200078e0a09 */
[----:B------:R-:W-:Y:S01]  /*8620*/  IABS R10, R13 ;  /* 0x0000000d000a7213 */ /* 0x000fe20000000000 */
[----:B------:R-:W-:Y:S01]  /*8630*/  IMAD.HI.U32 R9, R48, R99, RZ ;  /* 0x0000006330097227 */ /* 0x000fe200078e00ff */
[----:B------:R-:W-:Y:S02]  /*8640*/  ISETP.GT.U32.AND P5, PT, R126, R8, PT ;  /* 0x000000087e00720c */ /* 0x000fe40003fa4070 */
[----:B------:R-:W-:Y:S01]  /*8650*/  ISETP.GE.AND P0, PT, R12, RZ, PT ;  /* 0x000000ff0c00720c */ /* 0x000fe20003f06270 */
[----:B------:R-:W-:Y:S02]  /*8660*/  IMAD R68, R126, R68, R11 ;  /* 0x000000447e447224 */ /* 0x000fe400078e020b */
[----:B------:R-:W-:-:S02]  /*8670*/  IMAD.MOV.U32 R11, RZ, RZ, R10 ;  /* 0x000000ffff0b7224 */ /* 0x000fc400078e000a */
[----:B------:R-:W-:Y:S02]  /*8680*/  IMAD.MOV R10, RZ, RZ, -R9 ;  /* 0x000000ffff0a7224 */ /* 0x000fe400078e0a09 */
[----:B------:R-:W-:Y:S01]  /*8690*/  @!P6 IMAD.IADD R38, R38, 0x1, -R126 ;  /* 0x000000012626e824 */ /* 0x000fe200078e0a7e */
[C---:B------:R-:W-:Y:S01]  /*86a0*/  ISETP.GT.U32.AND P6, PT, R126.reuse, R68, PT ;  /* 0x000000447e00720c */ /* 0x040fe20003fc4070 */
[----:B------:R-:W-:Y:S02]  /*86b0*/  IMAD R99, R126, R10, R99 ;  /* 0x0000000a7e637224 */ /* 0x000fe400078e0263 */
[----:B------:R-:W-:Y:S01]  /*86c0*/  @!P5 IADD3 R8, R8, -R126, RZ ;  /* 0x8000007e0808d210 */ /* 0x000fe20007ffe0ff */
[----:B------:R-:W-:Y:S01]  /*86d0*/  VIADD R12, R252, 0xaf ;  /* 0x000000affc0c7836 */ /* 0x000fe20000000000 */
[----:B------:R-:W-:Y:S01]  /*86e0*/  ISETP.GT.U32.AND P4, PT, R126, R38, PT ;  /* 0x000000267e00720c */ /* 0x000fe20003f84070 */
[----:B------:R-:W-:Y:S01]  /*86f0*/  IMAD.HI.U32 R9, R48, R11, RZ ;  /* 0x0000000b30097227 */ /* 0x000fe200078e00ff */
[----:B------:R-:W-:-:S02]  /*8700*/  ISETP.GT.U32.AND P5, PT, R126, R99, PT ;  /* 0x000000637e00720c */ /* 0x000fc40003fa4070 */
[----:B------:R-:W-:Y:S01]  /*8710*/  IABS R10, R12 ;  /* 0x0000000c000a7213 */ /* 0x000fe20000000000 */
[----:B------:R-:W-:Y:S02]  /*8720*/  IMAD.MOV R9, RZ, RZ, -R9 ;  /* 0x000000ffff097224 */ /* 0x000fe400078e0a09 */
[----:B------:R-:W-:Y:S01]  /*8730*/  @!P1 IMAD.MOV R193, RZ, RZ, -R193 ;  /* 0x000000ffffc19224 */ /* 0x000fe200078e0ac1 */
[----:B------:R-:W-:Y:S01]  /*8740*/  ISETP.GE.AND P1, PT, R14, RZ, PT ;  /* 0x000000ff0e00720c */ /* 0x000fe20003f26270 */
[----:B------:R-:W-:Y:S01]  /*8750*/  @!P6 IMAD.IADD R68, R68, 0x1, -R126 ;  /* 0x000000014444e824 */ /* 0x000fe200078e0a7e */
[----:B------:R-:W-:Y:S01]  /*8760*/  IADD3 R14, R252, 0xb1, RZ ;  /* 0x000000b1fc0e7810 */ /* 0x000fe20007ffe0ff */
[----:B------:R-:W-:Y:S01]  /*8770*/  IMAD R134, R126, R9, R11 ;  /* 0x000000097e867224 */ /* 0x000fe200078e020b */
[----:B------:R-:W-:Y:S01]  /*8780*/  ISETP.GE.AND P6, PT, R12, RZ, PT ;  /* 0x000000ff0c00720c */ /* 0x000fe20003fc6270 */
[----:B------:R-:W-:Y:S01]  /*8790*/  IMAD.MOV.U32 R11, RZ, RZ, R10 ;  /* 0x000000ffff0b7224 */ /* 0x000fe200078e000a */
[----:B------:R-:W-:Y:S01]  /*87a0*/  IABS R10, R14 ;  /* 0x0000000e000a7213 */ /* 0x000fe20000000000 */
[----:B------:R-:W-:Y:S01]  /*87b0*/  @!P5 IMAD.IADD R99, R99, 0x1, -R126 ;  /* 0x000000016363d824 */ /* 0x000fe200078e0a7e */
[----:B------:R-:W-:Y:S01]  /*87c0*/  ISETP.GT.U32.AND P5, PT, R126, R68, PT ;  /* 0x000000447e00720c */ /* 0x000fe20003fa4070 */
[----:B------:R-:W-:-:S04]  /*87d0*/  IMAD.HI.U32 R9, R48, R11, RZ ;  /* 0x0000000b30097227 */ /* 0x000fc800078e00ff */
[--C-:B------:R-:W-:Y:S01]  /*87e0*/  @!P4 IMAD.IADD R38, R38, 0x1, -R126.reuse ;  /* 0x000000012626c824 */ /* 0x100fe200078e0a7e */
[----:B------:R-:W-:Y:S01]  /*87f0*/  ISETP.GE.AND P4, PT, R13, RZ, PT ;  /* 0x000000ff0d00720c */ /* 0x000fe20003f86270 */
[----:B------:R-:W-:Y:S02]  /*8800*/  IMAD.MOV R9, RZ, RZ, -R9 ;  /* 0x000000ffff097224 */ /* 0x000fe400078e0a09 */
[----:B------:R-:W-:Y:S01]  /*8810*/  VIADD R12, R252, 0xb0 ;  /* 0x000000b0fc0c7836 */ /* 0x000fe20000000000 */
[----:B------:R-:W-:Y:S01]  /*8820*/  @!P0 IADD3 R38, -R38, RZ, RZ ;  /* 0x000000ff26268210 */ /* 0x000fe20007ffe1ff */
[C---:B------:R-:W-:Y:S01]  /*8830*/  IMAD R164, R126.reuse, R9, R11 ;  /* 0x000000097ea47224 */ /* 0x040fe200078e020b */
[----:B------:R-:W-:Y:S01]  /*8840*/  ISETP.GT.U32.AND P0, PT, R126, R134, PT ;  /* 0x000000867e00720c */ /* 0x000fe20003f04070 */
[----:B------:R-:W-:Y:S01]  /*8850*/  @!P5 IMAD.IADD R68, R68, 0x1, -R126 ;  /* 0x000000014444d824 */ /* 0x000fe200078e0a7e */
[----:B------:R-:W-:Y:S01]  /*8860*/  IABS R13, R12 ;  /* 0x0000000c000d7213 */ /* 0x000fe20000000000 */
[----:B------:R-:W-:Y:S01]  /*8870*/  IMAD.MOV.U32 R11, RZ, RZ, R10 ;  /* 0x000000ffff0b7224 */ /* 0x000fe200078e000a */
[C---:B------:R-:W-:Y:S01]  /*8880*/  ISETP.GT.U32.AND P5, PT, R126.reuse, R164, PT ;  /* 0x000000a47e00720c */ /* 0x040fe20003fa4070 */
[----:B------:R-:W-:Y:S01]  /*8890*/  @!P2 IMAD.MOV R8, RZ, RZ, -R8 ;  /* 0x000000ffff08a224 */ /* 0x000fe200078e0a08 */
[----:B------:R-:W-:Y:S01]  /*88a0*/  ISETP.GT.U32.AND P2, PT, R126, R99, PT ;  /* 0x000000637e00720c */ /* 0x000fe20003f44070 */
[----:B------:R-:W-:-:S04]  /*88b0*/  IMAD.HI.U32 R10, R48, R11, RZ ;  /* 0x0000000b300a7227 */ /* 0x000fc800078e00ff */
[----:B------:R-:W-:Y:S01]  /*88c0*/  @!P3 IMAD.MOV R223, RZ, RZ, -R223 ;  /* 0x000000ffffdfb224 */ /* 0x000fe200078e0adf */
[----:B------:R-:W-:Y:S01]  /*88d0*/  IADD3 R10, -R10, RZ, RZ ;  /* 0x000000ff0a0a7210 */ /* 0x000fe20007ffe1ff */
[--C-:B------:R-:W-:Y:S01]  /*88e0*/  @!P0 IMAD.IADD R134, R134, 0x1, -R126.reuse ;  /* 0x0000000186868824 */ /* 0x100fe200078e0a7e */
[----:B------:R-:W-:Y:S01]  /*88f0*/  ISETP.GE.AND P3, PT, R15, RZ, PT ;  /* 0x000000ff0f00720c */ /* 0x000fe20003f66270 */
[----:B------:R-:W-:Y:S01]  /*8900*/  IMAD.HI.U32 R9, R48, R13, RZ ;  /* 0x0000000d30097227 */ /* 0x000fe200078e00ff */
[----:B------:R-:W-:Y:S02]  /*8910*/  ISETP.GE.AND P0, PT, R14, RZ, PT ;  /* 0x000000ff0e00720c */ /* 0x000fe40003f06270 */
[----:B------:R-:W-:Y:S01]  /*8920*/  IABS R15, R16 ;  /* 0x00000010000f7213 */ /* 0x000fe20000000000 */
[----:B------:R-:W-:Y:S01]  /*8930*/  @!P5 IMAD.IADD R164, R164, 0x1, -R126 ;  /* 0x00000001a4a4d824 */ /* 0x000fe200078e0a7e */
[C---:B------:R-:W-:Y:S01]  /*8940*/  ISETP.GT.U32.AND P5, PT, R126.reuse, R134, PT ;  /* 0x000000867e00720c */ /* 0x040fe20003fa4070 */
[----:B------:R-:W-:-:S02]  /*8950*/  IMAD R224, R126, R10, R11 ;  /* 0x0000000a7ee07224 */ /* 0x000fc400078e020b */
[----:B------:R-:W-:Y:S02]  /*8960*/  IMAD.MOV R194, RZ, RZ, -R9 ;  /* 0x000000ffffc27224 */ /* 0x000fe400078e0a09 */
[----:B------:R-:W-:Y:S01]  /*8970*/  @!P2 IMAD.IADD R99, R99, 0x1, -R126 ;  /* 0x000000016363a824 */ /* 0x000fe200078e0a7e */
[----:B------:R-:W-:Y:S01]  /*8980*/  ISETP.GE.AND P2, PT, R12, RZ, PT ;  /* 0x000000ff0c00720c */ /* 0x000fe20003f46270 */
[----:B------:R-:W-:Y:S01]  /*8990*/  IMAD R194, R126, R194, R13 ;  /* 0x000000c27ec27224 */ /* 0x000fe200078e020d */
[C---:B------:R-:W-:Y:S01]  /*89a0*/  IADD3 R12, R252.reuse, 0xb3, RZ ;  /* 0x000000b3fc0c7810 */ /* 0x040fe20007ffe0ff */
[----:B------:R-:W-:Y:S02]  /*89b0*/  VIADD R14, R252, 0xb4 ;  /* 0x000000b4fc0e7836 */ /* 0x000fe40000000000 */
[----:B------:R-:W-:Y:S01]  /*89c0*/  @!P3 IMAD.MOV R99, RZ, RZ, -R99 ;  /* 0x000000ffff63b224 */ /* 0x000fe200078e0a63 */
[----:B------:R-:W-:Y:S01]  /*89d0*/  ISETP.GT.U32.AND P3, PT, R126, R194, PT ;  /* 0x000000c27e00720c */ /* 0x000fe20003f64070 */
[----:B------:R-:W-:Y:S01]  /*89e0*/  @!P1 IMAD.MOV R68, RZ, RZ, -R68 ;  /* 0x000000ffff449224 */ /* 0x000fe200078e0a44 */
[----:B------:R-:W-:Y:S01]  /*89f0*/  @!P5 IADD3 R134, R134, -R126, RZ ;  /* 0x8000007e8686d210 */ /* 0x000fe20007ffe0ff */
[----:B------:R-:W-:Y:S01]  /*8a00*/  IMAD.HI.U32 R9, R48, R15, RZ ;  /* 0x0000000f30097227 */ /* 0x000fe200078e00ff */
[----:B------:R-:W-:-:S02]  /*8a10*/  ISETP.GT.U32.AND P5, PT, R126, R224, PT ;  /* 0x000000e07e00720c */ /* 0x000fc40003fa4070 */
[----:B------:R-:W-:Y:S01]  /*8a20*/  IABS R69, R14 ;  /* 0x0000000e00457213 */ /* 0x000fe20000000000 */
[----:B------:R-:W-:Y:S01]  /*8a30*/  @!P4 IMAD.MOV R134, RZ, RZ, -R134 ;  /* 0x000000ffff86c224 */ /* 0x000fe200078e0a86 */
[----:B------:R-:W-:Y:S01]  /*8a40*/  ISETP.GT.U32.AND P1, PT, R126, R164, PT ;  /* 0x000000a47e00720c */ /* 0x000fe20003f24070 */
[----:B------:R-:W-:Y:S01]  /*8a50*/  IMAD.MOV R9, RZ, RZ, -R9 ;  /* 0x000000ffff097224 */ /* 0x000fe200078e0a09 */
[----:B------:R-:W-:Y:S01]  /*8a60*/  IABS R39, R12 ;  /* 0x0000000c00277213 */ /* 0x000fe20000000000 */
[----:B------:R-:W-:-:S04]  /*8a70*/  IMAD.HI.U32 R11, R48, R69, RZ ;  /* 0x00000045300b7227 */ /* 0x000fc800078e00ff */
[--C-:B------:R-:W-:Y:S01]  /*8a80*/  @!P3 IMAD.IADD R194, R194, 0x1, -R126.reuse ;  /* 0x00000001c2c2b824 */ /* 0x100fe200078e0a7e */
[----:B------:R-:W-:Y:S01]  /*8a90*/  IADD3 R11, -R11, RZ, RZ ;  /* 0x000000ff0b0b7210 */ /* 0x000fe20007ffe1ff */
[----:B------:R-:W-:Y:S01]  /*8aa0*/  @!P5 IMAD.IADD R224, R224, 0x1, -R126 ;  /* 0x00000001e0e0d824 */ /* 0x000fe200078e0a7e */
[----:B------:R-:W-:Y:S01]  /*8ab0*/  ISETP.GE.AND P3, PT, R16, RZ, PT ;  /* 0x000000ff1000720c */ /* 0x000fe20003f66270 */
[C---:B------:R-:W-:Y:S01]  /*8ac0*/  IMAD R9, R126.reuse, R9, R15 ;  /* 0x000000097e097224 */ /* 0x040fe200078e020f */
[C---:B------:R-:W-:Y:S01]  /*8ad0*/  ISETP.GT.U32.AND P5, PT, R126.reuse, R194, PT ;  /* 0x000000c27e00720c */ /* 0x040fe20003fa4070 */
[C---:B------:R-:W-:Y:S01]  /*8ae0*/  IMAD R69, R126.reuse, R11, R69 ;  /* 0x0000000b7e457224 */ /* 0x040fe200078e0245 */
[----:B------:R-:W-:Y:S01]  /*8af0*/  ISETP.GT.U32.AND P4, PT, R126, R224, PT ;  /* 0x000000e07e00720c */ /* 0x000fe20003f84070 */
[----:B------:R-:W-:-:S04]  /*8b00*/  IMAD.HI.U32 R11, R48, R135, RZ ;  /* 0x00000087300b7227 */ /* 0x000fc800078e00ff */
[----:B------:R-:W-:Y:S02]  /*8b10*/  VIADD R15, R252, 0xb5 ;  /* 0x000000b5fc0f7836 */ /* 0x000fe40000000000 */
[----:B------:R-:W-:-:S03]  /*8b20*/  IMAD.HI.U32 R10, R48, R39, RZ ;  /* 0x00000027300a7227 */ /* 0x000fc600078e00ff */
[----:B------:R-:W-:Y:S01]  /*8b30*/  IABS R13, R15 ;  /* 0x0000000f000d7213 */ /* 0x000fe20000000000 */
[----:B------:R-:W-:Y:S02]  /*8b40*/  IMAD.MOV R11, RZ, RZ, -R11 ;  /* 0x000000ffff0b7224 */ /* 0x000fe400078e0a0b */
[----:B------:R-:W-:Y:S01]  /*8b50*/  @!P1 IMAD.IADD R164, R164, 0x1, -R126 ;  /* 0x00000001a4a49824 */ /* 0x000fe200078e0a7e */
[----:B------:R-:W-:Y:S01]  /*8b60*/  ISETP.GT.U32.AND P1, PT, R126, R9, PT ;  /* 0x000000097e00720c */ /* 0x000fe20003f24070 */
[----:B------:R-:W-:Y:S02]  /*8b70*/  IMAD.MOV R10, RZ, RZ, -R10 ;  /* 0x000000ffff0a7224 */ /* 0x000fe400078e0a0a */
[----:B------:R-:W-:Y:S01]  /*8b80*/  @!P4 IMAD.IADD R224, R224, 0x1, -R126 ;  /* 0x00000001e0e0c824 */ /* 0x000fe200078e0a7e */
[C---:B------:R-:W-:Y:S01]  /*8b90*/  ISETP.GT.U32.AND P4, PT, R126.reuse, R69, PT ;  /* 0x000000457e00720c */ /* 0x040fe20003f84070 */
[----:B------:R-:W-:Y:S01]  /*8ba0*/  IMAD R135, R126, R11, R135 ;  /* 0x0000000b7e877224 */ /* 0x000fe200078e0287 */
[----:B------:R-:W-:Y:S01]  /*8bb0*/  IADD3 R11, R252, 0xb8, RZ ;  /* 0x000000b8fc0b7810 */ /* 0x000fe20007ffe0ff */
[----:B------:R-:W-:Y:S01]  /*8bc0*/  @!P6 IMAD.MOV R164, RZ, RZ, -R164 ;  /* 0x000000ffffa4e224 */ /* 0x000fe200078e0aa4 */
[----:B------:R-:W-:Y:S01]  /*8bd0*/  ISETP.GE.AND P6, PT, R12, RZ, PT ;  /* 0x000000ff0c00720c */ /* 0x000fe20003fc6270 */
[----:B------:R-:W-:Y:S01]  /*8be0*/  IMAD R39, R126, R10, R39 ;  /* 0x0000000a7e277224 */ /* 0x000fe200078e0227 */
[----:B------:R-:W-:Y:S01]  /*8bf0*/  @!P0 IADD3 R224, -R224, RZ, RZ ;  /* 0x000000ffe0e08210 */ /* 0x000fe20007ffe1ff */
[----:B------:R-:W-:Y:S01]  /*8c00*/  IMAD.HI.U32 R10, R48, R13, RZ ;  /* 0x0000000d300a7227 */ /* 0x000fe200078e00ff */
[----:B------:R-:W-:-:S02]  /*8c10*/  IADD3 R12, R252, 0xb7, RZ ;  /* 0x000000b7fc0c7810 */ /* 0x000fc40007ffe0ff */
[----:B------:R-:W-:Y:S01]  /*8c20*/  ISETP.GT.U32.AND P0, PT, R126, R135, PT ;  /* 0x000000877e00720c */ /* 0x000fe20003f04070 */
[----:B------:R-:W-:Y:S01]  /*8c30*/  @!P5 IMAD.IADD R194, R194, 0x1, -R126 ;  /* 0x00000001c2c2d824 */ /* 0x000fe200078e0a7e */
[C---:B------:R-:W-:Y:S01]  /*8c40*/  ISETP.GT.U32.AND P5, PT, R126.reuse, R39, PT ;  /* 0x000000277e00720c */ /* 0x040fe20003fa4070 */
[----:B------:R-:W-:Y:S01]  /*8c50*/  IMAD.MOV R10, RZ, RZ, -R10 ;  /* 0x000000ffff0a7224 */ /* 0x000fe200078e0a0a */
[----:B------:R-:W-:Y:S01]  /*8c60*/  IABS R165, R12 ;  /* 0x0000000c00a57213 */ /* 0x000fe20000000000 */
[----:B------:R-:W-:Y:S01]  /*8c70*/  @!P4 IMAD.IADD R69, R69, 0x1, -R126 ;  /* 0x000000014545c824 */ /* 0x000fe200078e0a7e */
[----:B------:R-:W-:Y:S01]  /*8c80*/  IABS R195, R11 ;  /* 0x0000000b00c37213 */ /* 0x000fe20000000000 */
[----:B------:R-:W-:Y:S02]  /*8c90*/  IMAD R100, R126, R10, R13 ;  /* 0x0000000a7e647224 */ /* 0x000fe400078e020d */
[----:B------:R-:W-:Y:S01]  /*8ca0*/  IMAD.HI.U32 R10, R48, R165, RZ ;  /* 0x000000a5300a7227 */ /* 0x000fe200078e00ff */
[----:B------:R-:W-:-:S03]  /*8cb0*/  ISETP.GT.U32.AND P4, PT, R126, R69, PT ;  /* 0x000000457e00720c */ /* 0x000fc60003f84070 */
[----:B------:R-:W-:Y:S01]  /*8cc0*/  @!P1 IMAD.IADD R9, R9, 0x1, -R126 ;  /* 0x0000000109099824 */ /* 0x000fe200078e0a7e */
[----:B------:R-:W-:Y:S01]  /*8cd0*/  @!P0 IADD3 R135, R135, -R126, RZ ;  /* 0x8000007e87878210 */ /* 0x000fe20007ffe0ff */
[----:B------:R-:W-:Y:S02]  /*8ce0*/  IMAD.MOV R10, RZ, RZ, -R10 ;  /* 0x000000ffff0a7224 */ /* 0x000fe400078e0a0a */
[----:B------:R-:W-:Y:S01]  /*8cf0*/  @!P5 IMAD.IADD R39, R39, 0x1, -R126 ;  /* 0x000000012727d824 */ /* 0x000fe200078e0a7e */
[C---:B------:R-:W-:Y:S01]  /*8d00*/  ISETP.GT.U32.AND P1, PT, R126.reuse, R9, PT ;  /* 0x000000097e00720c */ /* 0x040fe20003f24070 */
[C---:B------:R-:W-:Y:S01]  /*8d10*/  IMAD R165, R126.reuse, R10, R165 ;  /* 0x0000000a7ea57224 */ /* 0x040fe200078e02a5 */
[----:B------:R-:W-:Y:S01]  /*8d20*/  ISETP.GT.U32.AND P5, PT, R126, R100, PT ;  /* 0x000000647e00720c */ /* 0x000fe20003fa4070 */
[----:B------:R-:W-:Y:S01]  /*8d30*/  IMAD.HI.U32 R10, R48, R195, RZ ;  /* 0x000000c3300a7227 */ /* 0x000fe200078e00ff */
[----:B------:R-:W-:-:S03]  /*8d40*/  ISETP.GT.U32.AND P0, PT, R126, R135, PT ;  /* 0x000000877e00720c */ /* 0x000fc60003f04070 */
[----:B------:R-:W-:Y:S02]  /*8d50*/  IMAD.MOV R10, RZ, RZ, -R10 ;  /* 0x000000ffff0a7224 */ /* 0x000fe400078e0a0a */
[----:B------:R-:W-:Y:S01]  /*8d60*/  @!P2 IMAD.MOV R194, RZ, RZ, -R194 ;  /* 0x000000ffffc2a224 */ /* 0x000fe200078e0ac2 */
[C---:B------:R-:W-:Y:S01]  /*8d70*/  ISETP.GT.U32.AND P2, PT, R126.reuse, R39, PT ;  /* 0x000000277e00720c */ /* 0x040fe20003f44070 */
[C---:B------:R-:W-:Y:S02]  /*8d80*/  IMAD R195, R126.reuse, R10, R195 ;  /* 0x0000000a7ec37224 */ /* 0x040fe400078e02c3 */
[--C-:B------:R-:W-:Y:S01]  /*8d90*/  @!P4 IMAD.IADD R69, R69, 0x1, -R126.reuse ;  /* 0x000000014545c824 */ /* 0x100fe200078e0a7e */
[----:B------:R-:W-:Y:S01]  /*8da0*/  ISETP.GT.U32.AND P4, PT, R126, R165, PT ;  /* 0x000000a57e00720c */ /* 0x000fe20003f84070 */
[--C-:B------:R-:W-:Y:S01]  /*8db0*/  @!P1 IMAD.IADD R9, R9, 0x1, -R126.reuse ;  /* 0x0000000109099824 */ /* 0x100fe200078e0a7e */
[----:B------:R-:W-:Y:S01]  /*8dc0*/  ISETP.GE.AND P1, PT, R14, RZ, PT ;  /* 0x000000ff0e00720c */ /* 0x000fe20003f26270 */
[--C-:B------:R-:W-:Y:S01]  /*8dd0*/  @!P5 IMAD.IADD R100, R100, 0x1, -R126.reuse ;  /* 0x000000016464d824 */ /* 0x100fe200078e0a7e */
[----:B------:R-:W-:Y:S01]  /*8de0*/  @!P0 IADD3 R135, R135, -R126, RZ ;  /* 0x8000007e87878210 */ /* 0x000fe20007ffe0ff */
[----:B------:R-:W-:Y:S01]  /*8df0*/  @!P3 IMAD.MOV R9, RZ, RZ, -R9 ;  /* 0x000000ffff09b224 */ /* 0x000fe200078e0a09 */
[----:B------:R-:W-:Y:S01]  /*8e00*/  ISETP.GT.U32.AND P0, PT, R126, R195, PT ;  /* 0x000000c37e00720c */ /* 0x000fe20003f04070 */
[----:B------:R-:W-:Y:S01]  /*8e10*/  VIADD R10, R252, 0xb9 ;  /* 0x000000b9fc0a7836 */ /* 0x000fe20000000000 */
[----:B------:R-:W-:Y:S01]  /*8e20*/  ISETP.GT.U32.AND P3, PT, R126, R100, PT ;  /* 0x000000647e00720c */ /* 0x000fe20003f64070 */
[--C-:B------:R-:W-:Y:S01]  /*8e30*/  @!P2 IMAD.IADD R39, R39, 0x1, -R126.reuse ;  /* 0x000000012727a824 */ /* 0x100fe200078e0a7e */
[----:B------:R-:W-:Y:S01]  /*8e40*/  ISETP.GE.AND P5, PT, R15, RZ, PT ;  /* 0x000000ff0f00720c */ /* 0x000fe20003fa6270 */
[----:B------:R-:W-:Y:S01]  /*8e50*/  VIADD R14, R252, 0xbc ;  /* 0x000000bcfc0e7836 */ /* 0x000fe20000000000 */
[----:B------:R-:W-:Y:S01]  /*8e60*/  ISETP.GE.AND P2, PT, R17, RZ, PT ;  /* 0x000000ff1100720c */ /* 0x000fe20003f46270 */
[--C-:B------:R-:W-:Y:S01]  /*8e70*/  @!P4 IMAD.IADD R165, R165, 0x1, -R126.reuse ;  /* 0x00000001a5a5c824 */ /* 0x100fe200078e0a7e */
[----:B------:R-:W-:Y:S01]  /*8e80*/  IABS R225, R10 ;  /* 0x0000000a00e17213 */ /* 0x000fe20000000000 */
[----:B------:R-:W-:Y:S01]  /*8e90*/  @!P6 IMAD.MOV R39, RZ, RZ, -R39 ;  /* 0x000000ffff27e224 */ /* 0x000fe200078e0a27 */
[----:B------:R-:W-:Y:S01]  /*8ea0*/  ISETP.GE.AND P6, PT, R12, RZ, PT ;  /* 0x000000ff0c00720c */ /* 0x000fe20003fc6270 */
[----:B------:R-:W-:Y:S01]  /*8eb0*/  VIADD R12, R252, 0xbb ;  /* 0x000000bbfc0c7836 */ /* 0x000fe20000000000 */
[----:B------:R-:W-:Y:S01]  /*8ec0*/  ISETP.GE.AND P4, PT, R10, RZ, PT ;  /* 0x000000ff0a00720c */ /* 0x000fe20003f86270 */
[--C-:B------:R-:W-:Y:S01]  /*8ed0*/  @!P0 IMAD.IADD R195, R195, 0x1, -R126.reuse ;  /* 0x00000001c3c38824 */ /* 0x100fe200078e0a7e */
[----:B------:R-:W-:Y:S01]  /*8ee0*/  IABS R17, R14 ;  /* 0x0000000e00117213 */ /* 0x000fe20000000000 */
[----:B------:R-:W-:Y:S01]  /*8ef0*/  @!P1 IMAD.MOV R69, RZ, RZ, -R69 ;  /* 0x000000ffff459224 */ /* 0x000fe200078e0a45 */
[----:B------:R-:W-:Y:S01]  /*8f00*/  ISETP.GT.U32.AND P1, PT, R126, R165, PT ;  /* 0x000000a57e00720c */ /* 0x000fe20003f24070 */
[----:B------:R-:W-:Y:S01]  /*8f10*/  @!P3 IMAD.IADD R100, R100, 0x1, -R126 ;  /* 0x000000016464b824 */ /* 0x000fe200078e0a7e */
[----:B------:R-:W-:Y:S01]  /*8f20*/  ISETP.GE.AND P3, PT, R11, RZ, PT ;  /* 0x000000ff0b00720c */ /* 0x000fe20003f66270 */
[----:B------:R-:W-:Y:S01]  /*8f30*/  IMAD.HI.U32 R10, R48, R225, RZ ;  /* 0x000000e1300a7227 */ /* 0x000fe200078e00ff */
[----:B------:R-:W-:-:S02]  /*8f40*/  ISETP.GT.U32.AND P0, PT, R126, R195, PT ;  /* 0x000000c37e00720c */ /* 0x000fc40003f04070 */
[C---:B------:R-:W-:Y:S01]  /*8f50*/  IADD3 R11, R252.reuse, 0xba, RZ ;  /* 0x000000bafc0b7810 */ /* 0x040fe20007ffe0ff */
[----:B------:R-:W-:Y:S01]  /*8f60*/  @!P5 IMAD.MOV R100, RZ, RZ, -R100 ;  /* 0x000000ffff64d224 */ /* 0x000fe200078e0a64 */
[----:B------:R-:W-:Y:S01]  /*8f70*/  IABS R15, R12 ;  /* 0x0000000c000f7213 */ /* 0x000fe20000000000 */
[----:B------:R-:W-:Y:S01]  /*8f80*/  @!P2 IMAD.MOV R135, RZ, RZ, -R135 ;  /* 0x000000ffff87a224 */ /* 0x000fe200078e0a87 */
[----:B------:R-:W-:Y:S01]  /*8f90*/  ISETP.GE.AND P5, PT, R11, RZ, PT ;  /* 0x000000ff0b00720c */ /* 0x000fe20003fa6270 */
[----:B------:R-:W-:Y:S01]  /*8fa0*/  VIADD R16, R252, 0xbd ;  /* 0x000000bdfc107836 */ /* 0x000fe20000000000 */
[----:B------:R-:W-:Y:S01]  /*8fb0*/  IABS R13, R11 ;  /* 0x0000000b000d7213 */ /* 0x000fe20000000000 */
[----:B------:R-:W-:Y:S01]  /*8fc0*/  IMAD.HI.U32 R11, R48, R15, RZ ;  /* 0x0000000f300b7227 */ /* 0x000fe200078e00ff */
[----:B------:R-:W-:Y:S02]  /*8fd0*/  ISETP.GE.AND P2, PT, R12, RZ, PT ;  /* 0x000000ff0c00720c */ /* 0x000fe40003f46270 */
[----:B------:R-:W-:Y:S01]  /*8fe0*/  IADD3 R12, -R10, RZ, RZ ;  /* 0x000000ff0a0c7210 */ /* 0x000fe20007ffe1ff */
[----:B------:R-:W-:Y:S01]  /*8ff0*/  IMAD.MOV R11, RZ, RZ, -R11 ;  /* 0x000000ffff0b7224 */ /* 0x000fe200078e0a0b */
[----:B------:R-:W-:Y:S01]  /*9000*/  @!P0 IADD3 R195, R195, -R126, RZ ;  /* 0x8000007ec3c38210 */ /* 0x000fe20007ffe0ff */
[----:B------:R-:W-:Y:S01]  /*9010*/  @!P1 IMAD.IADD R165, R165, 0x1, -R126 ;  /* 0x00000001a5a59824 */ /* 0x000fe200078e0a7e */
[----:B------:R-:W-:Y:S01]  /*9020*/  IABS R101, R16 ;  /* 0x0000001000657213 */ /* 0x000fe20000000000 */
[----:B------:R-:W-:Y:S01]  /*9030*/  IMAD R225, R126, R12, R225 ;  /* 0x0000000c7ee17224 */ /* 0x000fe200078e02e1 */
[----:B------:R-:W-:Y:S01]  /*9040*/  ISETP.GE.AND P1, PT, R14, RZ, PT ;  /* 0x000000ff0e00720c */ /* 0x000fe20003f26270 */
[C---:B------:R-:W-:Y:S01]  /*9050*/  IMAD R40, R126.reuse, R11, R15 ;  /* 0x0000000b7e287224 */ /* 0x040fe200078e020f */
[----:B------:R-:W-:Y:S01]  /*9060*/  IABS R14, R18 ;  /* 0x00000012000e7213 */ /* 0x000fe20000000000 */
[----:B------:R-:W-:Y:S01]  /*9070*/  @!P6 IMAD.MOV R165, RZ, RZ, -R165 ;  /* 0x000000ffffa5e224 */ /* 0x000fe200078e0aa5 */
[----:B------:R-:W-:Y:S01]  /*9080*/  ISETP.GT.U32.AND P6, PT, R126, R225, PT ;  /* 0x000000e17e00720c */ /* 0x000fe20003fc4070 */
[----:B------:R-:W-:Y:S01]  /*9090*/  IMAD.HI.U32 R12, R48, R17, RZ ;  /* 0x00000011300c7227 */ /* 0x000fe200078e00ff */
[----:B------:R-:W-:-:S03]  /*90a0*/  IABS R15, R41 ;  /* 0x00000029000f7213 */ /* 0x000fc60000000000 */
[----:B------:R-:W-:Y:S01]  /*90b0*/  @!P3 IMAD.MOV R195, RZ, RZ, -R195 ;  /* 0x000000ffffc3b224 */ /* 0x000fe200078e0ac3 */
[----:B------:R-:W-:Y:S01]  /*90c0*/  ISETP.GT.U32.AND P3, PT, R126, R40, PT ;  /* 0x000000287e00720c */ /* 0x000fe20003f64070 */
[----:B------:R-:W-:-:S04]  /*90d0*/  IMAD.HI.U32 R10, R48, R13, RZ ;  /* 0x0000000d300a7227 */ /* 0x000fc800078e00ff */
[----:B------:R-:W-:Y:S02]  /*90e0*/  IMAD.MOV R12, RZ, RZ, -R12 ;  /* 0x000000ffff0c7224 */ /* 0x000fe400078e0a0c */
[----:B------:R-:W-:Y:S02]  /*90f0*/  IMAD.MOV R10, RZ, RZ, -R10 ;  /* 0x000000ffff0a7224 */ /* 0x000fe400078e0a0a */
[----:B------:R-:W-:Y:S02]  /*9100*/  IMAD R70, R126, R12, R17 ;  /* 0x0000000c7e467224 */ /* 0x000fe400078e0211 */
[----:B------:R-:W-:Y:S02]  /*9110*/  VIADD R17, R252, 0xbe ;  /* 0x000000befc117836 */ /* 0x000fe40000000000 */
[----:B------:R-:W-:Y:S02]  /*9120*/  IMAD R10, R126, R10, R13 ;  /* 0x0000000a7e0a7224 */ /* 0x000fe400078e020d */
[--C-:B------:R-:W-:Y:S01]  /*9130*/  @!P6 IMAD.IADD R225, R225, 0x1, -R126.reuse ;  /* 0x00000001e1e1e824 */ /* 0x100fe200078e0a7e */
[----:B------:R-:W-:Y:S01]  /*9140*/  IABS R13, R17 ;  /* 0x00000011000d7213 */ /* 0x000fe20000000000 */
[----:B------:R-:W-:Y:S01]  /*9150*/  @!P3 IMAD.IADD R40, R40, 0x1, -R126 ;  /* 0x000000012828b824 */ /* 0x000fe200078e0a7e */
[----:B------:R-:W-:Y:S01]  /*9160*/  ISETP.GT.U32.AND P0, PT, R126, R10, PT ;  /* 0x0000000a7e00720c */ /* 0x000fe20003f04070 */
[----:B------:R-:W-:Y:S01]  /*9170*/  IMAD.HI.U32 R11, R48, R101, RZ ;  /* 0x00000065300b7227 */ /* 0x000fe200078e00ff */
[----:B------:R-:W-:-:S02]  /*9180*/  ISETP.GT.U32.AND P6, PT, R126, R225, PT ;  /* 0x000000e17e00720c */ /* 0x000fc40003fc4070 */
[----:B------:R-:W-:Y:S01]  /*9190*/  ISETP.GT.U32.AND P3, PT, R126, R40, PT ;  /* 0x000000287e00720c */ /* 0x000fe20003f64070 */
[----:B------:R-:W-:-:S04]  /*91a0*/  IMAD.HI.U32 R12, R48, R13, RZ ;  /* 0x0000000d300c7227 */ /* 0x000fc800078e00ff */
[----:B------:R-:W-:Y:S01]  /*91b0*/  IMAD.MOV R11, RZ, RZ, -R11 ;  /* 0x000000ffff0b7224 */ /* 0x000fe200078e0a0b */
[----:B------:R-:W-:Y:S01]  /*91c0*/  IADD3 R12, -R12, RZ, RZ ;  /* 0x000000ff0c0c7210 */ /* 0x000fe20007ffe1ff */
[----:B------:R-:W-:Y:S02]  /*91d0*/  VIADD R46, R252, 0xdd ;  /* 0x000000ddfc2e7836 */ /* 0x000fe40000000000 */
[--C-:B------:R-:W-:Y:S02]  /*91e0*/  @!P0 IMAD.IADD R10, R10, 0x1, -R126.reuse ;  /* 0x000000010a0a8824 */ /* 0x100fe400078e0a7e */
[C---:B------:R-:W-:Y:S01]  /*91f0*/  IMAD R136, R126.reuse, R12, R13 ;  /* 0x0000000c7e887224 */ /* 0x040fe200078e020d */
[----:B------:R-:W-:Y:S01]  /*9200*/  IABS R105, R46 ;  /* 0x0000002e00697213 */ /* 0x000fe20000000000 */
[----:B------:R-:W-:Y:S01]  /*9210*/  @!P6 IMAD.IADD R225, R225, 0x1, -R126 ;  /* 0x00000001e1e1e824 */ /* 0x000fe200078e0a7e */
[C---:B------:R-:W-:Y:S01]  /*9220*/  ISETP.GT.U32.AND P6, PT, R126.reuse, R70, PT ;  /* 0x000000467e00720c */ /* 0x040fe20003fc4070 */
[----:B------:R-:W-:Y:S01]  /*9230*/  IMAD.MOV.U32 R13, RZ, RZ, R14 ;  /* 0x000000ffff0d7224 */ /* 0x000fe200078e000e */
[C---:B------:R-:W-:Y:S01]  /*9240*/  ISETP.GT.U32.AND P0, PT, R126.reuse, R10, PT ;  /* 0x0000000a7e00720c */ /* 0x040fe20003f04070 */
[----:B------:R-:W-:Y:S01]  /*9250*/  IMAD R101, R126, R11, R101 ;  /* 0x0000000b7e657224 */ /* 0x000fe200078e0265 */
[----:B------:R-:W-:Y:S01]  /*9260*/  @!P3 IADD3 R40, R40, -R126, RZ ;  /* 0x8000007e2828b210 */ /* 0x000fe20007ffe0ff */
[----:B------:R-:W-:Y:S01]  /*9270*/  VIADD R14, R252, 0xc1 ;  /* 0x000000c1fc0e7836 */ /* 0x000fe20000000000 */
[----:B------:R-:W-:Y:S01]  /*9280*/  ISETP.GT.U32.AND P3, PT, R126, R136, PT ;  /* 0x000000887e00720c */ /* 0x000fe20003f64070 */
[----:B------:R-:W-:Y:S01]  /*9290*/  IMAD.HI.U32 R11, R48, R13, RZ ;  /* 0x0000000d300b7227 */ /* 0x000fe200078e00ff */
[----:B------:R-:W-:-:S02]  /*92a0*/  @!P2 IADD3 R40, -R40, RZ, RZ ;  /* 0x000000ff2828a210 */ /* 0x000fc40007ffe1ff */
[----:B------:R-:W-:Y:S01]  /*92b0*/  IABS R241, R14 ;  /* 0x0000000e00f17213 */ /* 0x000fe20000000000 */
[----:B------:R-:W-:Y:S01]  /*92c0*/  @!P4 IMAD.MOV R225, RZ, RZ, -R225 ;  /* 0x000000ffffe1c224 */ /* 0x000fe200078e0ae1 */
[----:B------:R-:W-:Y:S01]  /*92d0*/  ISETP.GE.AND P2, PT, R18, RZ, PT ;  /* 0x000000ff1200720c */ /* 0x000fe20003f46270 */
[--C-:B------:R-:W-:Y:S01]  /*92e0*/  @!P6 IMAD.IADD R70, R70, 0x1, -R126.reuse ;  /* 0x000000014646e824 */ /* 0x100fe200078e0a7e */
[----:B------:R-:W-:Y:S01]  /*92f0*/  ISETP.GE.AND P6, PT, R16, RZ, PT ;  /* 0x000000ff1000720c */ /* 0x000fe20003fc6270 */
[--C-:B------:R-:W-:Y:S01]  /*9300*/  @!P0 IMAD.IADD R10, R10, 0x1, -R126.reuse ;  /* 0x000000010a0a8824 */ /* 0x100fe200078e0a7e */
[C---:B------:R-:W-:Y:S01]  /*9310*/  ISETP.GT.U32.AND P0, PT, R126.reuse, R101, PT ;  /* 0x000000657e00720c */ /* 0x040fe20003f04070 */
[----:B------:R-:W-:Y:S01]  /*9320*/  IMAD.MOV R11, RZ, RZ, -R11 ;  /* 0x000000ffff0b7224 */ /* 0x000fe200078e0a0b */
[----:B------:R-:W-:Y:S01]  /*9330*/  ISETP.GT.U32.AND P4, PT, R126, R70, PT ;  /* 0x000000467e00720c */ /* 0x000fe20003f84070 */
[----:B------:R-:W-:Y:S02]  /*9340*/  @!P3 IMAD.IADD R136, R136, 0x1, -R126 ;  /* 0x000000018888b824 */ /* 0x000fe400078e0a7e */
[----:B------:R-:W-:-:S02]  /*9350*/  IMAD R166, R126, R11, R13 ;  /* 0x0000000b7ea67224 */ /* 0x000fc400078e020d */
[----:B------:R-:W-:Y:S01]  /*9360*/  IMAD.HI.U32 R11, R48, R241, RZ ;  /* 0x000000f1300b7227 */ /* 0x000fe200078e00ff */
[----:B------:R-:W-:-:S03]  /*9370*/  ISETP.GT.U32.AND P3, PT, R126, R136, PT ;  /* 0x000000887e00720c */ /* 0x000fc60003f64070 */
[----:B------:R-:W-:Y:S02]  /*9380*/  IMAD.HI.U32 R12, R48, R15, RZ ;  /* 0x0000000f300c7227 */ /* 0x000fe400078e00ff */
[----:B------:R-:W-:Y:S02]  /*9390*/  @!P0 IADD3 R101, R101, -R126, RZ ;  /* 0x8000007e65658210 */ /* 0x000fe40007ffe0ff */
[----:B------:R-:W-:Y:S01]  /*93a0*/  IMAD.MOV R11, RZ, RZ, -R11 ;  /* 0x000000ffff0b7224 */ /* 0x000fe200078e0a0b */
[----:B------:R-:W-:Y:S01]  /*93b0*/  ISETP.GE.AND P0, PT, R17, RZ, PT ;  /* 0x000000ff1100720c */ /* 0x000fe20003f06270 */
[----:B------:R-:W-:Y:S01]  /*93c0*/  IMAD.MOV R12, RZ, RZ, -R12 ;  /* 0x000000ffff0c7224 */ /* 0x000fe200078e0a0c */
[----:B------:R-:W-:Y:S01]  /*93d0*/  IADD3 R17, R252, 0xc3, RZ ;  /* 0x000000c3fc117810 */ /* 0x000fe20007ffe0ff */
[C---:B------:R-:W-:Y:S02]  /*93e0*/  IMAD R241, R126.reuse, R11, R241 ;  /* 0x0000000b7ef17224 */ /* 0x040fe400078e02f1 */
[----:B------:R-:W-:-:S02]  /*93f0*/  IMAD R196, R126, R12, R15 ;  /* 0x0000000c7ec47224 */ /* 0x000fc400078e020f */
[----:B------:R-:W-:Y:S01]  /*9400*/  @!P4 IMAD.IADD R70, R70, 0x1, -R126 ;  /* 0x000000014646c824 */ /* 0x000fe200078e0a7e */
[C---:B------:R-:W-:Y:S01]  /*9410*/  ISETP.GT.U32.AND P4, PT, R126.reuse, R166, PT ;  /* 0x000000a67e00720c */ /* 0x040fe20003f84070 */
[----:B------:R-:W-:Y:S01]  /*9420*/  @!P5 IMAD.MOV R10, RZ, RZ, -R10 ;  /* 0x000000ffff0ad224 */ /* 0x000fe200078e0a0a */
[----:B------:R-:W-:Y:S01]  /*9430*/  ISETP.GT.U32.AND P5, PT, R126, R101, PT ;  /* 0x000000657e00720c */ /* 0x000fe20003fa4070 */
[----:B------:R-:W-:Y:S01]  /*9440*/  @!P3 IMAD.IADD R136, R136, 0x1, -R126 ;  /* 0x000000018888b824 */ /* 0x000fe200078e0a7e */
[C---:B------:R-:W-:Y:S01]  /*9450*/  ISETP.GT.U32.AND P3, PT, R126.reuse, R241, PT ;  /* 0x000000f17e00720c */ /* 0x040fe20003f64070 */
[----:B------:R-:W-:Y:S01]  /*9460*/  @!P1 IMAD.MOV R70, RZ, RZ, -R70 ;  /* 0x000000ffff469224 */ /* 0x000fe200078e0a46 */
[----:B------:R-:W-:Y:S01]  /*9470*/  ISETP.GT.U32.AND P1, PT, R126, R196, PT ;  /* 0x000000c47e00720c */ /* 0x000fe20003f24070 */
[C---:B------:R-:W-:Y:S02]  /*9480*/  VIADD R16, R252.reuse, 0xc2 ;  /* 0x000000c2fc107836 */ /* 0x040fe40000000000 */
[----:B------:R-:W-:-:S02]  /*9490*/  VIADD R18, R252, 0xc5 ;  /* 0x000000c5fc127836 */ /* 0x000fc40000000000 */
[----:B------:R-:W-:Y:S01]  /*94a0*/  @!P0 IMAD.MOV R136, RZ, RZ, -R136 ;  /* 0x000000ffff888224 */ /* 0x000fe200078e0a88 */
[----:B------:R-:W-:Y:S01]  /*94b0*/  IABS R13, R16 ;  /* 0x00000010000d7213 */ /* 0x000fe20000000000 */
[--C-:B------:R-:W-:Y:S01]  /*94c0*/  @!P4 IMAD.IADD R166, R166, 0x1, -R126.reuse ;  /* 0x00000001a6a6c824 */ /* 0x100fe200078e0a7e */
[----:B------:R-:W-:Y:S01]  /*94d0*/  ISETP.GE.AND P4, PT, R14, RZ, PT ;  /* 0x000000ff0e00720c */ /* 0x000fe20003f86270 */
[--C-:B------:R-:W-:Y:S01]  /*94e0*/  @!P5 IMAD.IADD R101, R101, 0x1, -R126.reuse ;  /* 0x000000016565d824 */ /* 0x100fe200078e0a7e */
[----:B------:R-:W-:Y:S01]  /*94f0*/  ISETP.GE.AND P5, PT, R41, RZ, PT ;  /* 0x000000ff2900720c */ /* 0x000fe20003fa6270 */
[----:B------:R-:W-:Y:S01]  /*9500*/  IMAD.HI.U32 R11, R48, R13, RZ ;  /* 0x0000000d300b7227 */ /* 0x000fe200078e00ff */
[----:B------:R-:W-:Y:S02]  /*9510*/  IABS R41, R17 ;  /* 0x0000001100297213 */ /* 0x000fe40000000000 */
[----:B------:R-:W-:Y:S01]  /*9520*/  @!P3 IADD3 R241, R241, -R126, RZ ;  /* 0x8000007ef1f1b210 */ /* 0x000fe20007ffe0ff */
[----:B------:R-:W-:Y:S01]  /*9530*/  @!P1 IMAD.IADD R196, R196, 0x1, -R126 ;  /* 0x00000001c4c49824 */ /* 0x000fe200078e0a7e */
[----:B------:R-:W-:Y:S01]  /*9540*/  ISETP.GT.U32.AND P1, PT, R126, R166, PT ;  /* 0x000000a67e00720c */ /* 0x000fe20003f24070 */
[----:B------:R-:W-:Y:S01]  /*9550*/  IMAD.HI.U32 R12, R48, R41, RZ ;  /* 0x00000029300c7227 */ /* 0x000fe200078e00ff */
[----:B------:R-:W-:-:S02]  /*9560*/  ISETP.GT.U32.AND P3, PT, R126, R241, PT ;  /* 0x000000f17e00720c */ /* 0x000fc40003f64070 */
[----:B------:R-:W-:Y:S01]  /*9570*/  IABS R15, R18 ;  /* 0x00000012000f7213 */ /* 0x000fe20000000000 */
[----:B------:R-:W-:Y:S02]  /*9580*/  IMAD.MOV R11, RZ, RZ, -R11 ;  /* 0x000000ffff0b7224 */ /* 0x000fe400078e0a0b */
[----:B------:R-:W-:Y:S02]  /*9590*/  IMAD.MOV R12, RZ, RZ, -R12 ;  /* 0x000000ffff0c7224 */ /* 0x000fe400078e0a0c */
[C---:B------:R-:W-:Y:S02]  /*95a0*/  IMAD R11, R126.reuse, R11, R13 ;  /* 0x0000000b7e0b7224 */ /* 0x040fe400078e020d */
[----:B------:R-:W-:Y:S01]  /*95b0*/  @!P6 IMAD.MOV R101, RZ, RZ, -R101 ;  /* 0x000000ffff65e224 */ /* 0x000fe200078e0a65 */
[C---:B------:R-:W-:Y:S01]  /*95c0*/  ISETP.GT.U32.AND P6, PT, R126.reuse, R196, PT ;  /* 0x000000c47e00720c */ /* 0x040fe20003fc4070 */
[----:B------:R-:W-:Y:S02]  /*95d0*/  IMAD R41, R126, R12, R41 ;  /* 0x0000000c7e297224 */ /* 0x000fe400078e0229 */
[----:B------:R-:W-:-:S02]  /*95e0*/  VIADD R14, R252, 0xc4 ;  /* 0x000000c4fc0e7836 */ /* 0x000fc40000000000 */
[--C-:B------:R-:W-:Y:S01]  /*95f0*/  @!P1 IMAD.IADD R166, R166, 0x1, -R126.reuse ;  /* 0x00000001a6a69824 */ /* 0x100fe200078e0a7e */
[C---:B------:R-:W-:Y:S01]  /*9600*/  ISETP.GT.U32.AND P1, PT, R126.reuse, R11, PT ;  /* 0x0000000b7e00720c */ /* 0x040fe20003f24070 */
[----:B------:R-:W-:Y:S01]  /*9610*/  @!P3 IMAD.IADD R241, R241, 0x1, -R126 ;  /* 0x00000001f1f1b824 */ /* 0x000fe200078e0a7e */
[----:B------:R-:W-:Y:S01]  /*9620*/  ISETP.GT.U32.AND P3, PT, R126, R41, PT ;  /* 0x000000297e00720c */ /* 0x000fe20003f64070 */
[----:B------:R-:W-:Y:S01]  /*9630*/  IMAD.HI.U32 R13, R48, R15, RZ ;  /* 0x0000000f300d7227 */ /* 0x000fe200078e00ff */
[----:B------:R-:W-:-:S03]  /*9640*/  IABS R71, R14 ;  /* 0x0000000e00477213 */ /* 0x000fc60000000000 */
[-C--:B------:R-:W-:Y:S01]  /*9650*/  @!P6 IADD3 R196, R196, -R126.reuse, RZ ;  /* 0x8000007ec4c4e210 */ /* 0x080fe20007ffe0ff */
[----:B------:R-:W-:Y:S01]  /*9660*/  IMAD.MOV R13, RZ, RZ, -R13 ;  /* 0x000000ffff0d7224 */ /* 0x000fe200078e0a0d */
[----:B------:R-:W-:Y:S01]  /*9670*/  ISETP.GE.AND P6, PT, R16, RZ, PT ;  /* 0x000000ff1000720c */ /* 0x000fe20003fc6270 */
[----:B------:R-:W-:Y:S01]  /*9680*/  IMAD.HI.U32 R12, R48, R71, RZ ;  /* 0x00000047300c7227 */ /* 0x000fe200078e00ff */
[----:B------:R-:W-:Y:S02]  /*9690*/  @!P5 IADD3 R196, -R196, RZ, RZ ;  /* 0x000000ffc4c4d210 */ /* 0x000fe40007ffe1ff */
[----:B------:R-:W-:Y:S01]  /*96a0*/  @!P1 IADD3 R11, R11, -R126, RZ ;  /* 0x8000007e0b0b9210 */ /* 0x000fe20007ffe0ff */
[----:B------:R-:W-:Y:S01]  /*96b0*/  IMAD.MOV R12, RZ, RZ, -R12 ;  /* 0x000000ffff0c7224 */ /* 0x000fe200078e0a0c */
[----:B------:R-:W-:Y:S01]  /*96c0*/  ISETP.GE.AND P1, PT, R17, RZ, PT ;  /* 0x000000ff1100720c */ /* 0x000fe20003f26270 */
[----:B------:R-:W-:Y:S01]  /*96d0*/  VIADD R16, R252, 0xc6 ;  /* 0x000000c6fc107836 */ /* 0x000fe20000000000 */
[----:B------:R-:W-:Y:S01]  /*96e0*/  ISETP.GT.U32.AND P0, PT, R126, R11, PT ;  /* 0x0000000b7e00720c */ /* 0x000fe20003f04070 */
[----:B------:R-:W-:-:S02]  /*96f0*/  @!P3 IMAD.IADD R41, R41, 0x1, -R126 ;  /* 0x000000012929b824 */ /* 0x000fc400078e0a7e */
[----:B------:R-:W-:Y:S01]  /*9700*/  VIADD R17, R252, 0xc7 ;  /* 0x000000c7fc117836 */ /* 0x000fe20000000000 */
[----:B------:R-:W-:Y:S01]  /*9710*/  IABS R137, R16 ;  /* 0x0000001000897213 */ /* 0x000fe20000000000 */
[C---:B------:R-:W-:Y:S01]  /*9720*/  IMAD R71, R126.reuse, R12, R71 ;  /* 0x0000000c7e477224 */ /* 0x040fe200078e0247 */
[C---:B------:R-:W-:Y:S01]  /*9730*/  ISETP.GT.U32.AND P3, PT, R126.reuse, R41, PT ;  /* 0x000000297e00720c */ /* 0x040fe20003f64070 */
[C---:B------:R-:W-:Y:S01]  /*9740*/  IMAD R102, R126.reuse, R13, R15 ;  /* 0x0000000d7e667224 */ /* 0x040fe200078e020f */
[----:B------:R-:W-:Y:S01]  /*9750*/  IABS R167, R17 ;  /* 0x0000001100a77213 */ /* 0x000fe20000000000 */
[----:B------:R-:W-:Y:S01]  /*9760*/  @!P2 IMAD.MOV R166, RZ, RZ, -R166 ;  /* 0x000000ffffa6a224 */ /* 0x000fe200078e0aa6 */
[----:B------:R-:W-:Y:S01]  /*9770*/  ISETP.GT.U32.AND P2, PT, R126, R71, PT ;  /* 0x000000477e00720c */ /* 0x000fe20003f44070 */
[----:B------:R-:W-:Y:S01]  /*9780*/  IMAD.HI.U32 R12, R48, R137, RZ ;  /* 0x00000089300c7227 */ /* 0x000fe200078e00ff */
[----:B------:R-:W-:-:S03]  /*9790*/  ISETP.GT.U32.AND P5, PT, R126, R102, PT ;  /* 0x000000667e00720c */ /* 0x000fc60003fa4070 */
[----:B------:R-:W-:-:S04]  /*97a0*/  IMAD.HI.U32 R13, R48, R167, RZ ;  /* 0x000000a7300d7227 */ /* 0x000fc800078e00ff */
[----:B------:R-:W-:Y:S01]  /*97b0*/  IMAD.MOV R12, RZ, RZ, -R12 ;  /* 0x000000ffff0c7224 */ /* 0x000fe200078e0a0c */
[----:B------:R-:W-:Y:S01]  /*97c0*/  @!P3 IADD3 R41, R41, -R126, RZ ;  /* 0x8000007e2929b210 */ /* 0x000fe20007ffe0ff */
[--C-:B------:R-:W-:Y:S01]  /*97d0*/  @!P0 IMAD.IADD R11, R11, 0x1, -R126.reuse ;  /* 0x000000010b0b8824 */ /* 0x100fe200078e0a7e */
[----:B------:R-:W-:Y:S01]  /*97e0*/  ISETP.GE.AND P3, PT, R16, RZ, PT ;  /* 0x000000ff1000720c */ /* 0x000fe20003f66270 */
[----:B------:R-:W-:Y:S01]  /*97f0*/  IMAD.MOV R13, RZ, RZ, -R13 ;  /* 0x000000ffff0d7224 */ /* 0x000fe200078e0a0d */
[----:B------:R-:W-:Y:S01]  /*9800*/  ISETP.GE.AND P0, PT, R18, RZ, PT ;  /* 0x000000ff1200720c */ /* 0x000fe20003f06270 */
[----:B------:R-:W-:Y:S01]  /*9810*/  IMAD R137, R126, R12, R137 ;  /* 0x0000000c7e897224 */ /* 0x000fe200078e0289 */
[----:B------:R-:W-:Y:S01]  /*9820*/  @!P6 IADD3 R11, -R11, RZ, RZ ;  /* 0x000000ff0b0be210 */ /* 0x000fe20007ffe1ff */
[--C-:B------:R-:W-:Y:S01]  /*9830*/  @!P2 IMAD.IADD R71, R71, 0x1, -R126.reuse ;  /* 0x000000014747a824 */ /* 0x100fe200078e0a7e */
[----:B------:R-:W-:Y:S01]  /*9840*/  IADD3 R18, R252, 0xcb, RZ ;  /* 0x000000cbfc127810 */ /* 0x000fe20007ffe0ff */
[C---:B------:R-:W-:Y:S01]  /*9850*/  IMAD R167, R126.reuse, R13, R167 ;  /* 0x0000000d7ea77224 */ /* 0x040fe200078e02a7 */
[----:B------:R-:W-:Y:S01]  /*9860*/  ISETP.GT.U32.AND P6, PT, R126, R137, PT ;  /* 0x000000897e00720c */ /* 0x000fe20003fc4070 */
[----:B------:R-:W-:Y:S01]  /*9870*/  @!P5 IMAD.IADD R102, R102, 0x1, -R126 ;  /* 0x000000016666d824 */ /* 0x000fe200078e0a7e */
[C---:B------:R-:W-:Y:S01]  /*9880*/  ISETP.GT.U32.AND P2, PT, R126.reuse, R71, PT ;  /* 0x000000477e00720c */ /* 0x040fe20003f44070 */
[----:B------:R-:W-:Y:S01]  /*9890*/  @!P1 IMAD.MOV R41, RZ, RZ, -R41 ;  /* 0x000000ffff299224 */ /* 0x000fe200078e0a29 */
[----:B------:R-:W-:Y:S01]  /*98a0*/  ISETP.GT.U32.AND P1, PT, R126, R167, PT ;  /* 0x000000a77e00720c */ /* 0x000fe20003f24070 */
[----:B------:R-:W-:Y:S01]  /*98b0*/  @!P4 IMAD.MOV R241, RZ, RZ, -R241 ;  /* 0x000000fffff1c224 */ /* 0x000fe200078e0af1 */
[----:B------:R-:W-:Y:S01]  /*98c0*/  ISETP.GE.AND P4, PT, R14, RZ, PT ;  /* 0x000000ff0e00720c */ /* 0x000fe20003f86270 */
[----:B------:R-:W-:Y:S01]  /*98d0*/  VIADD R13, R252, 0xc8 ;  /* 0x000000c8fc0d7836 */ /* 0x000fe20000000000 */
[----:B------:R-:W-:Y:S01]  /*98e0*/  ISETP.GT.U32.AND P5, PT, R126, R102, PT ;  /* 0x000000667e00720c */ /* 0x000fe20003fa4070 */
[----:B------:R-:W-:-:S02]  /*98f0*/  VIADD R14, R252, 0xc9 ;  /* 0x000000c9fc0e7836 */ /* 0x000fc40000000000 */
[C---:B------:R-:W-:Y:S01]  /*9900*/  VIADD R16, R252.reuse, 0xca ;  /* 0x000000cafc107836 */ /* 0x040fe20000000000 */
[----:B------:R-:W-:Y:S01]  /*9910*/  IABS R197, R13 ;  /* 0x0000000d00c57213 */ /* 0x000fe20000000000 */
[----:B------:R-:W-:Y:S01]  /*9920*/  VIADD R75, R252, 0xde ;  /* 0x000000defc4b7836 */ /* 0x000fe20000000000 */
[----:B------:R-:W-:Y:S01]  /*9930*/  @!P6 IADD3 R137, R137, -R126, RZ ;  /* 0x8000007e8989e210 */ /* 0x000fe20007ffe0ff */
[--C-:B------:R-:W-:Y:S01]  /*9940*/  @!P2 IMAD.IADD R71, R71, 0x1, -R126.reuse ;  /* 0x000000014747a824 */ /* 0x100fe200078e0a7e */
[----:B------:R-:W-:Y:S01]  /*9950*/  IABS R15, R14 ;  /* 0x0000000e000f7213 */ /* 0x000fe20000000000 */
[--C-:B------:R-:W-:Y:S01]  /*9960*/  @!P1 IMAD.IADD R167, R167, 0x1, -R126.reuse ;  /* 0x00000001a7a79824 */ /* 0x100fe200078e0a7e */
[----:B------:R-:W-:Y:S01]  /*9970*/  ISETP.GT.U32.AND P6, PT, R126, R137, PT ;  /* 0x000000897e00720c */ /* 0x000fe20003fc4070 */
[----:B------:R-:W-:Y:S01]  /*9980*/  IMAD.HI.U32 R12, R48, R197, RZ ;  /* 0x000000c5300c7227 */ /* 0x000fe200078e00ff */
[----:B------:R-:W-:Y:S02]  /*9990*/  ISETP.GE.AND P2, PT, R17, RZ, PT ;  /* 0x000000ff1100720c */ /* 0x000fe40003f46270 */
[----:B------:R-:W-:Y:S01]  /*99a0*/  IABS R17, R16 ;  /* 0x0000001000117213 */ /* 0x000fe20000000000 */
[----:B------:R-:W-:Y:S01]  /*99b0*/  @!P5 IMAD.IADD R102, R102, 0x1, -R126 ;  /* 0x000000016666d824 */ /* 0x000fe200078e0a7e */
[----:B------:R-:W-:Y:S01]  /*99c0*/  ISETP.GE.AND P5, PT, R13, RZ, PT ;  /* 0x000000ff0d00720c */ /* 0x000fe20003fa6270 */
[----:B------:R-:W-:Y:S01]  /*99d0*/  @!P4 IMAD.MOV R71, RZ, RZ, -R71 ;  /* 0x000000ffff47c224 */ /* 0x000fe200078e0a47 */
[----:B------:R-:W-:Y:S01]  /*99e0*/  ISETP.GT.U32.AND P4, PT, R126, R167, PT ;  /* 0x000000a77e00720c */ /* 0x000fe20003f84070 */
[----:B------:R-:W-:Y:S01]  /*99f0*/  IMAD.HI.U32 R13, R48, R15, RZ ;  /* 0x0000000f300d7227 */ /* 0x000fe200078e00ff */
[----:B------:R-:W-:-:S03]  /*9a00*/  ISETP.GE.AND P1, PT, R14, RZ, PT ;  /* 0x000000ff0e00720c */ /* 0x000fc60003f26270 */
[----:B------:R-:W-:Y:S02]  /*9a10*/  IMAD.MOV R12, RZ, RZ, -R12 ;  /* 0x000000ffff0c7224 */ /* 0x000fe400078e0a0c */
[----:B------:R-:W-:Y:S02]  /*9a20*/  IMAD.MOV R13, RZ, RZ, -R13 ;  /* 0x000000ffff0d7224 */ /* 0x000fe400078e0a0d */
[C---:B------:R-:W-:Y:S02]  /*9a30*/  IMAD R197, R126.reuse, R12, R197 ;  /* 0x0000000c7ec57224 */ /* 0x040fe400078e02c5 */
[C---:B------:R-:W-:Y:S01]  /*9a40*/  IMAD R240, R126.reuse, R13, R15 ;  /* 0x0000000d7ef07224 */ /* 0x040fe200078e020f */
[----:B------:R-:W-:Y:S01]  /*9a50*/  IABS R15, R18 ;  /* 0x00000012000f7213 */ /* 0x000fe20000000000 */
[----:B------:R-:W-:Y:S01]  /*9a60*/  @!P6 IMAD.IADD R137, R137, 0x1, -R126 ;  /* 0x000000018989e824 */ /* 0x000fe200078e0a7e */
[----:B------:R-:W-:Y:S01]  /*9a70*/  ISETP.GT.U32.AND P6, PT, R126, R197, PT ;  /* 0x000000c57e00720c */ /* 0x000fe20003fc4070 */
[----:B------:R-:W-:Y:S01]  /*9a80*/  IMAD.HI.U32 R12, R48, R17, RZ ;  /* 0x00000011300c7227 */ /* 0x000fe200078e00ff */
[----:B------:R-:W-:-:S02]  /*9a90*/  @!P4 IADD3 R167, R167, -R126, RZ ;  /* 0x8000007ea7a7c210 */ /* 0x000fc40007ffe0ff */
[----:B------:R-:W-:Y:S01]  /*9aa0*/  ISETP.GT.U32.AND P4, PT, R126, R240, PT ;  /* 0x000000f07e00720c */ /* 0x000fe20003f84070 */
[----:B------:R-:W-:-:S04]  /*9ab0*/  IMAD.HI.U32 R13, R48, R15, RZ ;  /* 0x0000000f300d7227 */ /* 0x000fc800078e00ff */
[----:B------:R-:W-:Y:S02]  /*9ac0*/  IMAD.MOV R12, RZ, RZ, -R12 ;  /* 0x000000ffff0c7224 */ /* 0x000fe400078e0a0c */
[----:B------:R-:W-:-:S04]  /*9ad0*/  IMAD.HI.U32 R14, R48, R43, RZ ;  /* 0x0000002b300e7227 */ /* 0x000fc800078e00ff */
[----:B------:R-:W-:Y:S02]  /*9ae0*/  @!P6 IMAD.IADD R197, R197, 0x1, -R126 ;  /* 0x00000001c5c5e824 */ /* 0x000fe400078e0a7e */
[----:B------:R-:W-:Y:S01]  /*9af0*/  @!P4 IADD3 R240, R240, -R126, RZ ;  /* 0x8000007ef0f0c210 */ /* 0x000fe20007ffe0ff */
[----:B------:R-:W-:Y:S02]  /*9b00*/  IMAD.MOV R13, RZ, RZ, -R13 ;  /* 0x000000ffff0d7224 */ /* 0x000fe400078e0a0d */
[C---:B------:R-:W-:Y:S01]  /*9b10*/  ISETP.GT.U32.AND P4, PT, R126.reuse, R197, PT ;  /* 0x000000c57e00720c */ /* 0x040fe20003f84070 */
[C---:B------:R-:W-:Y:S02]  /*9b20*/  IMAD R12, R126.reuse, R12, R17 ;  /* 0x0000000c7e0c7224 */ /* 0x040fe400078e0211 */
[----:B------:R-:W-:Y:S02]  /*9b30*/  IMAD.MOV R14, RZ, RZ, -R14 ;  /* 0x000000ffff0e7224 */ /* 0x000fe400078e0a0e */
[C---:B------:R-:W-:Y:S01]  /*9b40*/  IMAD R236, R126.reuse, R13, R15 ;  /* 0x0000000d7eec7224 */ /* 0x040fe200078e020f */
[C---:B------:R-:W-:Y:S01]  /*9b50*/  ISETP.GT.U32.AND P6, PT, R126.reuse, R12, PT ;  /* 0x0000000c7e00720c */ /* 0x040fe20003fc4070 */
[----:B------:R-:W-:-:S02]  /*9b60*/  IMAD R72, R126, R14, R43 ;  /* 0x0000000e7e487224 */ /* 0x000fc400078e022b */
[----:B------:R-:W-:Y:S02]  /*9b70*/  @!P2 IMAD.MOV R167, RZ, RZ, -R167 ;  /* 0x000000ffffa7a224 */ /* 0x000fe400078e0aa7 */
[----:B------:R-:W-:Y:S01]  /*9b80*/  IMAD.HI.U32 R13, R48, R103, RZ ;  /* 0x00000067300d7227 */ /* 0x000fe200078e00ff */
[----:B------:R-:W-:-:S03]  /*9b90*/  ISETP.GT.U32.AND P2, PT, R126, R72, PT ;  /* 0x000000487e00720c */ /* 0x000fc60003f44070 */
[--C-:B------:R-:W-:Y:S01]  /*9ba0*/  @!P4 IMAD.IADD R197, R197, 0x1, -R126.reuse ;  /* 0x00000001c5c5c824 */ /* 0x100fe200078e0a7e */
[----:B------:R-:W-:Y:S01]  /*9bb0*/  ISETP.GT.U32.AND P4, PT, R126, R236, PT ;  /* 0x000000ec7e00720c */ /* 0x000fe20003f84070 */
[----:B------:R-:W-:Y:S01]  /*9bc0*/  VIADD R17, R252, 0xce ;  /* 0x000000cefc117836 */ /* 0x000fe20000000000 */
[----:B------:R-:W-:Y:S01]  /*9bd0*/  IADD3 R13, -R13, RZ, RZ ;  /* 0x000000ff0d0d7210 */ /* 0x000fe20007ffe1ff */
[--C-:B------:R-:W-:Y:S01]  /*9be0*/  @!P6 IMAD.IADD R12, R12, 0x1, -R126.reuse ;  /* 0x000000010c0ce824 */ /* 0x100fe200078e0a7e */
[C---:B------:R-:W-:Y:S01]  /*9bf0*/  ISETP.GT.U32.AND P6, PT, R126.reuse, R240, PT ;  /* 0x000000f07e00720c */ /* 0x040fe20003fc4070 */
[----:B------:R-:W-:Y:S01]  /*9c00*/  @!P3 IMAD.MOV R137, RZ, RZ, -R137 ;  /* 0x000000ffff89b224 */ /* 0x000fe200078e0a89 */
[----:B------:R-:W-:Y:S01]  /*9c10*/  IABS R15, R17 ;  /* 0x00000011000f7213 */ /* 0x000fe20000000000 */
[C---:B------:R-:W-:Y:S01]  /*9c20*/  IMAD R103, R126.reuse, R13, R103 ;  /* 0x0000000d7e677224 */ /* 0x040fe200078e0267 */
[----:B------:R-:W-:Y:S01]  /*9c30*/  ISETP.GT.U32.AND P3, PT, R126, R12, PT ;  /* 0x0000000c7e00720c */ /* 0x000fe20003f64070 */
[----:B------:R-:W-:-:S02]  /*9c40*/  @!P2 IMAD.IADD R72, R72, 0x1, -R126 ;  /* 0x000000014848a824 */ /* 0x000fc400078e0a7e */
[----:B------:R-:W-:-:S04]  /*9c50*/  IMAD.HI.U32 R13, R48, R15, RZ ;  /* 0x0000000f300d7227 */ /* 0x000fc800078e00ff */
[--C-:B------:R-:W-:Y:S01]  /*9c60*/  @!P4 IMAD.IADD R236, R236, 0x1, -R126.reuse ;  /* 0x00000001ececc824 */ /* 0x100fe200078e0a7e */
[----:B------:R-:W-:Y:S01]  /*9c70*/  IADD3 R13, -R13, RZ, RZ ;  /* 0x000000ff0d0d7210 */ /* 0x000fe20007ffe1ff */
[----:B------:R-:W-:Y:S01]  /*9c80*/  @!P6 IMAD.IADD R240, R240, 0x1, -R126 ;  /* 0x00000001f0f0e824 */ /* 0x000fe200078e0a7e */
[C---:B------:R-:W-:Y:S01]  /*9c90*/  ISETP.GT.U32.AND P6, PT, R126.reuse, R103, PT ;  /* 0x000000677e00720c */ /* 0x040fe20003fc4070 */
[----:B------:R-:W-:Y:S01]  /*9ca0*/  @!P0 IMAD.MOV R102, RZ, RZ, -R102 ;  /* 0x000000ffff668224 */ /* 0x000fe200078e0a66 */
[C---:B------:R-:W-:Y:S01]  /*9cb0*/  ISETP.GT.U32.AND P2, PT, R126.reuse, R236, PT ;  /* 0x000000ec7e00720c */ /* 0x040fe20003f44070 */
[----:B------:R-:W-:Y:S01]  /*9cc0*/  IMAD R138, R126, R13, R15 ;  /* 0x0000000d7e8a7224 */ /* 0x000fe200078e020f */
[----:B------:R-:W-:Y:S01]  /*9cd0*/  ISETP.GE.AND P0, PT, R16, RZ, PT ;  /* 0x000000ff1000720c */ /* 0x000fe20003f06270 */
[----:B------:R-:W-:Y:S01]  /*9ce0*/  @!P1 IMAD.MOV R240, RZ, RZ, -R240 ;  /* 0x000000fffff09224 */ /* 0x000fe200078e0af0 */
[----:B------:R-:W-:Y:S01]  /*9cf0*/  ISETP.GT.U32.AND P1, PT, R126, R72, PT ;  /* 0x000000487e00720c */ /* 0x000fe20003f24070 */
[----:B------:R-:W-:Y:S01]  /*9d00*/  VIADD R13, R252, 0xcf ;  /* 0x000000cffc0d7836 */ /* 0x000fe20000000000 */
[----:B------:R-:W-:Y:S01]  /*9d10*/  ISETP.GE.AND P4, PT, R45, RZ, PT ;  /* 0x000000ff2d00720c */ /* 0x000fe20003f86270 */
[--C-:B------:R-:W-:Y:S01]  /*9d20*/  @!P3 IMAD.IADD R12, R12, 0x1, -R126.reuse ;  /* 0x000000010c0cb824 */ /* 0x100fe200078e0a7e */
[----:B------:R-:W-:Y:S01]  /*9d30*/  ISETP.GE.AND P3, PT, R44, RZ, PT ;  /* 0x000000ff2c00720c */ /* 0x000fe20003f66270 */
[----:B------:R-:W-:Y:S01]  /*9d40*/  VIADD R16, R252, 0xd0 ;  /* 0x000000d0fc107836 */ /* 0x000fe20000000000 */
[----:B------:R-:W-:Y:S01]  /*9d50*/  IABS R15, R13 ;  /* 0x0000000d000f7213 */ /* 0x000fe20000000000 */
[----:B------:R-:W-:Y:S01]  /*9d60*/  @!P5 IMAD.MOV R197, RZ, RZ, -R197 ;  /* 0x000000ffffc5d224 */ /* 0x000fe200078e0ac5 */
[----:B------:R-:W-:Y:S01]  /*9d70*/  @!P6 IADD3 R103, R103, -R126, RZ ;  /* 0x8000007e6767e210 */ /* 0x000fe20007ffe0ff */
[----:B------:R-:W-:Y:S01]  /*9d80*/  @!P2 IMAD.IADD R236, R236, 0x1, -R126 ;  /* 0x00000001ececa824 */ /* 0x000fe200078e0a7e */
[C---:B------:R-:W-:Y:S01]  /*9d90*/  ISETP.GT.U32.AND P2, PT, R126.reuse, R138, PT ;  /* 0x0000008a7e00720c */ /* 0x040fe20003f44070 */
[----:B------:R-:W-:Y:S01]  /*9da0*/  @!P0 IMAD.MOV R12, RZ, RZ, -R12 ;  /* 0x000000ffff0c8224 */ /* 0x000fe200078e0a0c */
[----:B------:R-:W-:Y:S01]  /*9db0*/  ISETP.GT.U32.AND P6, PT, R126, R103, PT ;  /* 0x000000677e00720c */ /* 0x000fe20003fc4070 */
[----:B------:R-:W-:Y:S01]  /*9dc0*/  @!P1 IMAD.IADD R72, R72, 0x1, -R126 ;  /* 0x0000000148489824 */ /* 0x000fe200078e0a7e */
[----:B------:R-:W-:Y:S01]  /*9dd0*/  ISETP.GE.AND P0, PT, R17, RZ, PT ;  /* 0x000000ff1100720c */ /* 0x000fe20003f06270 */
[----:B------:R-:W-:Y:S01]  /*9de0*/  VIADD R44, R252, 0xd4 ;  /* 0x000000d4fc2c7836 */ /* 0x000fe20000000000 */
[----:B------:R-:W-:Y:S01]  /*9df0*/  IABS R17, R16 ;  /* 0x0000001000117213 */ /* 0x000fe20000000000 */
[----:B------:R-:W-:Y:S01]  /*9e00*/  @!P3 IMAD.MOV R72, RZ, RZ, -R72 ;  /* 0x000000ffff48b224 */ /* 0x000fe200078e0a48 */
[----:B------:R-:W-:Y:S01]  /*9e10*/  ISETP.GE.AND P1, PT, R13, RZ, PT ;  /* 0x000000ff0d00720c */ /* 0x000fe20003f26270 */
[----:B------:R-:W-:Y:S01]  /*9e20*/  IMAD.HI.U32 R13, R48, R15, RZ ;  /* 0x0000000f300d7227 */ /* 0x000fe200078e00ff */
[----:B------:R-:W-:-:S02]  /*9e30*/  ISETP.GE.AND P5, PT, R18, RZ, PT ;  /* 0x000000ff1200720c */ /* 0x000fc40003fa6270 */
[----:B------:R-:W-:Y:S01]  /*9e40*/  IADD3 R18, R252, 0xd1, RZ ;  /* 0x000000d1fc127810 */ /* 0x000fe20007ffe0ff */
[----:B------:R-:W-:Y:S01]  /*9e50*/  @!P2 IMAD.IADD R138, R138, 0x1, -R126 ;  /* 0x000000018a8aa824 */ /* 0x000fe200078e0a7e */
[----:B------:R-:W-:Y:S01]  /*9e60*/  IABS R73, R44 ;  /* 0x0000002c00497213 */ /* 0x000fe20000000000 */
[----:B------:R-:W-:-:S03]  /*9e70*/  IMAD.HI.U32 R14, R48, R17, RZ ;  /* 0x00000011300e7227 */ /* 0x000fc600078e00ff */
[C---:B------:R-:W-:Y:S01]  /*9e80*/  ISETP.GT.U32.AND P2, PT, R126.reuse, R138, PT ;  /* 0x0000008a7e00720c */ /* 0x040fe20003f44070 */
[----:B------:R-:W-:Y:S02]  /*9e90*/  IMAD.MOV R13, RZ, RZ, -R13 ;  /* 0x000000ffff0d7224 */ /* 0x000fe400078e0a0d */
[----:B------:R-:W-:Y:S02]  /*9ea0*/  IMAD.MOV R14, RZ, RZ, -R14 ;  /* 0x000000ffff0e7224 */ /* 0x000fe400078e0a0e */
[----:B------:R-:W-:Y:S01]  /*9eb0*/  IMAD R168, R126, R13, R15 ;  /* 0x0000000d7ea87224 */ /* 0x000fe200078e020f */
[----:B------:R-:W-:Y:S01]  /*9ec0*/  @!P5 IADD3 R236, -R236, RZ, RZ ;  /* 0x000000ffececd210 */ /* 0x000fe20007ffe1ff */
[--C-:B------:R-:W-:Y:S01]  /*9ed0*/  @!P6 IMAD.IADD R103, R103, 0x1, -R126.reuse ;  /* 0x000000016767e824 */ /* 0x100fe200078e0a7e */
[----:B------:R-:W-:Y:S01]  /*9ee0*/  ISETP.GE.AND P6, PT, R16, RZ, PT ;  /* 0x000000ff1000720c */ /* 0x000fe20003fc6270 */
[----:B------:R-:W-:Y:S01]  /*9ef0*/  IMAD R198, R126, R14, R17 ;  /* 0x0000000e7ec67224 */ /* 0x000fe200078e0211 */
[----:B------:R-:W-:Y:S01]  /*9f00*/  IABS R16, R18 ;  /* 0x0000001200107213 */ /* 0x000fe20000000000 */
[----:B------:R-:W-:Y:S01]  /*9f10*/  VIADD R14, R252, 0xd2 ;  /* 0x000000d2fc0e7836 */ /* 0x000fe20000000000 */
[----:B------:R-:W-:Y:S01]  /*9f20*/  ISETP.GT.U32.AND P3, PT, R126, R168, PT ;  /* 0x000000a87e00720c */ /* 0x000fe20003f64070 */
[----:B------:R-:W-:Y:S01]  /*9f30*/  @!P2 IMAD.IADD R138, R138, 0x1, -R126 ;  /* 0x000000018a8aa824 */ /* 0x000fe200078e0a7e */
[----:B------:R-:W-:Y:S01]  /*9f40*/  ISETP.GT.U32.AND P2, PT, R126, R198, PT ;  /* 0x000000c67e00720c */ /* 0x000fe20003f44070 */
[----:B------:R-:W-:Y:S01]  /*9f50*/  IMAD.MOV.U32 R15, RZ, RZ, R16 ;  /* 0x000000ffff0f7224 */ /* 0x000fe200078e0010 */
[----:B------:R-:W-:Y:S01]  /*9f60*/  ISETP.GE.AND P5, PT, R18, RZ, PT ;  /* 0x000000ff1200720c */ /* 0x000fe20003fa6270 */
[----:B------:R-:W-:Y:S01]  /*9f70*/  VIADD R18, R252, 0xd3 ;  /* 0x000000d3fc127836 */ /* 0x000fe20000000000 */
[----:B------:R-:W-:Y:S01]  /*9f80*/  IABS R17, R14 ;  /* 0x0000000e00117213 */ /* 0x000fe20000000000 */
[----:B------:R-:W-:Y:S01]  /*9f90*/  IMAD.HI.U32 R13, R48, R15, RZ ;  /* 0x0000000f300d7227 */ /* 0x000fe200078e00ff */
[----:B------:R-:W-:-:S02]  /*9fa0*/  @!P0 IADD3 R138, -R138, RZ, RZ ;  /* 0x000000ff8a8a8210 */ /* 0x000fc40007ffe1ff */
[----:B------:R-:W-:Y:S01]  /*9fb0*/  IABS R43, R18 ;  /* 0x00000012002b7213 */ /* 0x000fe20000000000 */
[----:B------:R-:W-:Y:S01]  /*9fc0*/  @!P4 IMAD.MOV R103, RZ, RZ, -R103 ;  /* 0x000000ffff67c224 */ /* 0x000fe200078e0a67 */
[----:B------:R-:W-:Y:S01]  /*9fd0*/  IADD3 R13, -R13, RZ, RZ ;  /* 0x000000ff0d0d7210 */ /* 0x000fe20007ffe1ff */
[----:B------:R-:W-:Y:S01]  /*9fe0*/  VIADD R16, R252, 0xd5 ;  /* 0x000000d5fc107836 */ /* 0x000fe20000000000 */
[----:B------:R-:W-:Y:S01]  /*9ff0*/  @!P3 IADD3 R168, R168, -R126, RZ ;  /* 0x8000007ea8a8b210 */ /* 0x000fe20007ffe0ff */
[----:B------:R-:W-:Y:S01]  /*a000*/  @!P2 IMAD.IADD R198, R198, 0x1, -R126 ;  /* 0x00000001c6c6a824 */ /* 0x000fe200078e0a7e */
[----:B------:R-:W-:Y:S01]  /*a010*/  ISETP.GE.AND P4, PT, R14, RZ, PT ;  /* 0x000000ff0e00720c */ /* 0x000fe20003f86270 */
[C---:B------:R-:W-:Y:S01]  /*a020*/  IMAD R228, R126.reuse, R13, R15 ;  /* 0x0000000d7ee47224 */ /* 0x040fe200078e020f */
[----:B------:R-:W-:Y:S01]  /*a030*/  ISETP.GT.U32.AND P2, PT, R126, R168, PT ;  /* 0x000000a87e00720c */ /* 0x000fe20003f44070 */
[----:B------:R-:W-:Y:S01]  /*a040*/  IMAD.HI.U32 R14, R48, R43, RZ ;  /* 0x0000002b300e7227 */ /* 0x000fe200078e00ff */
[----:B------:R-:W-:-:S02]  /*a050*/  ISETP.GT.U32.AND P0, PT, R126, R198, PT ;  /* 0x000000c67e00720c */ /* 0x000fc40003f04070 */
[----:B------:R-:W-:Y:S01]  /*a060*/  ISETP.GT.U32.AND P3, PT, R126, R228, PT ;  /* 0x000000e47e00720c */ /* 0x000fe20003f64070 */
[----:B------:R-:W-:-:S04]  /*a070*/  IMAD.HI.U32 R15, R48, R73, RZ ;  /* 0x00000049300f7227 */ /* 0x000fc800078e00ff */
[----:B------:R-:W-:Y:S02]  /*a080*/  IMAD.MOV R14, RZ, RZ, -R14 ;  /* 0x000000ffff0e7224 */ /* 0x000fe400078e0a0e */
[----:B------:R-:W-:Y:S02]  /*a090*/  IMAD.MOV R15, RZ, RZ, -R15 ;  /* 0x000000ffff0f7224 */ /* 0x000fe400078e0a0f */
[----:B------:R-:W-:Y:S02]  /*a0a0*/  IMAD.HI.U32 R13, R48, R17, RZ ;  /* 0x00000011300d7227 */ /* 0x000fe400078e00ff */
[----:B------:R-:W-:Y:S02]  /*a0b0*/  @!P0 IADD3 R198, R198, -R126, RZ ;  /* 0x8000007ec6c68210 */ /* 0x000fe40007ffe0ff */
[----:B------:R-:W-:Y:S02]  /*a0c0*/  @!P2 IMAD.IADD R168, R168, 0x1, -R126 ;  /* 0x00000001a8a8a824 */ /* 0x000fe400078e0a7e */
[----:B------:R-:W-:-:S02]  /*a0d0*/  IMAD R43, R126, R14, R43 ;  /* 0x0000000e7e2b7224 */ /* 0x000fc400078e022b */
[C---:B------:R-:W-:Y:S02]  /*a0e0*/  IMAD R73, R126.reuse, R15, R73 ;  /* 0x0000000f7e497224 */ /* 0x040fe400078e0249 */
[----:B------:R-:W-:Y:S02]  /*a0f0*/  IMAD.MOV R13, RZ, RZ, -R13 ;  /* 0x000000ffff0d7224 */ /* 0x000fe400078e0a0d */
[----:B------:R-:W-:Y:S01]  /*a100*/  @!P1 IMAD.MOV R168, RZ, RZ, -R168 ;  /* 0x000000ffffa89224 */ /* 0x000fe200078e0aa8 */
[----:B------:R-:W-:Y:S01]  /*a110*/  ISETP.GT.U32.AND P1, PT, R126, R43, PT ;  /* 0x0000002b7e00720c */ /* 0x000fe20003f24070 */
[----:B------:R-:W-:Y:S01]  /*a120*/  @!P3 IMAD.IADD R228, R228, 0x1, -R126 ;  /* 0x00000001e4e4b824 */ /* 0x000fe200078e0a7e */
[C---:B------:R-:W-:Y:S01]  /*a130*/  ISETP.GT.U32.AND P0, PT, R126.reuse, R73, PT ;  /* 0x000000497e00720c */ /* 0x040fe20003f04070 */
[----:B------:R-:W-:Y:S01]  /*a140*/  IMAD R13, R126, R13, R17 ;  /* 0x0000000d7e0d7224 */ /* 0x000fe200078e0211 */
[----:B------:R-:W-:Y:S01]  /*a150*/  IABS R17, R16 ;  /* 0x0000001000117213 */ /* 0x000fe20000000000 */
[----:B------:R-:W-:Y:S01]  /*a160*/  VIADD R15, R252, 0xd6 ;  /* 0x000000d6fc0f7836 */ /* 0x000fe20000000000 */
[C---:B------:R-:W-:Y:S01]  /*a170*/  ISETP.GT.U32.AND P3, PT, R126.reuse, R228, PT ;  /* 0x000000e47e00720c */ /* 0x040fe20003f64070 */
[----:B------:R-:W-:Y:S01]  /*a180*/  @!P6 IMAD.MOV R198, RZ, RZ, -R198 ;  /* 0x000000ffffc6e224 */ /* 0x000fe200078e0ac6 */
[----:B------:R-:W-:Y:S01]  /*a190*/  ISETP.GT.U32.AND P2, PT, R126, R13, PT ;  /* 0x0000000d7e00720c */ /* 0x000fe20003f44070 */
[----:B------:R-:W-:Y:S01]  /*a1a0*/  IMAD.HI.U32 R14, R48, R17, RZ ;  /* 0x00000011300e7227 */ /* 0x000fe200078e00ff */
[----:B------:R-:W-:-:S03]  /*a1b0*/  IABS R139, R15 ;  /* 0x0000000f008b7213 */ /* 0x000fc60000000000 */
[----:B------:R-:W-:Y:S01]  /*a1c0*/  IMAD.MOV R14, RZ, RZ, -R14 ;  /* 0x000000ffff0e7224 */ /* 0x000fe200078e0a0e */
[----:B------:R-:W-:Y:S01]  /*a1d0*/  @!P1 IADD3 R43, R43, -R126, RZ ;  /* 0x8000007e2b2b9210 */ /* 0x000fe20007ffe0ff */
[--C-:B------:R-:W-:Y:S02]  /*a1e0*/  @!P0 IMAD.IADD R73, R73, 0x1, -R126.reuse ;  /* 0x0000000149498824 */ /* 0x100fe400078e0a7e */
[C---:B------:R-:W-:Y:S01]  /*a1f0*/  IMAD R104, R126.reuse, R14, R17 ;  /* 0x0000000e7e687224 */ /* 0x040fe200078e0211 */
[----:B------:R-:W-:Y:S01]  /*a200*/  ISETP.GT.U32.AND P0, PT, R126, R43, PT ;  /* 0x0000002b7e00720c */ /* 0x000fe20003f04070 */
[----:B------:R-:W-:Y:S01]  /*a210*/  @!P3 IMAD.IADD R228, R228, 0x1, -R126 ;  /* 0x00000001e4e4b824 */ /* 0x000fe200078e0a7e */
[----:B------:R-:W-:Y:S01]  /*a220*/  ISETP.GE.AND P3, PT, R18, RZ, PT ;  /* 0x000000ff1200720c */ /* 0x000fe20003f66270 */
[----:B------:R-:W-:Y:S01]  /*a230*/  IMAD.HI.U32 R14, R48, R139, RZ ;  /* 0x0000008b300e7227 */ /* 0x000fe200078e00ff */
[----:B------:R-:W-:Y:S02]  /*a240*/  ISETP.GT.U32.AND P6, PT, R126, R73, PT ;  /* 0x000000497e00720c */ /* 0x000fe40003fc4070 */
[----:B------:R-:W-:Y:S01]  /*a250*/  @!P5 IADD3 R228, -R228, RZ, RZ ;  /* 0x000000ffe4e4d210 */ /* 0x000fe20007ffe1ff */
[----:B------:R-:W-:Y:S01]  /*a260*/  VIADD R18, R252, 0xd7 ;  /* 0x000000d7fc127836 */ /* 0x000fe20000000000 */
[----:B------:R-:W-:Y:S01]  /*a270*/  ISETP.GT.U32.AND P5, PT, R126, R104, PT ;  /* 0x000000687e00720c */ /* 0x000fe20003fa4070 */
[----:B------:R-:W-:-:S02]  /*a280*/  IMAD.MOV R14, RZ, RZ, -R14 ;  /* 0x000000ffff0e7224 */ /* 0x000fc400078e0a0e */
[--C-:B------:R-:W-:Y:S01]  /*a290*/  @!P2 IMAD.IADD R13, R13, 0x1, -R126.reuse ;  /* 0x000000010d0da824 */ /* 0x100fe200078e0a7e */
[----:B------:R-:W-:Y:S01]  /*a2a0*/  IABS R169, R18 ;  /* 0x0000001200a97213 */ /* 0x000fe20000000000 */
[----:B------:R-:W-:Y:S01]  /*a2b0*/  IMAD R139, R126, R14, R139 ;  /* 0x0000000e7e8b7224 */ /* 0x000fe200078e028b */
[----:B------:R-:W-:Y:S01]  /*a2c0*/  ISETP.GE.AND P2, PT, R44, RZ, PT ;  /* 0x000000ff2c00720c */ /* 0x000fe20003f46270 */
[--C-:B------:R-:W-:Y:S01]  /*a2d0*/  @!P0 IMAD.IADD R43, R43, 0x1, -R126.reuse ;  /* 0x000000012b2b8824 */ /* 0x100fe200078e0a7e */
[----:B------:R-:W-:Y:S01]  /*a2e0*/  ISETP.GT.U32.AND P1, PT, R126, R13, PT ;  /* 0x0000000d7e00720c */ /* 0x000fe20003f24070 */
[----:B------:R-:W-:Y:S01]  /*a2f0*/  IMAD.HI.U32 R14, R48, R169, RZ ;  /* 0x000000a9300e7227 */ /* 0x000fe200078e00ff */
[----:B------:R-:W-:Y:S02]  /*a300*/  ISETP.GT.U32.AND P0, PT, R126, R139, PT ;  /* 0x0000008b7e00720c */ /* 0x000fe40003f04070 */
[----:B------:R-:W-:Y:S01]  /*a310*/  @!P3 IADD3 R43, -R43, RZ, RZ ;  /* 0x000000ff2b2bb210 */ /* 0x000fe20007ffe1ff */
[----:B------:R-:W-:Y:S01]  /*a320*/  @!P6 IMAD.IADD R73, R73, 0x1, -R126 ;  /* 0x000000014949e824 */ /* 0x000fe200078e0a7e */
[----:B------:R-:W-:Y:S01]  /*a330*/  ISETP.GE.AND P6, PT, R15, RZ, PT ;  /* 0x000000ff0f00720c */ /* 0x000fe20003fc6270 */
[----:B------:R-:W-:Y:S01]  /*a340*/  IMAD.MOV R15, RZ, RZ, -R14 ;  /* 0x000000ffff0f7224 */ /* 0x000fe200078e0a0e */
[----:B------:R-:W-:Y:S01]  /*a350*/  @!P5 IADD3 R104, R104, -R126, RZ ;  /* 0x8000007e6868d210 */ /* 0x000fe20007ffe0ff */
[----:B------:R-:W-:-:S02]  /*a360*/  VIADD R17, R252, 0xd8 ;  /* 0x000000d8fc117836 */ /* 0x000fc40000000000 */
[C---:B------:R-:W-:Y:S01]  /*a370*/  IMAD R169, R126.reuse, R15, R169 ;  /* 0x0000000f7ea97224 */ /* 0x040fe200078e02a9 */
[C---:B------:R-:W-:Y:S01]  /*a380*/  ISETP.GT.U32.AND P5, PT, R126.reuse, R104, PT ;  /* 0x000000687e00720c */ /* 0x040fe20003fa4070 */
[--C-:B------:R-:W-:Y:S01]  /*a390*/  @!P1 IMAD.IADD R13, R13, 0x1, -R126.reuse ;  /* 0x000000010d0d9824 */ /* 0x100fe200078e0a7e */
[----:B------:R-:W-:Y:S01]  /*a3a0*/  IABS R199, R17 ;  /* 0x0000001100c77213 */ /* 0x000fe20000000000 */
[----:B------:R-:W-:Y:S01]  /*a3b0*/  @!P0 IMAD.IADD R139, R139, 0x1, -R126 ;  /* 0x000000018b8b8824 */ /* 0x000fe200078e0a7e */
[----:B------:R-:W-:Y:S01]  /*a3c0*/  ISETP.GT.U32.AND P3, PT, R126, R169, PT ;  /* 0x000000a97e00720c */ /* 0x000fe20003f64070 */
[----:B------:R-:W-:Y:S01]  /*a3d0*/  @!P4 IMAD.MOV R13, RZ, RZ, -R13 ;  /* 0x000000ffff0dc224 */ /* 0x000fe200078e0a0d */
[----:B------:R-:W-:Y:S01]  /*a3e0*/  ISETP.GE.AND P1, PT, R16, RZ, PT ;  /* 0x000000ff1000720c */ /* 0x000fe20003f26270 */
[----:B------:R-:W-:Y:S01]  /*a3f0*/  IMAD.HI.U32 R14, R48, R199, RZ ;  /* 0x000000c7300e7227 */ /* 0x000fe200078e00ff */
[----:B------:R-:W-:Y:S02]  /*a400*/  ISETP.GT.U32.AND P0, PT, R126, R139, PT ;  /* 0x0000008b7e00720c */ /* 0x000fe40003f04070 */
[----:B------:R-:W-:Y:S01]  /*a410*/  ISETP.GE.AND P4, PT, R18, RZ, PT ;  /* 0x000000ff1200720c */ /* 0x000fe20003f86270 */
[----:B------:R-:W-:-:S02]  /*a420*/  IMAD.MOV R14, RZ, RZ, -R14 ;  /* 0x000000ffff0e7224 */ /* 0x000fc400078e0a0e */
[--C-:B------:R-:W-:Y:S02]  /*a430*/  @!P5 IMAD.IADD R104, R104, 0x1, -R126.reuse ;  /* 0x000000016868d824 */ /* 0x100fe400078e0a7e */
[----:B------:R-:W-:Y:S02]  /*a440*/  VIADD R16, R252, 0xd9 ;  /* 0x000000d9fc107836 */ /* 0x000fe40000000000 */
[----:B------:R-:W-:Y:S02]  /*a450*/  @!P3 IMAD.IADD R169, R169, 0x1, -R126 ;  /* 0x00000001a9a9b824 */ /* 0x000fe400078e0a7e */
[C---:B------:R-:W-:Y:S01]  /*a460*/  IMAD R199, R126.reuse, R14, R199 ;  /* 0x0000000e7ec77224 */ /* 0x040fe200078e02c7 */
[----:B------:R-:W-:Y:S01]  /*a470*/  IABS R229, R16 ;  /* 0x0000001000e57213 */ /* 0x000fe20000000000 */
[----:B------:R-:W-:Y:S01]  /*a480*/  @!P1 IMAD.MOV R104, RZ, RZ, -R104 ;  /* 0x000000ffff689224 */ /* 0x000fe200078e0a68 */
[----:B------:R-:W-:Y:S01]  /*a490*/  ISETP.GT.U32.AND P1, PT, R126, R169, PT ;  /* 0x000000a97e00720c */ /* 0x000fe20003f24070 */
[----:B------:R-:W-:Y:S01]  /*a4a0*/  VIADD R15, R252, 0xda ;  /* 0x000000dafc0f7836 */ /* 0x000fe20000000000 */
[----:B------:R-:W-:Y:S01]  /*a4b0*/  @!P0 IADD3 R139, R139, -R126, RZ ;  /* 0x8000007e8b8b8210 */ /* 0x000fe20007ffe0ff */
[----:B------:R-:W-:Y:S01]  /*a4c0*/  IMAD.HI.U32 R14, R48, R229, RZ ;  /* 0x000000e5300e7227 */ /* 0x000fe200078e00ff */
[----:B------:R-:W-:-:S02]  /*a4d0*/  ISETP.GT.U32.AND P0, PT, R126, R199, PT ;  /* 0x000000c77e00720c */ /* 0x000fc40003f04070 */
[----:B------:R-:W-:Y:S01]  /*a4e0*/  ISETP.GE.AND P5, PT, R16, RZ, PT ;  /* 0x000000ff1000720c */ /* 0x000fe20003fa6270 */
[----:B------:R-:W-:Y:S01]  /*a4f0*/  IMAD.MOV R14, RZ, RZ, -R14 ;  /* 0x000000ffff0e7224 */ /* 0x000fe200078e0a0e */
[----:B------:R-:W-:Y:S01]  /*a500*/  ISETP.GE.AND P3, PT, R15, RZ, PT ;  /* 0x000000ff0f00720c */ /* 0x000fe20003f66270 */
[----:B------:R-:W-:Y:S01]  /*a510*/  @!P2 IMAD.MOV R73, RZ, RZ, -R73 ;  /* 0x000000ffff49a224 */ /* 0x000fe200078e0a49 */
[----:B------:R-:W-:Y:S01]  /*a520*/  ISETP.GE.AND P2, PT, R17, RZ, PT ;  /* 0x000000ff1100720c */ /* 0x000fe20003f46270 */
[----:B------:R-:W-:Y:S01]  /*a530*/  IMAD R229, R126, R14, R229 ;  /* 0x0000000e7ee57224 */ /* 0x000fe200078e02e5 */
[----:B------:R-:W-:Y:S01]  /*a540*/  IABS R17, R15 ;  /* 0x0000000f00117213 */ /* 0x000fe20000000000 */
[----:B------:R-:W-:Y:S02]  /*a550*/  @!P1 IMAD.IADD R169, R169, 0x1, -R126 ;  /* 0x00000001a9a99824 */ /* 0x000fe400078e0a7e */
[----:B------:R-:W-:Y:S02]  /*a560*/  VIADD R16, R252, 0xdb ;  /* 0x000000dbfc107836 */ /* 0x000fe40000000000 */
[----:B------:R-:W-:Y:S01]  /*a570*/  @!P0 IADD3 R199, R199, -R126, RZ ;  /* 0x8000007ec7c78210 */ /* 0x000fe20007ffe0ff */
[----:B------:R-:W-:Y:S01]  /*a580*/  IMAD.HI.U32 R14, R48, R17, RZ ;  /* 0x00000011300e7227 */ /* 0x000fe200078e00ff */
[----:B------:R-:W-:-:S02]  /*a590*/  @!P4 IADD3 R169, -R169, RZ, RZ ;  /* 0x000000ffa9a9c210 */ /* 0x000fc40007ffe1ff */
[C---:B------:R-:W-:Y:S01]  /*a5a0*/  ISETP.GT.U32.AND P0, PT, R126.reuse, R199, PT ;  /* 0x000000c77e00720c */ /* 0x040fe20003f04070 */
[----:B------:R-:W-:Y:S01]  /*a5b0*/  IMAD.MOV R14, RZ, RZ, -R14 ;  /* 0x000000ffff0e7224 */ /* 0x000fe200078e0a0e */
[C---:B------:R-:W-:Y:S01]  /*a5c0*/  ISETP.GT.U32.AND P4, PT, R126.reuse, R229, PT ;  /* 0x000000e57e00720c */ /* 0x040fe20003f84070 */
[----:B------:R-:W-:Y:S01]  /*a5d0*/  @!P6 IMAD.MOV R139, RZ, RZ, -R139 ;  /* 0x000000ffff8be224 */ /* 0x000fe200078e0a8b */
[----:B------:R-:W-:Y:S01]  /*a5e0*/  IABS R45, R16 ;  /* 0x00000010002d7213 */ /* 0x000fe20000000000 */
[----:B------:R-:W-:Y:S01]  /*a5f0*/  IMAD R14, R126, R14, R17 ;  /* 0x0000000e7e0e7224 */ /* 0x000fe200078e0211 */
[----:B------:R-:W-:Y:S01]  /*a600*/  ISETP.GE.AND P6, PT, R16, RZ, PT ;  /* 0x000000ff1000720c */ /* 0x000fe20003fc6270 */
[----:B------:R-:W-:Y:S01]  /*a610*/  VIADD R16, R252, 0xdc ;  /* 0x000000dcfc107836 */ /* 0x000fe20000000000 */
[----:B------:R-:W-:Y:S01]  /*a620*/  IABS R17, R75 ;  /* 0x0000004b00117213 */ /* 0x000fe20000000000 */
[----:B------:R-:W-:-:S03]  /*a630*/  IMAD.HI.U32 R15, R48, R45, RZ ;  /* 0x0000002d300f7227 */ /* 0x000fc600078e00ff */
[----:B------:R-:W-:Y:S01]  /*a640*/  IABS R47, R16 ;  /* 0x00000010002f7213 */ /* 0x000fe20000000000 */
[--C-:B------:R-:W-:Y:S01]  /*a650*/  @!P0 IMAD.IADD R199, R199, 0x1, -R126.reuse ;  /* 0x00000001c7c78824 */ /* 0x100fe200078e0a7e */
[----:B------:R-:W-:Y:S01]  /*a660*/  ISETP.GT.U32.AND P0, PT, R126, R14, PT ;  /* 0x0000000e7e00720c */ /* 0x000fe20003f04070 */
[----:B------:R-:W-:Y:S01]  /*a670*/  @!P4 IMAD.IADD R229, R229, 0x1, -R126 ;  /* 0x00000001e5e5c824 */ /* 0x000fe200078e0a7e */
[----:B------:R-:W-:Y:S01]  /*a680*/  ISETP.GE.AND P1, PT, R16, RZ, PT ;  /* 0x000000ff1000720c */ /* 0x000fe20003f26270 */
[----:B------:R-:W-:Y:S01]  /*a690*/  IMAD.MOV R15, RZ, RZ, -R15 ;  /* 0x000000ffff0f7224 */ /* 0x000fe200078e0a0f */
[----:B------:R-:W-:Y:S01]  /*a6a0*/  @!P2 IADD3 R199, -R199, RZ, RZ ;  /* 0x000000ffc7c7a210 */ /* 0x000fe20007ffe1ff */
[----:B------:R-:W-:Y:S01]  /*a6b0*/  VIADD R18, R252, 0xe0 ;  /* 0x000000e0fc127836 */ /* 0x000fe20000000000 */
[C---:B------:R-:W-:Y:S01]  /*a6c0*/  ISETP.GT.U32.AND P4, PT, R126.reuse, R229, PT ;  /* 0x000000e57e00720c */ /* 0x040fe20003f84070 */
[----:B------:R-:W-:Y:S02]  /*a6d0*/  IMAD R44, R126, R15, R45 ;  /* 0x0000000f7e2c7224 */ /* 0x000fe400078e022d */
[----:B------:R-:W-:Y:S01]  /*a6e0*/  IMAD.HI.U32 R15, R48, R47, RZ ;  /* 0x0000002f300f7227 */ /* 0x000fe200078e00ff */
[----:B------:R-:W-:-:S02]  /*a6f0*/  IABS R76, R18 ;  /* 0x00000012004c7213 */ /* 0x000fc40000000000 */
[----:B------:R-:W-:Y:S01]  /*a700*/  ISETP.GT.U32.AND P2, PT, R126, R44, PT ;  /* 0x0000002c7e00720c */ /* 0x000fe20003f44070 */
[----:B------:R-:W-:Y:S02]  /*a710*/  IMAD.MOV R15, RZ, RZ, -R15 ;  /* 0x000000ffff0f7224 */ /* 0x000fe400078e0a0f */
[--C-:B------:R-:W-:Y:S02]  /*a720*/  @!P0 IMAD.IADD R14, R14, 0x1, -R126.reuse ;  /* 0x000000010e0e8824 */ /* 0x100fe400078e0a7e */
[C---:B------:R-:W-:Y:S02]  /*a730*/  IMAD R74, R126.reuse, R15, R47 ;  /* 0x0000000f7e4a7224 */ /* 0x040fe400078e022f */
[----:B------:R-:W-:Y:S01]  /*a740*/  @!P4 IMAD.IADD R229, R229, 0x1, -R126 ;  /* 0x00000001e5e5c824 */ /* 0x000fe200078e0a7e */
[----:B------:R-:W-:Y:S01]  /*a750*/  ISETP.GT.U32.AND P0, PT, R126, R14, PT ;  /* 0x0000000e7e00720c */ /* 0x000fe20003f04070 */
[----:B------:R-:W-:Y:S01]  /*a760*/  IMAD.HI.U32 R15, R48, R105, RZ ;  /* 0x00000069300f7227 */ /* 0x000fe200078e00ff */
[----:B------:R-:W-:-:S03]  /*a770*/  ISETP.GT.U32.AND P4, PT, R126, R74, PT ;  /* 0x0000004a7e00720c */ /* 0x000fc60003f84070 */
[----:B------:R-:W-:Y:S01]  /*a780*/  IMAD.MOV R16, RZ, RZ, -R15 ;  /* 0x000000ffff107224 */ /* 0x000fe200078e0a0f */
[----:B------:R-:W-:Y:S01]  /*a790*/  @!P2 IADD3 R44, R44, -R126, RZ ;  /* 0x8000007e2c2ca210 */ /* 0x000fe20007ffe0ff */
[----:B------:R-:W-:Y:S02]  /*a7a0*/  VIADD R45, R252, 0xdf ;  /* 0x000000dffc2d7836 */ /* 0x000fe40000000000 */
[C---:B------:R-:W-:Y:S01]  /*a7b0*/  IMAD R105, R126.reuse, R16, R105 ;  /* 0x000000107e697224 */ /* 0x040fe200078e0269 */
[----:B------:R-:W-:Y:S01]  /*a7c0*/  ISETP.GT.U32.AND P2, PT, R126, R44, PT ;  /* 0x0000002c7e00720c */ /* 0x000fe20003f44070 */
[----:B------:R-:W-:Y:S01]  /*a7d0*/  IMAD.HI.U32 R15, R48, R17, RZ ;  /* 0x00000011300f7227 */ /* 0x000fe200078e00ff */
[----:B------:R-:W-:Y:S02]  /*a7e0*/  IABS R47, R45 ;  /* 0x0000002d002f7213 */ /* 0x000fe40000000000 */
[----:B------:R-:W-:Y:S01]  /*a7f0*/  @!P0 IADD3 R14, R14, -R126, RZ ;  /* 0x8000007e0e0e8210 */ /* 0x000fe20007ffe0ff */
[----:B------:R-:W-:Y:S01]  /*a800*/  @!P4 IMAD.IADD R74, R74, 0x1, -R126 ;  /* 0x000000014a4ac824 */ /* 0x000fe200078e0a7e */
[----:B------:R-:W-:Y:S01]  /*a810*/  ISETP.GT.U32.AND P0, PT, R126, R105, PT ;  /* 0x000000697e00720c */ /* 0x000fe20003f04070 */
[----:B------:R-:W-:-:S03]  /*a820*/  IMAD.HI.U32 R16, R48, R47, RZ ;  /* 0x0000002f30107227 */ /* 0x000fc600078e00ff */
[C---:B------:R-:W-:Y:S01]  /*a830*/  ISETP.GT.U32.AND P4, PT, R126.reuse, R74, PT ;  /* 0x0000004a7e00720c */ /* 0x040fe20003f84070 */
[----:B------:R-:W-:Y:S02]  /*a840*/  IMAD.MOV R140, RZ, RZ, -R15 ;  /* 0x000000ffff8c7224 */ /* 0x000fe400078e0a0f */
[----:B------:R-:W-:Y:S02]  /*a850*/  IMAD.MOV.U32 R15, RZ, RZ, R76 ;  /* 0x000000ffff0f7224 */ /* 0x000fe400078e004c */
[----:B------:R-:W-:Y:S02]  /*a860*/  IMAD.MOV R16, RZ, RZ, -R16 ;  /* 0x000000ffff107224 */ /* 0x000fe400078e0a10 */
[----:B------:R-:W-:Y:S02]  /*a870*/  IMAD R140, R126, R140, R17 ;  /* 0x0000008c7e8c7224 */ /* 0x000fe400078e0211 */
[----:B------:R-:W-:-:S04]  /*a880*/  IMAD.HI.U32 R17, R48, R15, RZ ;  /* 0x0000000f30117227 */ /* 0x000fc800078e00ff */
[----:B------:R-:W-:Y:S01]  /*a890*/  @!P0 IMAD.IADD R105, R105, 0x1, -R126 ;  /* 0x0000000169698824 */ /* 0x000fe200078e0a7e */
[----:B------:R-:W-:Y:S01]  /*a8a0*/  IADD3 R17, -R17, RZ, RZ ;  /* 0x000000ff11117210 */ /* 0x000fe20007ffe1ff */
[----:B------:R-:W-:Y:S01]  /*a8b0*/  IMAD R170, R126, R16, R47 ;  /* 0x000000107eaa7224 */ /* 0x000fe200078e022f */
[----:B------:R-:W-:Y:S01]  /*a8c0*/  @!P4 IADD3 R74, R74, -R126, RZ ;  /* 0x8000007e4a4ac210 */ /* 0x000fe20007ffe0ff */
[----:B------:R-:W-:Y:S01]  /*a8d0*/  @!P3 IMAD.MOV R14, RZ, RZ, -R14 ;  /* 0x000000ffff0eb224 */ /* 0x000fe200078e0a0e */
[----:B------:R-:W-:Y:S01]  /*a8e0*/  ISETP.GT.U32.AND P3, PT, R126, R105, PT ;  /* 0x000000697e00720c */ /* 0x000fe20003f64070 */
[----:B------:R-:W-:Y:S01]  /*a8f0*/  VIADD R16, R252, 0xe1 ;  /* 0x000000e1fc107836 */ /* 0x000fe20000000000 */
[----:B------:R-:W-:Y:S01]  /*a900*/  ISETP.GT.U32.AND P4, PT, R126, R170, PT ;  /* 0x000000aa7e00720c */ /* 0x000fe20003f84070 */
[----:B------:R-:W-:Y:S01]  /*a910*/  @!P5 IMAD.MOV R229, RZ, RZ, -R229 ;  /* 0x000000ffffe5d224 */ /* 0x000fe200078e0ae5 */
[----:B------:R-:W-:Y:S01]  /*a920*/  ISETP.GE.AND P5, PT, R46, RZ, PT ;  /* 0x000000ff2e00720c */ /* 0x000fe20003fa6270 */
[----:B------:R-:W-:Y:S01]  /*a930*/  IMAD R200, R126, R17, R15 ;  /* 0x000000117ec87224 */ /* 0x000fe200078e020f */
[----:B------:R-:W-:Y:S01]  /*a940*/  IABS R17, R16 ;  /* 0x0000001000117213 */ /* 0x000fe20000000000 */
[----:B------:R-:W-:Y:S01]  /*a950*/  @!P2 IMAD.IADD R44, R44, 0x1, -R126 ;  /* 0x000000012c2ca824 */ /* 0x000fe200078e0a7e */
[----:B------:R-:W-:Y:S01]  /*a960*/  ISETP.GT.U32.AND P2, PT, R126, R140, PT ;  /* 0x0000008c7e00720c */ /* 0x000fe20003f44070 */
[----:B------:R-:W-:Y:S01]  /*a970*/  VIADD R46, R252, 0xe2 ;  /* 0x000000e2fc2e7836 */ /* 0x000fe20000000000 */
[----:B------:R-:W-:Y:S01]  /*a980*/  ISETP.GE.AND P0, PT, R75, RZ, PT ;  /* 0x000000ff4b00720c */ /* 0x000fe20003f06270 */
[----:B------:R-:W-:-:S04]  /*a990*/  IMAD.HI.U32 R15, R48, R17, RZ ;  /* 0x00000011300f7227 */ /* 0x000fc800078e00ff */
[----:B------:R-:W-:Y:S01]  /*a9a0*/  @!P6 IMAD.MOV R44, RZ, RZ, -R44 ;  /* 0x000000ffff2ce224 */ /* 0x000fe200078e0a2c */
[----:B------:R-:W-:Y:S01]  /*a9b0*/  ISETP.GE.AND P6, PT, R45, RZ, PT ;  /* 0x000000ff2d00720c */ /* 0x000fe20003fc6270 */
[--C-:B------:R-:W-:Y:S01]  /*a9c0*/  @!P3 IMAD.IADD R105, R105, 0x1, -R126.reuse ;  /* 0x000000016969b824 */ /* 0x100fe200078e0a7e */
[----:B------:R-:W-:Y:S01]  /*a9d0*/  IABS R45, R46 ;  /* 0x0000002e002d7213 */ /* 0x000fe20000000000 */
[----:B------:R-:W-:Y:S01]  /*a9e0*/  @!P4 IMAD.IADD R170, R170, 0x1, -R126 ;  /* 0x00000001aaaac824 */ /* 0x000fe200078e0a7e */
[----:B------:R-:W-:Y:S01]  /*a9f0*/  ISETP.GE.AND P3, PT, R18, RZ, PT ;  /* 0x000000ff1200720c */ /* 0x000fe20003f66270 */
[----:B------:R-:W-:Y:S01]  /*aa00*/  IMAD.MOV R15, RZ, RZ, -R15 ;  /* 0x000000ffff0f7224 */ /* 0x000fe200078e0a0f */
[----:B------:R-:W-:Y:S01]  /*aa10*/  ISETP.GE.AND P4, PT, R46, RZ, PT ;  /* 0x000000ff2e00720c */ /* 0x000fe20003f86270 */
[----:B------:R-:W-:Y:S01]  /*aa20*/  @!P1 IMAD.MOV R74, RZ, RZ, -R74 ;  /* 0x000000ffff4a9224 */ /* 0x000fe200078e0a4a */
[C---:B------:R-:W-:Y:S01]  /*aa30*/  ISETP.GT.U32.AND P1, PT, R126.reuse, R200, PT ;  /* 0x000000c87e00720c */ /* 0x040fe20003f24070 */
[----:B------:R-:W-:Y:S01]  /*aa40*/  @!P5 IMAD.MOV R105, RZ, RZ, -R105 ;  /* 0x000000ffff69d224 */ /* 0x000fe200078e0a69 */
[C---:B------:R-:W-:Y:S01]  /*aa50*/  ISETP.GT.U32.AND P5, PT, R126.reuse, R170, PT ;  /* 0x000000aa7e00720c */ /* 0x040fe20003fa4070 */
[----:B------:R-:W-:-:S02]  /*aa60*/  IMAD R230, R126, R15, R17 ;  /* 0x0000000f7ee67224 */ /* 0x000fc400078e0211 */
[----:B------:R-:W-:-:S04]  /*aa70*/  IMAD.HI.U32 R15, R48, R45, RZ ;  /* 0x0000002d300f7227 */ /* 0x000fc800078e00ff */
[--C-:B------:R-:W-:Y:S02]  /*aa80*/  @!P2 IMAD.IADD R140, R140, 0x1, -R126.reuse ;  /* 0x000000018c8ca824 */ /* 0x100fe400078e0a7e */
[----:B------:R-:W-:Y:S02]  /*aa90*/  IMAD.MOV R15, RZ, RZ, -R15 ;  /* 0x000000ffff0f7224 */ /* 0x000fe400078e0a0f */
[----:B------:R-:W-:Y:S01]  /*aaa0*/  @!P1 IMAD.IADD R200, R200, 0x1, -R126 ;  /* 0x00000001c8c89824 */ /* 0x000fe200078e0a7e */
[C---:B------:R-:W-:Y:S01]  /*aab0*/  ISETP.GT.U32.AND P2, PT, R126.reuse, R140, PT ;  /* 0x0000008c7e00720c */ /* 0x040fe20003f44070 */
[----:B------:R-:W-:Y:S01]  /*aac0*/  IMAD R15, R126, R15, R45 ;  /* 0x0000000f7e0f7224 */ /* 0x000fe200078e022d */
[----:B------:R-:W-:Y:S01]  /*aad0*/  @!P5 IADD3 R170, R170, -R126, RZ ;  /* 0x8000007eaaaad210 */ /* 0x000fe20007ffe0ff */
[----:B------:R-:W-:Y:S01]  /*aae0*/  VIADD R18, R252, 0xe4 ;  /* 0x000000e4fc127836 */ /* 0x000fe20000000000 */
[----:B------:R-:W-:Y:S01]  /*aaf0*/  ISETP.GT.U32.AND P1, PT, R126, R200, PT ;  /* 0x000000c87e00720c */ /* 0x000fe20003f24070 */
[----:B------:R-:W-:Y:S01]  /*ab00*/  VIADD R47, R252, 0xe5 ;  /* 0x000000e5fc2f7836 */ /* 0x000fe20000000000 */
[----:B------:R-:W-:Y:S01]  /*ab10*/  ISETP.GT.U32.AND P5, PT, R126, R15, PT ;  /* 0x0000000f7e00720c */ /* 0x000fe20003fa4070 */
[C---:B------:R-:W-:Y:S01]  /*ab20*/  VIADD R77, R252.reuse, 0xe9 ;  /* 0x000000e9fc4d7836 */ /* 0x040fe20000000000 */
[----:B------:R-:W-:Y:S01]  /*ab30*/  IABS R75, R18 ;  /* 0x00000012004b7213 */ /* 0x000fe20000000000 */
[C---:B------:R-:W-:Y:S01]  /*ab40*/  VIADD R127, R252.reuse, 0xeb ;  /* 0x000000ebfc7f7836 */ /* 0x040fe20000000000 */
[----:B------:R-:W-:Y:S01]  /*ab50*/  IABS R17, R47 ;  /* 0x0000002f00117213 */ /* 0x000fe20000000000 */
[----:B------:R-:W-:Y:S01]  /*ab60*/  VIADD R109, R252, 0xec ;  /* 0x000000ecfc6d7836 */ /* 0x000fe20000000000 */
[----:B------:R-:W-:Y:S01]  /*ab70*/  @!P6 IADD3 R170, -R170, RZ, RZ ;  /* 0x000000ffaaaae210 */ /* 0x000fe20007ffe1ff */
[----:B-1----:R-:W-:Y:S01]  /*ab80*/  VIADD R246, R252, 0xed ;  /* 0x000000edfcf67836 */ /* 0x002fe20000000000 */
[----:B------:R-:W-:Y:S01]  /*ab90*/  @!P2 IADD3 R140, R140, -R126, RZ ;  /* 0x8000007e8c8ca210 */ /* 0x000fe20007ffe0ff */
[----:B------:R-:W-:Y:S01]  /*aba0*/  IMAD.HI.U32 R46, R48, R17, RZ ;  /* 0x00000011302e7227 */ /* 0x000fe200078e00ff */
[----:B------:R-:W-:-:S02]  /*abb0*/  ISETP.GE.AND P2, PT, R16, RZ, PT ;  /* 0x000000ff1000720c */ /* 0x000fc40003f46270 */
[----:B------:R-:W-:Y:S01]  /*abc0*/  IADD3 R16, R252, 0xe3, RZ ;  /* 0x000000e3fc107810 */ /* 0x000fe20007ffe0ff */
[--C-:B------:R-:W-:Y:S01]  /*abd0*/  @!P5 IMAD.IADD R15, R15, 0x1, -R126.reuse ;  /* 0x000000010f0fd824 */ /* 0x100fe200078e0a7e */
[----:B------:R-:W-:Y:S01]  /*abe0*/  IABS R231, R77 ;  /* 0x0000004d00e77213 */ /* 0x000fe20000000000 */
[----:B------:R-:W-:Y:S01]  /*abf0*/  @!P1 IMAD.IADD R200, R200, 0x1, -R126 ;  /* 0x00000001c8c89824 */ /* 0x000fe200078e0a7e */
[----:B------:R-:W-:Y:S01]  /*ac00*/  IABS R45, R16 ;  /* 0x00000010002d7213 */ /* 0x000fe20000000000 */
[----:B------:R-:W-:Y:S01]  /*ac10*/  @!P0 IMAD.MOV R140, RZ, RZ, -R140 ;  /* 0x000000ffff8c8224 */ /* 0x000fe200078e0a8c */
[----:B------:R-:W-:Y:S01]  /*ac20*/  ISETP.GE.AND P1, PT, R16, RZ, PT ;  /* 0x000000ff1000720c */ /* 0x000fe20003f26270 */
[----:B------:R-:W-:Y:S01]  /*ac30*/  IMAD.MOV R46, RZ, RZ, -R46 ;  /* 0x000000ffff2e7224 */ /* 0x000fe200078e0a2e */
[----:B------:R-:W-:Y:S01]  /*ac40*/  ISETP.GT.U32.AND P5, PT, R126, R15, PT ;  /* 0x0000000f7e00720c */ /* 0x000fe20003fa4070 */
[----:B------:R-:W-:Y:S01]  /*ac50*/  IMAD.HI.U32 R16, R48, R45, RZ ;  /* 0x0000002d30107227 */ /* 0x000fe200078e00ff */
[----:B------:R-:W-:-:S03]  /*ac60*/  ISETP.GT.U32.AND P0, PT, R126, R230, PT ;  /* 0x000000e67e00720c */ /* 0x000fc60003f04070 */
[----:B------:R-:W-:Y:S02]  /*ac70*/  IMAD.MOV R16, RZ, RZ, -R16 ;  /* 0x000000ffff107224 */ /* 0x000fe400078e0a10 */
[----:B------:R-:W-:Y:S01]  /*ac80*/  @!P3 IMAD.MOV R200, RZ, RZ, -R200 ;  /* 0x000000ffffc8b224 */ /* 0x000fe200078e0ac8 */
[----:B------:R-:W-:Y:S01]  /*ac90*/  ISETP.GE.AND P3, PT, R47, RZ, PT ;  /* 0x000000ff2f00720c */ /* 0x000fe20003f66270 */
[----:B------:R-:W-:Y:S02]  /*aca0*/  IMAD R45, R126, R16, R45 ;  /* 0x000000107e2d7224 */ /* 0x000fe400078e022d */
[----:B------:R-:W-:Y:S02]  /*acb0*/  VIADD R16, R252, 0xe6 ;  /* 0x000000e6fc107836 */ /* 0x000fe40000000000 */
[--C-:B------:R-:W-:Y:S01]  /*acc0*/  @!P5 IMAD.IADD R15, R15, 0x1, -R126.reuse ;  /* 0x000000010f0fd824 */ /* 0x100fe200078e0a7e */
[----:B------:R-:W-:Y:S01]  /*acd0*/  ISETP.GT.U32.AND P5, PT, R126, R45, PT ;  /* 0x0000002d7e00720c */ /* 0x000fe20003fa4070 */
[----:B------:R-:W-:Y:S01]  /*ace0*/  @!P0 IMAD.IADD R230, R230, 0x1, -R126 ;  /* 0x00000001e6e68824 */ /* 0x000fe200078e0a7e */
[----:B------:R-:W-:Y:S01]  /*acf0*/  ISETP.GE.AND P0, PT, R18, RZ, PT ;  /* 0x000000ff1200720c */ /* 0x000fe20003f06270 */
[----:B------:R-:W-:Y:S01]  /*ad00*/  IMAD.HI.U32 R18, R48, R75, RZ ;  /* 0x0000004b30127227 */ /* 0x000fe200078e00ff */
[----:B------:R-:W-:-:S02]  /*ad10*/  IABS R141, R16 ;  /* 0x00000010008d7213 */ /* 0x000fc40000000000 */
[----:B------:R-:W-:Y:S01]  /*ad20*/  ISETP.GT.U32.AND P6, PT, R126, R230, PT ;  /* 0x000000e67e00720c */ /* 0x000fe20003fc4070 */
[----:B------:R-:W-:Y:S01]  /*ad30*/  IMAD.MOV R18, RZ, RZ, -R18 ;  /* 0x000000ffff127224 */ /* 0x000fe200078e0a12 */
[----:B------:R-:W-:Y:S01]  /*ad40*/  @!P4 IADD3 R15, -R15, RZ, RZ ;  /* 0x000000ff0f0fc210 */ /* 0x000fe20007ffe1ff */
[----:B------:R-:W-:Y:S02]  /*ad50*/  VIADD R47, R252, 0xe8 ;  /* 0x000000e8fc2f7836 */ /* 0x000fe40000000000 */
[----:B------:R-:W-:Y:S01]  /*ad60*/  IMAD R75, R126, R18, R75 ;  /* 0x000000127e4b7224 */ /* 0x000fe200078e024b */
[----:B------:R-:W-:Y:S01]  /*ad70*/  IADD3 R18, R252, 0xe7, RZ ;  /* 0x000000e7fc127810 */ /* 0x000fe20007ffe0ff */
[----:B------:R-:W-:Y:S01]  /*ad80*/  @!P5 IMAD.IADD R45, R45, 0x1, -R126 ;  /* 0x000000012d2dd824 */ /* 0x000fe200078e0a7e */
[----:B------:R-:W-:Y:S01]  /*ad90*/  IABS R201, R47 ;  /* 0x0000002f00c97213 */ /* 0x000fe20000000000 */
[----:B------:R-:W-:Y:S01]  /*ada0*/  IMAD R106, R126, R46, R17 ;  /* 0x0000002e7e6a7224 */ /* 0x000fe200078e0211 */
[----:B------:R-:W-:Y:S01]  /*adb0*/  IABS R171, R18 ;  /* 0x0000001200ab7213 */ /* 0x000fe20000000000 */
[----:B------:R-:W-:Y:S01]  /*adc0*/  IMAD.HI.U32 R17, R48, R141, RZ ;  /* 0x0000008d30117227 */ /* 0x000fe200078e00ff */
[----:B------:R-:W-:-:S02]  /*add0*/  ISETP.GT.U32.AND P5, PT, R126, R45, PT ;  /* 0x0000002d7e00720c */ /* 0x000fc40003fa4070 */
[----:B------:R-:W-:Y:S01]  /*ade0*/  IABS R46, R78 ;  /* 0x0000004e002e7213 */ /* 0x000fe20000000000 */
[----:B------:R-:W-:Y:S01]  /*adf0*/  @!P6 IMAD.IADD R230, R230, 0x1, -R126 ;  /* 0x00000001e6e6e824 */ /* 0x000fe200078e0a7e */
[----:B------:R-:W-:Y:S01]  /*ae00*/  ISETP.GE.AND P6, PT, R16, RZ, PT ;  /* 0x000000ff1000720c */ /* 0x000fe20003fc6270 */
[----:B------:R-:W-:-:S04]  /*ae10*/  IMAD.HI.U32 R16, R48, R171, RZ ;  /* 0x000000ab30107227 */ /* 0x000fc800078e00ff */
[----:B------:R-:W-:Y:S02]  /*ae20*/  IMAD.MOV R107, RZ, RZ, -R17 ;  /* 0x000000ffff6b7224 */ /* 0x000fe400078e0a11 */
[----:B------:R-:W-:Y:S02]  /*ae30*/  IMAD.HI.U32 R108, R48, R201, RZ ;  /* 0x000000c9306c7227 */ /* 0x000fe400078e00ff */
[----:B------:R-:W-:Y:S02]  /*ae40*/  @!P5 IADD3 R45, R45, -R126, RZ ;  /* 0x8000007e2d2dd210 */ /* 0x000fe40007ffe0ff */
[----:B------:R-:W-:Y:S01]  /*ae50*/  ISETP.GT.U32.AND P5, PT, R126, R75, PT ;  /* 0x0000004b7e00720c */ /* 0x000fe20003fa4070 */
[----:B------:R-:W-:Y:S01]  /*ae60*/  @!P2 IMAD.MOV R230, RZ, RZ, -R230 ;  /* 0x000000ffffe6a224 */ /* 0x000fe200078e0ae6 */
[----:B------:R-:W-:Y:S01]  /*ae70*/  IADD3 R17, -R108, RZ, RZ ;  /* 0x000000ff6c117210 */ /* 0x000fe20007ffe1ff */
[----:B------:R-:W-:Y:S02]  /*ae80*/  IMAD.MOV R76, RZ, RZ, -R16 ;  /* 0x000000ffff4c7224 */ /* 0x000fe400078e0a10 */
[C---:B------:R-:W-:Y:S01]  /*ae90*/  IMAD R141, R126.reuse, R107, R141 ;  /* 0x0000006b7e8d7224 */ /* 0x040fe200078e028d */
[----:B------:R-:W-:Y:S01]  /*aea0*/  IABS R107, R127 ;  /* 0x0000007f006b7213 */ /* 0x000fe20000000000 */
[----:B------:R-:W-:-:S02]  /*aeb0*/  IMAD R171, R126, R76, R171 ;  /* 0x0000004c7eab7224 */ /* 0x000fc400078e02ab */
[----:B------:R-:W-:Y:S01]  /*aec0*/  IMAD.MOV.U32 R16, RZ, RZ, R46 ;  /* 0x000000ffff107224 */ /* 0x000fe200078e002e */
[C---:B------:R-:W-:Y:S01]  /*aed0*/  ISETP.GT.U32.AND P4, PT, R126.reuse, R141, PT ;  /* 0x0000008d7e00720c */ /* 0x040fe20003f84070 */
[C---:B------:R-:W-:Y:S02]  /*aee0*/  IMAD R201, R126.reuse, R17, R201 ;  /* 0x000000117ec97224 */ /* 0x040fe400078e02c9 */
[----:B------:R-:W-:Y:S01]  /*aef0*/  @!P5 IADD3 R75, R75, -R126, RZ ;  /* 0x8000007e4b4bd210 */ /* 0x000fe20007ffe0ff */
[----:B------:R-:W-:Y:S01]  /*af00*/  @!P1 IMAD.MOV R45, RZ, RZ, -R45 ;  /* 0x000000ffff2d9224 */ /* 0x000fe200078e0a2d */
[----:B------:R-:W-:Y:S01]  /*af10*/  ISETP.GT.U32.AND P5, PT, R126, R106, PT ;  /* 0x0000006a7e00720c */ /* 0x000fe20003fa4070 */
[----:B------:R-:W-:Y:S01]  /*af20*/  IMAD.HI.U32 R46, R48, R231, RZ ;  /* 0x000000e7302e7227 */ /* 0x000fe200078e00ff */
[C---:B------:R-:W-:Y:S02]  /*af30*/  ISETP.GT.U32.AND P2, PT, R126.reuse, R75, PT ;  /* 0x0000004b7e00720c */ /* 0x040fe40003f44070 */
[----:B------:R-:W-:Y:S01]  /*af40*/  ISETP.GT.U32.AND P1, PT, R126, R171, PT ;  /* 0x000000ab7e00720c */ /* 0x000fe20003f24070 */
[----:B------:R-:W-:-:S04]  /*af50*/  IMAD.HI.U32 R76, R48, R16, RZ ;  /* 0x00000010304c7227 */ /* 0x000fc800078e00ff */
[----:B------:R-:W-:Y:S02]  /*af60*/  IMAD.MOV R17, RZ, RZ, -R46 ;  /* 0x000000ffff117224 */ /* 0x000fe400078e0a2e */
[----:B------:R-:W-:Y:S01]  /*af70*/  IMAD.MOV R46, RZ, RZ, -R76 ;  /* 0x000000ffff2e7224 */ /* 0x000fe200078e0a4c */
[----:B------:R-:W-:Y:S01]  /*af80*/  IABS R76, R109 ;  /* 0x0000006d004c7213 */ /* 0x000fe20000000000 */
[--C-:B------:R-:W-:Y:S02]  /*af90*/  @!P5 IMAD.IADD R106, R106, 0x1, -R126.reuse ;  /* 0x000000016a6ad824 */ /* 0x100fe400078e0a7e */
[----:B------:R-:W-:Y:S01]  /*afa0*/  @!P2 IADD3 R75, R75, -R126, RZ ;  /* 0x8000007e4b4ba210 */ /* 0x000fe20007ffe0ff */
[----:B------:R-:W-:Y:S01]  /*afb0*/  @!P4 IMAD.IADD R141, R141, 0x1, -R126 ;  /* 0x000000018d8dc824 */ /* 0x000fe200078e0a7e */
[C---:B------:R-:W-:Y:S01]  /*afc0*/  ISETP.GT.U32.AND P2, PT, R126.reuse, R201, PT ;  /* 0x000000c97e00720c */ /* 0x040fe20003f44070 */
[C---:B------:R-:W-:Y:S01]  /*afd0*/  IMAD R16, R126.reuse, R46, R16 ;  /* 0x0000002e7e107224 */ /* 0x040fe200078e0210 */
[C---:B------:R-:W-:Y:S01]  /*afe0*/  ISETP.GT.U32.AND P5, PT, R126.reuse, R106, PT ;  /* 0x0000006a7e00720c */ /* 0x040fe20003fa4070 */
[----:B------:R-:W-:Y:S01]  /*aff0*/  IMAD.MOV.U32 R46, RZ, RZ, R107 ;  /* 0x000000ffff2e7224 */ /* 0x000fe200078e006b */
[----:B------:R-:W-:Y:S01]  /*b000*/  IABS R107, R246 ;  /* 0x000000f6006b7213 */ /* 0x000fe20000000000 */
[C---:B------:R-:W-:Y:S01]  /*b010*/  IMAD R231, R126.reuse, R17, R231 ;  /* 0x000000117ee77224 */ /* 0x040fe200078e02e7 */
[C---:B------:R-:W-:Y:S01]  /*b020*/  ISETP.GT.U32.AND P4, PT, R126.reuse, R16, PT ;  /* 0x000000107e00720c */ /* 0x040fe20003f84070 */
[----:B------:R-:W-:Y:S01]  /*b030*/  @!P1 IMAD.IADD R171, R171, 0x1, -R126 ;  /* 0x00000001abab9824 */ /* 0x000fe200078e0a7e */
[----:B------:R-:W-:Y:S01]  /*b040*/  ISETP.GT.U32.AND P1, PT, R126, R141, PT ;  /* 0x0000008d7e00720c */ /* 0x000fe20003f24070 */
[----:B------:R-:W-:Y:S01]  /*b050*/  IMAD.HI.U32 R17, R48, R46, RZ ;  /* 0x0000002e30117227 */ /* 0x000fe200078e00ff */
[----:B------:R-:W-:-:S03]  /*b060*/  @!P0 IADD3 R75, -R75, RZ, RZ ;  /* 0x000000ff4b4b8210 */ /* 0x000fc60007ffe1ff */
[--C-:B------:R-:W-:Y:S01]  /*b070*/  @!P2 IMAD.IADD R201, R201, 0x1, -R126.reuse ;  /* 0x00000001c9c9a824 */ /* 0x100fe200078e0a7e */
[----:B------:R-:W-:Y:S01]  /*b080*/  ISETP.GT.U32.AND P2, PT, R126, R171, PT ;  /* 0x000000ab7e00720c */ /* 0x000fe20003f44070 */
[----:B------:R-:W-:Y:S01]  /*b090*/  @!P5 IMAD.IADD R106, R106, 0x1, -R126 ;  /* 0x000000016a6ad824 */ /* 0x000fe200078e0a7e */
[----:B------:R-:W-:Y:S01]  /*b0a0*/  ISETP.GT.U32.AND P5, PT, R126, R231, PT ;  /* 0x000000e77e00720c */ /* 0x000fe20003fa4070 */
[----:B------:R-:W-:-:S04]  /*b0b0*/  IMAD.HI.U32 R108, R48, R76, RZ ;  /* 0x0000004c306c7227 */ /* 0x000fc800078e00ff */
[----:B------:R-:W-:Y:S02]  /*b0c0*/  IMAD.MOV R17, RZ, RZ, -R17 ;  /* 0x000000ffff117224 */ /* 0x000fe400078e0a11 */
[----:B------:R-:W-:Y:S02]  /*b0d0*/  IMAD.MOV R108, RZ, RZ, -R108 ;  /* 0x000000ffff6c7224 */ /* 0x000fe400078e0a6c */
[----:B------:R-:W-:Y:S02]  /*b0e0*/  IMAD R46, R126, R17, R46 ;  /* 0x000000117e2e7224 */ /* 0x000fe400078e022e */
[----:B------:R-:W-:Y:S02]  /*b0f0*/  VIADD R145, R252, 0xee ;  /* 0x000000eefc917836 */ /* 0x000fe40000000000 */
[C---:B------:R-:W-:Y:S02]  /*b100*/  IMAD R76, R126.reuse, R108, R76 ;  /* 0x0000006c7e4c7224 */ /* 0x040fe400078e024c */
[--C-:B------:R-:W-:Y:S01]  /*b110*/  @!P1 IMAD.IADD R141, R141, 0x1, -R126.reuse ;  /* 0x000000018d8d9824 */ /* 0x100fe200078e0a7e */
[----:B------:R-:W-:Y:S01]  /*b120*/  ISETP.GT.U32.AND P1, PT, R126, R46, PT ;  /* 0x0000002e7e00720c */ /* 0x000fe20003f24070 */
[----:B------:R-:W-:Y:S01]  /*b130*/  VIADD R111, R252, 0xef ;  /* 0x000000effc6f7836 */ /* 0x000fe20000000000 */
[----:B------:R-:W-:Y:S01]  /*b140*/  IABS R142, R145 ;  /* 0x00000091008e7213 */ /* 0x000fe20000000000 */
[--C-:B------:R-:W-:Y:S01]  /*b150*/  @!P5 IMAD.IADD R231, R231, 0x1, -R126.reuse ;  /* 0x00000001e7e7d824 */ /* 0x100fe200078e0a7e */
[C---:B------:R-:W-:Y:S01]  /*b160*/  ISETP.GT.U32.AND P5, PT, R126.reuse, R201, PT ;  /* 0x000000c97e00720c */ /* 0x040fe20003fa4070 */
[----:B------:R-:W-:Y:S01]  /*b170*/  @!P2 IMAD.IADD R171, R171, 0x1, -R126 ;  /* 0x00000001ababa824 */ /* 0x000fe200078e0a7e */
[----:B------:R-:W-:Y:S01]  /*b180*/  ISETP.GT.U32.AND P2, PT, R126, R76, PT ;  /* 0x0000004c7e00720c */ /* 0x000fe20003f44070 */
[----:B------:R-:W-:Y:S01]  /*b190*/  IMAD.HI.U32 R17, R48, R107, RZ ;  /* 0x0000006b30117227 */ /* 0x000fe200078e00ff */
[----:B------:R-:W-:-:S02]  /*b1a0*/  IABS R172, R111 ;  /* 0x0000006f00ac7213 */ /* 0x000fc40000000000 */
[----:B------:R-:W-:Y:S01]  /*b1b0*/  ISETP.GT.U32.AND P0, PT, R126, R231, PT ;  /* 0x000000e77e00720c */ /* 0x000fe20003f04070 */
[----:B------:R-:W-:Y:S01]  /*b1c0*/  IMAD.HI.U32 R143, R48, R142, RZ ;  /* 0x0000008e308f7227 */ /* 0x000fe200078e00ff */
[----:B------:R-:W-:-:S03]  /*b1d0*/  @!P6 IADD3 R141, -R141, RZ, RZ ;  /* 0x000000ff8d8de210 */ /* 0x000fc60007ffe1ff */
[----:B------:R-:W-:Y:S02]  /*b1e0*/  IMAD.MOV R17, RZ, RZ, -R17 ;  /* 0x000000ffff117224 */ /* 0x000fe400078e0a11 */
[----:B------:R-:W-:Y:S02]  /*b1f0*/  VIADD R124, R252, 0xf0 ;  /* 0x000000f0fc7c7836 */ /* 0x000fe40000000000 */
[----:B------:R-:W-:-:S03]  /*b200*/  IMAD.HI.U32 R108, R48, R172, RZ ;  /* 0x000000ac306c7227 */ /* 0x000fc600078e00ff */
[----:B------:R-:W-:Y:S01]  /*b210*/  IABS R202, R124 ;  /* 0x0000007c00ca7213 */ /* 0x000fe20000000000 */
[----:B------:R-:W-:Y:S02]  /*b220*/  IMAD.MOV R143, RZ, RZ, -R143 ;  /* 0x000000ffff8f7224 */ /* 0x000fe400078e0a8f */
[----:B------:R-:W-:Y:S01]  /*b230*/  IMAD R107, R126, R17, R107 ;  /* 0x000000117e6b7224 */ /* 0x000fe200078e026b */
[----:B------:R-:W-:Y:S01]  /*b240*/  IABS R17, R125 ;  /* 0x0000007d00117213 */ /* 0x000fe20000000000 */
[----:B------:R-:W-:Y:S01]  /*b250*/  @!P1 IMAD.IADD R46, R46, 0x1, -R126 ;  /* 0x000000012e2e9824 */ /* 0x000fe200078e0a7e */
[----:B------:R-:W-:Y:S01]  /*b260*/  ISETP.GE.AND P1, PT, R18, RZ, PT ;  /* 0x000000ff1200720c */ /* 0x000fe20003f26270 */
[----:B------:R-:W-:Y:S02]  /*b270*/  IMAD.MOV R108, RZ, RZ, -R108 ;  /* 0x000000ffff6c7224 */ /* 0x000fe400078e0a6c */
[----:B------:R-:W-:Y:S02]  /*b280*/  @!P4 IMAD.IADD R16, R16, 0x1, -R126 ;  /* 0x000000011010c824 */ /* 0x000fe400078e0a7e */
[----:B------:R-:W-:-:S02]  /*b290*/  IMAD R142, R126, R143, R142 ;  /* 0x0000008f7e8e7224 */ /* 0x000fc400078e028e */
[--C-:B------:R-:W-:Y:S01]  /*b2a0*/  @!P5 IMAD.IADD R201, R201, 0x1, -R126.reuse ;  /* 0x00000001c9c9d824 */ /* 0x100fe200078e0a7e */
[----:B------:R-:W-:Y:S01]  /*b2b0*/  ISETP.GT.U32.AND P5, PT, R126, R107, PT ;  /* 0x0000006b7e00720c */ /* 0x000fe20003fa4070 */
[----:B------:R-:W-:Y:S01]  /*b2c0*/  @!P2 IMAD.IADD R76, R76, 0x1, -R126 ;  /* 0x000000014c4ca824 */ /* 0x000fe200078e0a7e */
[C---:B------:R-:W-:Y:S01]  /*b2d0*/  ISETP.GT.U32.AND P2, PT, R126.reuse, R46, PT ;  /* 0x0000002e7e00720c */ /* 0x040fe20003f44070 */
[C---:B------:R-:W-:Y:S01]  /*b2e0*/  IMAD R172, R126.reuse, R108, R172 ;  /* 0x0000006c7eac7224 */ /* 0x040fe200078e02ac */
[----:B------:R-:W-:Y:S01]  /*b2f0*/  ISETP.GT.U32.AND P4, PT, R126, R16, PT ;  /* 0x000000107e00720c */ /* 0x000fe20003f84070 */
[----:B------:R-:W-:-:S04]  /*b300*/  IMAD.HI.U32 R108, R48, R202, RZ ;  /* 0x000000ca306c7227 */ /* 0x000fc800078e00ff */
[----:B------:R-:W-:Y:S01]  /*b310*/  @!P0 IMAD.IADD R231, R231, 0x1, -R126 ;  /* 0x00000001e7e78824 */ /* 0x000fe200078e0a7e */
[----:B------:R-:W-:Y:S01]  /*b320*/  ISETP.GT.U32.AND P0, PT, R126, R142, PT ;  /* 0x0000008e7e00720c */ /* 0x000fe20003f04070 */
[----:B------:R-:W-:Y:S02]  /*b330*/  IMAD.MOV R18, RZ, RZ, -R108 ;  /* 0x000000ffff127224 */ /* 0x000fe400078e0a6c */
[----:B------:R-:W-:Y:S02]  /*b340*/  VIADD R80, R252, 0xf1 ;  /* 0x000000f1fc507836 */ /* 0x000fe40000000000 */
[----:B------:R-:W-:Y:S01]  /*b350*/  IMAD R202, R126, R18, R202 ;  /* 0x000000127eca7224 */ /* 0x000fe200078e02ca */
[----:B------:R-:W-:Y:S01]  /*b360*/  @!P2 IADD3 R46, R46, -R126, RZ ;  /* 0x8000007e2e2ea210 */ /* 0x000fe20007ffe0ff */
[----:B------:R-:W-:Y:S01]  /*b370*/  @!P5 IMAD.IADD R107, R107, 0x1, -R126 ;  /* 0x000000016b6bd824 */ /* 0x000fe200078e0a7e */
[----:B------:R-:W-:Y:S01]  /*b380*/  IABS R232, R80 ;  /* 0x0000005000e87213 */ /* 0x000fe20000000000 */
[----:B------:R-:W-:Y:S01]  /*b390*/  IMAD.HI.U32 R173, R48, R17, RZ ;  /* 0x0000001130ad7227 */ /* 0x000fe200078e00ff */
[----:B------:R-:W-:-:S02]  /*b3a0*/  ISETP.GT.U32.AND P2, PT, R126, R202, PT ;  /* 0x000000ca7e00720c */ /* 0x000fc40003f44070 */
[----:B------:R-:W-:Y:S01]  /*b3b0*/  @!P4 IADD3 R16, R16, -R126, RZ ;  /* 0x8000007e1010c210 */ /* 0x000fe20007ffe0ff */
[----:B------:R-:W-:Y:S01]  /*b3c0*/  IMAD.HI.U32 R143, R48, R232, RZ ;  /* 0x000000e8308f7227 */ /* 0x000fe200078e00ff */
[----:B------:R-:W-:Y:S02]  /*b3d0*/  ISETP.GT.U32.AND P4, PT, R126, R172, PT ;  /* 0x000000ac7e00720c */ /* 0x000fe40003f84070 */
[----:B------:R-:W-:Y:S01]  /*b3e0*/  @!P0 IADD3 R142, R142, -R126, RZ ;  /* 0x8000007e8e8e8210 */ /* 0x000fe20007ffe0ff */
[----:B------:R-:W-:Y:S01]  /*b3f0*/  IMAD.MOV R18, RZ, RZ, -R143 ;  /* 0x000000ffff127224 */ /* 0x000fe200078e0a8f */
[C---:B------:R-:W-:Y:S01]  /*b400*/  ISETP.GT.U32.AND P0, PT, R126.reuse, R107, PT ;  /* 0x0000006b7e00720c */ /* 0x040fe20003f04070 */
[----:B------:R-:W-:Y:S01]  /*b410*/  IMAD.MOV R108, RZ, RZ, -R173 ;  /* 0x000000ffff6c7224 */ /* 0x000fe200078e0aad */
[C---:B------:R-:W-:Y:S01]  /*b420*/  ISETP.GT.U32.AND P5, PT, R126.reuse, R76, PT ;  /* 0x0000004c7e00720c */ /* 0x040fe20003fa4070 */
[----:B------:R-:W-:Y:S01]  /*b430*/  IMAD R232, R126, R18, R232 ;  /* 0x000000127ee87224 */ /* 0x000fe200078e02e8 */
[----:B------:R-:W-:Y:S01]  /*b440*/  IABS R18, R252 ;  /* 0x000000fc00127213 */ /* 0x000fe20000000000 */
[----:B------:R-:W-:-:S02]  /*b450*/  @!P2 IMAD.IADD R202, R202, 0x1, -R126 ;  /* 0x00000001cacaa824 */ /* 0x000fc400078e0a7e */
[----:B------:R-:W-:Y:S02]  /*b460*/  IMAD R17, R126, R108, R17 ;  /* 0x0000006c7e117224 */ /* 0x000fe400078e0211 */
[----:B------:R-:W-:Y:S01]  /*b470*/  @!P4 IMAD.IADD R172, R172, 0x1, -R126 ;  /* 0x00000001acacc824 */ /* 0x000fe200078e0a7e */
[C---:B------:R-:W-:Y:S01]  /*b480*/  ISETP.GT.U32.AND P4, PT, R126.reuse, R142, PT ;  /* 0x0000008e7e00720c */ /* 0x040fe20003f84070 */
[----:B------:R-:W-:Y:S01]  /*b490*/  @!P3 IMAD.MOV R106, RZ, RZ, -R106 ;  /* 0x000000ffff6ab224 */ /* 0x000fe200078e0a6a */
[----:B------:R-:W-:Y:S01]  /*b4a0*/  ISETP.GT.U32.AND P6, PT, R126, R202, PT ;  /* 0x000000ca7e00720c */ /* 0x000fe20003fc4070 */
[----:B------:R-:W-:Y:S01]  /*b4b0*/  @!P0 IMAD.IADD R107, R107, 0x1, -R126 ;  /* 0x000000016b6b8824 */ /* 0x000fe200078e0a7e */
[----:B------:R-:W-:Y:S01]  /*b4c0*/  ISETP.GE.AND P0, PT, R77, RZ, PT ;  /* 0x000000ff4d00720c */ /* 0x000fe20003f06270 */
[----:B------:R-:W-:Y:S01]  /*b4d0*/  IMAD.HI.U32 R77, R48, R18, RZ ;  /* 0x00000012304d7227 */ /* 0x000fe200078e00ff */
[C---:B------:R-:W-:Y:S02]  /*b4e0*/  ISETP.GT.U32.AND P3, PT, R126.reuse, R172, PT ;  /* 0x000000ac7e00720c */ /* 0x040fe40003f64070 */
[----:B------:R-:W-:Y:S01]  /*b4f0*/  ISETP.GT.U32.AND P2, PT, R126, R17, PT ;  /* 0x000000117e00720c */ /* 0x000fe20003f44070 */
[----:B------:R-:W-:-:S02]  /*b500*/  IMAD.MOV R108, RZ, RZ, -R77 ;  /* 0x000000ffff6c7224 */ /* 0x000fc400078e0a4d */
[----:B------:R-:W-:Y:S02]  /*b510*/  VIADD R204, R252, 0xf4 ;  /* 0x000000f4fccc7836 */ /* 0x000fe40000000000 */
[----:B------:R-:W-:Y:S02]  /*b520*/  IMAD R18, R126, R108, R18 ;  /* 0x0000006c7e127224 */ /* 0x000fe400078e0212 */
[--C-:B------:R-:W-:Y:S01]  /*b530*/  @!P4 IMAD.IADD R142, R142, 0x1, -R126.reuse ;  /* 0x000000018e8ec824 */ /* 0x100fe200078e0a7e */
[----:B------:R-:W-:Y:S01]  /*b540*/  ISETP.GT.U32.AND P4, PT, R126, R232, PT ;  /* 0x000000e87e00720c */ /* 0x000fe20003f84070 */
[--C-:B------:R-:W-:Y:S01]  /*b550*/  @!P5 IMAD.IADD R76, R76, 0x1, -R126.reuse ;  /* 0x000000014c4cd824 */ /* 0x100fe200078e0a7e */
[----:B------:R-:W-:Y:S01]  /*b560*/  @!P6 IADD3 R202, R202, -R126, RZ ;  /* 0x8000007ecacae210 */ /* 0x000fe20007ffe0ff */
[--C-:B------:R-:W-:Y:S01]  /*b570*/  @!P3 IMAD.IADD R172, R172, 0x1, -R126.reuse ;  /* 0x00000001acacb824 */ /* 0x100fe200078e0a7e */
[----:B------:R-:W-:Y:S01]  /*b580*/  ISETP.GT.U32.AND P6, PT, R126, R18, PT ;  /* 0x000000127e00720c */ /* 0x000fe20003fc4070 */
[----:B------:R-:W-:Y:S01]  /*b590*/  VIADD R174, R252, 0xf5 ;  /* 0x000000f5fcae7836 */ /* 0x000fe20000000000 */
[----:B------:R-:W-:Y:S01]  /*b5a0*/  ISETP.GE.AND P3, PT, R78, RZ, PT ;  /* 0x000000ff4e00720c */ /* 0x000fe20003f66270 */
[----:B------:R-:W-:Y:S01]  /*b5b0*/  @!P1 IMAD.MOV R171, RZ, RZ, -R171 ;  /* 0x000000ffffab9224 */ /* 0x000fe200078e0aab */
[----:B------:R-:W-:Y:S01]  /*b5c0*/  ISETP.GE.AND P5, PT, R47, RZ, PT ;  /* 0x000000ff2f00720c */ /* 0x000fe20003fa6270 */
[--C-:B------:R-:W-:Y:S01]  /*b5d0*/  @!P2 IMAD.IADD R17, R17, 0x1, -R126.reuse ;  /* 0x000000011111a824 */ /* 0x100fe200078e0a7e */
[----:B------:R-:W-:Y:S01]  /*b5e0*/  IABS R78, R204 ;  /* 0x000000cc004e7213 */ /* 0x000fe20000000000 */
[----:B------:R-:W-:Y:S01]  /*b5f0*/  VIADD R144, R252, 0xf6 ;  /* 0x000000f6fc907836 */ /* 0x000fe20000000000 */
[----:B------:R-:W-:Y:S01]  /*b600*/  IABS R47, R245 ;  /* 0x000000f5002f7213 */ /* 0x000fe20000000000 */
[----:B------:R-:W-:Y:S01]  /*b610*/  @!P4 IMAD.IADD R232, R232, 0x1, -R126 ;  /* 0x00000001e8e8c824 */ /* 0x000fe200078e0a7e */
[----:B------:R-:W-:Y:S01]  /*b620*/  IABS R143, R174 ;  /* 0x000000ae008f7213 */ /* 0x000fe20000000000 */
[----:B------:R-:W-:Y:S01]  /*b630*/  IMAD.MOV.U32 R77, RZ, RZ, R78 ;  /* 0x000000ffff4d7224 */ /* 0x000fe200078e004e */
[----:B------:R-:W-:Y:S01]  /*b640*/  ISETP.GE.AND P1, PT, R252, RZ, PT ;  /* 0x000000fffc00720c */ /* 0x000fe20003f26270 */
[----:B------:R-:W-:Y:S01]  /*b650*/  @!P6 IMAD.IADD R18, R18, 0x1, -R126 ;  /* 0x000000011212e824 */ /* 0x000fe200078e0a7e */
[----:B------:R-:W-:Y:S01]  /*b660*/  ISETP.GT.U32.AND P4, PT, R126, R232, PT ;  /* 0x000000e87e00720c */ /* 0x000fe20003f84070 */
[----:B------:R-:W-:Y:S01]  /*b670*/  IMAD.HI.U32 R78, R48, R47, RZ ;  /* 0x0000002f304e7227 */ /* 0x000fe200078e00ff */
[C---:B------:R-:W-:Y:S01]  /*b680*/  ISETP.GT.U32.AND P2, PT, R126.reuse, R17, PT ;  /* 0x000000117e00720c */ /* 0x040fe20003f44070 */
[----:B------:R-:W-:Y:S01]  /*b690*/  STL [R1+0x41a8], R204 ;  /* 0x0041a8cc01007387 */ /* 0x000fe20000100800 */
[----:B------:R-:W-:Y:S01]  /*b6a0*/  ISETP.GT.U32.AND P6, PT, R126, R18, PT ;  /* 0x000000127e00720c */ /* 0x000fe20003fc4070 */
[----:B------:R-:W-:Y:S01]  /*b6b0*/  IMAD.MOV.U32 R108, RZ, RZ, R143 ;  /* 0x000000ffff6c7224 */ /* 0x000fe200078e008f */
[----:B------:R-:W-:Y:S01]  /*b6c0*/  @!P5 IADD3 R201, -R201, RZ, RZ ;  /* 0x000000ffc9c9d210 */ /* 0x000fe20007ffe1ff */
[----:B------:R-:W-:Y:S01]  /*b6d0*/  IMAD.HI.U32 R143, R48, R77, RZ ;  /* 0x0000004d308f7227 */ /* 0x000fe200078e00ff */
[----:B------:R-:W-:Y:S03]  /*b6e0*/  STL [R1+0x41a4], R174 ;  /* 0x0041a4ae01007387 */ /* 0x000fe60000100800 */
[----:B------:R-:W-:Y:S01]  /*b6f0*/  IMAD.MOV R78, RZ, RZ, -R78 ;  /* 0x000000ffff4e7224 */ /* 0x000fe200078e0a4e */
[----:B------:R-:W-:Y:S01]  /*b700*/  STL [R1+0x41a0], R144 ;  /* 0x0041a09001007387 */ /* 0x000fe20000100800 */
[--C-:B------:R-:W-:Y:S01]  /*b710*/  @!P4 IMAD.IADD R232, R232, 0x1, -R126.reuse ;  /* 0x00000001e8e8c824 */ /* 0x100fe200078e0a7e */
[----:B------:R-:W-:Y:S01]  /*b720*/  ISETP.GE.AND P4, PT, R127, RZ, PT ;  /* 0x000000ff7f00720c */ /* 0x000fe20003f86270 */
[----:B------:R-:W-:Y:S01]  /*b730*/  IMAD.MOV R127, RZ, RZ, -R143 ;  /* 0x000000ffff7f7224 */ /* 0x000fe200078e0a8f */
[----:B------:R-:W-:Y:S01]  /*b740*/  @!P2 IADD3 R17, R17, -R126, RZ ;  /* 0x8000007e1111a210 */ /* 0x000fe20007ffe0ff */
[----:B------:R-:W-:Y:S01]  /*b750*/  @!P6 IMAD.IADD R18, R18, 0x1, -R126 ;  /* 0x000000011212e824 */ /* 0x000fe200078e0a7e */
[----:B------:R-:W-:Y:S01]  /*b760*/  ISETP.GE.AND P2, PT, R109, RZ, PT ;  /* 0x000000ff6d00720c */ /* 0x000fe20003f46270 */
[----:B------:R-:W-:-:S02]  /*b770*/  IMAD R47, R126, R78, R47 ;  /* 0x0000004e7e2f7224 */ /* 0x000fc400078e022f */
[----:B------:R-:W-:Y:S02]  /*b780*/  IMAD.MOV.U32 R243, RZ, RZ, R18 ;  /* 0x000000fffff37224 */ /* 0x000fe400078e0012 */
[C---:B------:R-:W-:Y:S01]  /*b790*/  IMAD R77, R126.reuse, R127, R77 ;  /* 0x0000007f7e4d7224 */ /* 0x040fe200078e024d */
[----:B------:R-:W-:Y:S01]  /*b7a0*/  ISETP.GT.U32.AND P6, PT, R126, R47, PT ;  /* 0x0000002f7e00720c */ /* 0x000fe20003fc4070 */
[----:B------:R-:W-:Y:S01]  /*b7b0*/  IMAD.HI.U32 R173, R48, R108, RZ ;  /* 0x0000006c30ad7227 */ /* 0x000fe200078e00ff */
[----:B------:R-:W-:Y:S02]  /*b7c0*/  @!P1 IADD3 R243, -R243, RZ, RZ ;  /* 0x000000fff3f39210 */ /* 0x000fe40007ffe1ff */
[----:B------:R-:W-:Y:S01]  /*b7d0*/  ISETP.GT.U32.AND P1, PT, R126, R77, PT ;  /* 0x0000004d7e00720c */ /* 0x000fe20003f24070 */
[----:B------:R-:W-:Y:S02]  /*b7e0*/  IMAD.MOV R143, RZ, RZ, -R173 ;  /* 0x000000ffff8f7224 */ /* 0x000fe400078e0aad */
[----:B------:R-:W-:-:S02]  /*b7f0*/  VIADD R244, R252, 0xf7 ;  /* 0x000000f7fcf47836 */ /* 0x000fc40000000000 */
[----:B------:R-:W-:Y:S01]  /*b800*/  IMAD R108, R126, R143, R108 ;  /* 0x0000008f7e6c7224 */ /* 0x000fe200078e026c */
[----:B------:R-:W-:Y:S01]  /*b810*/  IABS R143, R144 ;  /* 0x00000090008f7213 */ /* 0x000fe20000000000 */
[----:B------:R-:W-:Y:S01]  /*b820*/  VIADD R239, R252, 0xf9 ;  /* 0x000000f9fcef7836 */ /* 0x000fe20000000000 */
[----:B------:R-:W-:Y:S01]  /*b830*/  IABS R173, R244 ;  /* 0x000000f400ad7213 */ /* 0x000fe20000000000 */
[--C-:B------:R-:W-:Y:S01]  /*b840*/  @!P6 IMAD.IADD R47, R47, 0x1, -R126.reuse ;  /* 0x000000012f2fe824 */ /* 0x100fe200078e0a7e */
[----:B------:R-:W-:Y:S01]  /*b850*/  STL [R1+0x419c], R244 ;  /* 0x00419cf401007387 */ /* 0x000fe20000100800 */
[----:B------:R-:W-:Y:S01]  /*b860*/  IMAD.HI.U32 R109, R48, R143, RZ ;  /* 0x0000008f306d7227 */ /* 0x000fe200078e00ff */
[----:B------:R-:W-:Y:S02]  /*b870*/  IABS R233, R239 ;  /* 0x000000ef00e97213 */ /* 0x000fe40000000000 */
[----:B------:R-:W-:Y:S01]  /*b880*/  STL [R1+0x4198], R235 ;  /* 0x004198eb01007387 */ /* 0x000fe20000100800 */
[----:B------:R-:W-:Y:S01]  /*b890*/  @!P1 IMAD.IADD R77, R77, 0x1, -R126 ;  /* 0x000000014d4d9824 */ /* 0x000fe200078e0a7e */
[----:B------:R-:W-:Y:S01]  /*b8a0*/  ISETP.GT.U32.AND P1, PT, R126, R47, PT ;  /* 0x0000002f7e00720c */ /* 0x000fe20003f24070 */
[----:B------:R-:W-:Y:S01]  /*b8b0*/  VIADD R250, R252, 0xfa ;  /* 0x000000fafcfa7836 */ /* 0x000fe20000000000 */
[----:B------:R-:W-:Y:S01]  /*b8c0*/  STL [R1+0x4194], R239 ;  /* 0x004194ef01007387 */ /* 0x000fe20000100800 */
[----:B------:R-:W-:Y:S01]  /*b8d0*/  IMAD.MOV R109, RZ, RZ, -R109 ;  /* 0x000000ffff6d7224 */ /* 0x000fe200078e0a6d */
[----:B------:R-:W-:Y:S01]  /*b8e0*/  ISETP.GT.U32.AND P6, PT, R126, R108, PT ;  /* 0x0000006c7e00720c */ /* 0x000fe20003fc4070 */
[----:B------:R-:W-:Y:S01]  /*b8f0*/  IMAD.HI.U32 R18, R48, R173, RZ ;  /* 0x000000ad30127227 */ /* 0x000fe200078e00ff */
[----:B------:R-:W-:Y:S01]  /*b900*/  IABS R78, R250 ;  /* 0x000000fa004e7213 */ /* 0x000fe20000000000 */
[----:B------:R-:W-:Y:S02]  /*b910*/  STL [R1+0x4190], R250 ;  /* 0x004190fa01007387 */ /* 0x000fe40000100800 */
[----:B------:R-:W-:-:S02]  /*b920*/  IMAD R143, R126, R109, R143 ;  /* 0x0000006d7e8f7224 */ /* 0x000fc400078e028f */
[----:B------:R-:W-:-:S04]  /*b930*/  IMAD.HI.U32 R251, R48, R233, RZ ;  /* 0x000000e930fb7227 */ /* 0x000fc800078e00ff */
[----:B------:R-:W-:Y:S01]  /*b940*/  @!P1 IMAD.IADD R47, R47, 0x1, -R126 ;  /* 0x000000012f2f9824 */ /* 0x000fe200078e0a7e */
[----:B------:R-:W-:Y:S01]  /*b950*/  ISETP.GT.U32.AND P1, PT, R126, R143, PT ;  /* 0x0000008f7e00720c */ /* 0x000fe20003f24070 */
[----:B------:R-:W-:Y:S01]  /*b960*/  IMAD.MOV R18, RZ, RZ, -R18 ;  /* 0x000000ffff127224 */ /* 0x000fe200078e0a12 */
[----:B------:R-:W-:Y:S01]  /*b970*/  IADD3 R251, -R251, RZ, RZ ;  /* 0x000000fffbfb7210 */ /* 0x000fe20007ffe1ff */
[----:B------:R-:W-:-:S04]  /*b980*/  IMAD.HI.U32 R79, R48, R78, RZ ;  /* 0x0000004e304f7227 */ /* 0x000fc800078e00ff */
[----:B------:R-:W-:-:S04]  /*b990*/  IMAD.HI.U32 R127, R48, R203, RZ ;  /* 0x000000cb307f7227 */ /* 0x000fc800078e00ff */
[----:B------:R-:W-:Y:S02]  /*b9a0*/  IMAD R173, R126, R18, R173 ;  /* 0x000000127ead7224 */ /* 0x000fe400078e02ad */
[----:B------:R-:W-:Y:S02]  /*b9b0*/  IMAD.MOV R18, RZ, RZ, -R79 ;  /* 0x000000ffff127224 */ /* 0x000fe400078e0a4f */
[C---:B------:R-:W-:Y:S02]  /*b9c0*/  VIADD R110, R252.reuse, 0xfb ;  /* 0x000000fbfc6e7836 */ /* 0x040fe40000000000 */
[----:B------:R-:W-:Y:S02]  /*b9d0*/  IMAD.MOV R127, RZ, RZ, -R127 ;  /* 0x000000ffff7f7224 */ /* 0x000fe400078e0a7f */
[C---:B------:R-:W-:Y:S01]  /*b9e0*/  VIADD R79, R252.reuse, 0xfc ;  /* 0x000000fcfc4f7836 */ /* 0x040fe20000000000 */
[----:B------:R-:W-:Y:S01]  /*b9f0*/  STL [R1+0x418c], R110 ;  /* 0x00418c6e01007387 */ /* 0x000fe20000100800 */
[----:B------:R-:W-:-:S02]  /*ba00*/  VIADD R49, R252, 0xfd ;  /* 0x000000fdfc317836 */ /* 0x000fc40000000000 */
[----:B------:R-:W-:Y:S01]  /*ba10*/  VIADD R19, R252, 0xfe ;  /* 0x000000fefc137836 */ /* 0x000fe20000000000 */
[----:B------:R-:W-:Y:S01]  /*ba20*/  STL [R1+0x4188], R79 ;  /* 0x0041884f01007387 */ /* 0x000fe20000100800 */
[C---:B------:R-:W-:Y:S01]  /*ba30*/  IMAD R233, R126.reuse, R251, R233 ;  /* 0x000000fb7ee97224 */ /* 0x040fe200078e02e9 */
[----:B------:R-:W-:Y:S01]  /*ba40*/  IABS R251, R79 ;  /* 0x0000004f00fb7213 */ /* 0x000fe20000000000 */
[C---:B------:R-:W-:Y:S01]  /*ba50*/  IMAD R18, R126.reuse, R18, R78 ;  /* 0x000000127e127224 */ /* 0x040fe200078e024e */
[----:B------:R-:W-:Y:S01]  /*ba60*/  IABS R78, R110 ;  /* 0x0000006e004e7213 */ /* 0x000fe20000000000 */
[----:B------:R-:W-:Y:S01]  /*ba70*/  IMAD R203, R126, R127, R203 ;  /* 0x0000007f7ecb7224 */ /* 0x000fe200078e02cb */
[----:B------:R-:W-:Y:S01]  /*ba80*/  IABS R109, R49 ;  /* 0x00000031006d7213 */ /* 0x000fe20000000000 */
[----:B------:R-:W-:Y:S01]  /*ba90*/  @!P1 IMAD.IADD R143, R143, 0x1, -R126 ;  /* 0x000000018f8f9824 */ /* 0x000fe200078e0a7e */
[----:B------:R-:W-:Y:S01]  /*baa0*/  IABS R127, R19 ;  /* 0x00000013007f7213 */ /* 0x000fe20000000000 */
[----:B--2---:R-:W-:Y:S01]  /*bab0*/  IMAD.HI.U32 R20, R48, R78, RZ ;  /* 0x0000004e30147227 */ /* 0x004fe200078e00ff */
[----:B------:R-:W-:Y:S01]  /*bac0*/  ISETP.GT.U32.AND P1, PT, R126, R233, PT ;  /* 0x000000e97e00720c */ /* 0x000fe20003f24070 */
[----:B------:R1:W-:Y:S02]  /*bad0*/  STL [R1+0x45e0], R252 ;  /* 0x0045e0fc01007387 */ /* 0x0003e40000100800 */
[----:B------:R-:W-:-:S04]  /*bae0*/  IMAD.HI.U32 R175, R48, R251, RZ ;  /* 0x000000fb30af7227 */ /* 0x000fc800078e00ff */
[----:B------:R-:W-:Y:S02]  /*baf0*/  @!P4 IMAD.MOV R46, RZ, RZ, -R46 ;  /* 0x000000ffff2ec224 */ /* 0x000fe400078e0a2e */
[----:B------:R-:W-:Y:S02]  /*bb00*/  @!P0 IMAD.MOV R231, RZ, RZ, -R231 ;  /* 0x000000ffffe78224 */ /* 0x000fe400078e0ae7 */
[----:B------:R-:W-:-:S04]  /*bb10*/  IMAD.HI.U32 R205, R48, R109, RZ ;  /* 0x0000006d30cd7227 */ /* 0x000fc800078e00ff */
[----:B-1----:R-:W-:Y:S01]  /*bb20*/  IMAD.HI.U32 R252, R48, R127, RZ ;  /* 0x0000007f30fc7227 */ /* 0x002fe200078e00ff */
[----:B------:R-:W-:Y:S01]  /*bb30*/  @!P2 IADD3 R76, -R76, RZ, RZ ;  /* 0x000000ff4c4ca210 */ /* 0x000fe20007ffe1ff */
[----:B------:R-:W-:Y:S01]  /*bb40*/  UIADD3 UR8, UR8, 0x7f, URZ ;  /* 0x0000007f08087890 */ /* 0x000fe2000fffe03f */
[----:B------:R1:W-:Y:S01]  /*bb50*/  STL [R1+0x4184], R49 ;  /* 0x0041843101007387 */ /* 0x0003e20000100800 */
[----:B------:R-:W-:Y:S02]  /*bb60*/  IMAD.MOV R48, RZ, RZ, -R20 ;  /* 0x000000ffff307224 */ /* 0x000fe400078e0a14 */
[----:B------:R-:W-:Y:S01]  /*bb70*/  @!P6 IMAD.IADD R108, R108, 0x1, -R126 ;  /* 0x000000016c6ce824 */ /* 0x000fe200078e0a7e */
[C---:B------:R-:W-:Y:S01]  /*bb80*/  ISETP.GT.U32.AND P6, PT, R126.reuse, R77, PT ;  /* 0x0000004d7e00720c */ /* 0x040fe20003fc4070 */
[C---:B------:R-:W-:Y:S02]  /*bb90*/  IMAD R48, R126.reuse, R48, R78 ;  /* 0x000000307e307224 */ /* 0x040fe400078e024e */
[----:B------:R-:W-:Y:S01]  /*bba0*/  @!P1 IMAD.IADD R233, R233, 0x1, -R126 ;  /* 0x00000001e9e99824 */ /* 0x000fe200078e0a7e */
[----:B------:R-:W-:-:S02]  /*bbb0*/  ISETP.GT.U32.AND P5, PT, R126, R108, PT ;  /* 0x0000006c7e00720c */ /* 0x000fc40003fa4070 */
[C---:B------:R-:W-:Y:S01]  /*bbc0*/  ISETP.GT.U32.AND P0, PT, R126.reuse, R143, PT ;  /* 0x0000008f7e00720c */ /* 0x040fe20003f04070 */
[----:B------:R-:W-:Y:S01]  /*bbd0*/  IMAD.MOV R175, RZ, RZ, -R175 ;  /* 0x000000ffffaf7224 */ /* 0x000fe200078e0aaf */
[C---:B------:R-:W-:Y:S01]  /*bbe0*/  ISETP.GT.U32.AND P1, PT, R126.reuse, R48, PT ;  /* 0x000000307e00720c */ /* 0x040fe20003f24070 */
[----:B------:R-:W-:Y:S02]  /*bbf0*/  IMAD.MOV R252, RZ, RZ, -R252 ;  /* 0x000000fffffc7224 */ /* 0x000fe400078e0afc */
[----:B------:R-:W-:Y:S01]  /*bc00*/  @!P3 IMAD.MOV R16, RZ, RZ, -R16 ;  /* 0x000000ffff10b224 */ /* 0x000fe200078e0a10 */
[----:B------:R-:W-:Y:S01]  /*bc10*/  UISETP.GT.AND UP0, UPT, UR8, 0x7f, UPT ;  /* 0x0000007f0800788c */ /* 0x000fe2000bf04270 */
[----:B------:R-:W-:Y:S01]  /*bc20*/  @!P6 IADD3 R77, R77, -R126, RZ ;  /* 0x8000007e4d4de210 */ /* 0x000fe20007ffe0ff */
[----:B------:R2:W-:Y:S01]  /*bc30*/  STL [R1+0x4180], R19 ;  /* 0x0041801301007387 */ /* 0x0005e20000100800 */
[----:B------:R-:W-:Y:S02]  /*bc40*/  ISETP.GT.U32.AND P6, PT, R126, R173, PT ;  /* 0x000000ad7e00720c */ /* 0x000fe40003fc4070 */
[----:B------:R-:W-:Y:S01]  /*bc50*/  @!P5 IMAD.IADD R108, R108, 0x1, -R126 ;  /* 0x000000016c6cd824 */ /* 0x000fe200078e0a7e */
[----:B------:R-:W-:-:S03]  /*bc60*/  ISETP.GT.U32.AND P5, PT, R126, R203, PT ;  /* 0x000000cb7e00720c */ /* 0x000fc60003fa4070 */
[--C-:B------:R-:W-:Y:S02]  /*bc70*/  @!P1 IMAD.IADD R48, R48, 0x1, -R126.reuse ;  /* 0x0000000130309824 */ /* 0x100fe400078e0a7e */
[C---:B------:R-:W-:Y:S02]  /*bc80*/  IMAD R251, R126.reuse, R175, R251 ;  /* 0x000000af7efb7224 */ /* 0x040fe400078e02fb */
[----:B------:R-:W-:Y:S01]  /*bc90*/  IMAD.MOV R78, RZ, RZ, -R205 ;  /* 0x000000ffff4e7224 */ /* 0x000fe200078e0acd */
[C---:B------:R-:W-:Y:S01]  /*bca0*/  ISETP.GT.U32.AND P4, PT, R126.reuse, R48, PT ;  /* 0x000000307e00720c */ /* 0x040fe20003f84070 */
[--C-:B------:R-:W-:Y:S01]  /*bcb0*/  @!P0 IMAD.IADD R143, R143, 0x1, -R126.reuse ;  /* 0x000000018f8f8824 */ /* 0x100fe200078e0a7e */
[----:B------:R-:W-:Y:S01]  /*bcc0*/  @!P6 IADD3 R173, R173, -R126, RZ ;  /* 0x8000007eadade210 */ /* 0x000fe20007ffe0ff */
[----:B------:R-:W-:Y:S01]  /*bcd0*/  USEL UR4, URZ, 0x4, !UP0 ;  /* 0x000000043f047887 */ /* 0x000fe2000c000000 */
[----:B------:R-:W-:Y:S01]  /*bce0*/  ISETP.GT.U32.AND P6, PT, R126, R18, PT ;  /* 0x000000127e00720c */ /* 0x000fe20003fc4070 */
[----:B------:R-:W3:Y:S01]  /*bcf0*/  LDL.LU R20, [R1+0x4684] ;  /* 0x0046840001147983 */ /* 0x000ee20000300800 */
[----:B------:R-:W-:-:S07]  /*bd00*/  @!P5 IMAD.IADD R203, R203, 0x1, -R126 ;  /* 0x00000001cbcbd824 */ /* 0x000fce00078e0a7e */
[----:B------:R-:W-:Y:S01]  /*bd10*/  @!P4 IMAD.IADD R48, R48, 0x1, -R126 ;  /* 0x000000013030c824 */ /* 0x000fe200078e0a7e */
[----:B------:R-:W-:Y:S02]  /*bd20*/  ISETP.GE.AND P4, PT, R124, RZ, PT ;  /* 0x000000ff7c00720c */ /* 0x000fe40003f86270 */
[----:B------:R-:W4:Y:S01]  /*bd30*/  S2R R124, SR_TID.X ;  /* 0x00000000007c7919 */ /* 0x000f220000002100 */
[----:B------:R-:W-:Y:S02]  /*bd40*/  @!P6 IADD3 R18, R18, -R126, RZ ;  /* 0x8000007e1212e210 */ /* 0x000fe40007ffe0ff */
[C---:B------:R-:W-:Y:S02]  /*bd50*/  ISETP.GT.U32.AND P6, PT, R126.reuse, R173, PT ;  /* 0x000000ad7e00720c */ /* 0x040fe40003fc4070 */
[C---:B------:R-:W-:Y:S01]  /*bd60*/  ISETP.GT.U32.AND P1, PT, R126.reuse, R233, PT ;  /* 0x000000e97e00720c */ /* 0x040fe20003f24070 */
[C---:B------:R-:W-:Y:S01]  /*bd70*/  IMAD R78, R126.reuse, R78, R109 ;  /* 0x0000004e7e4e7224 */ /* 0x040fe200078e026d */
[----:B------:R-:W-:-:S02]  /*bd80*/  ISETP.GT.U32.AND P0, PT, R126, R251, PT ;  /* 0x000000fb7e00720c */ /* 0x000fc40003f04070 */
[C---:B------:R-:W-:Y:S02]  /*bd90*/  ISETP.GT.U32.AND P3, PT, R126.reuse, R203, PT ;  /* 0x000000cb7e00720c */ /* 0x040fe40003f64070 */
[C---:B------:R-:W-:Y:S01]  /*bda0*/  ISETP.GT.U32.AND P2, PT, R126.reuse, R18, PT ;  /* 0x000000127e00720c */ /* 0x040fe20003f44070 */
[----:B------:R-:W-:Y:S01]  /*bdb0*/  IMAD R109, R126, R252, R127 ;  /* 0x000000fc7e6d7224 */ /* 0x000fe200078e027f */
[----:B------:R-:W-:-:S03]  /*bdc0*/  ISETP.GE.AND P5, PT, R246, RZ, PT ;  /* 0x000000fff600720c */ /* 0x000fc60003fa6270 */
[--C-:B------:R-:W-:Y:S01]  /*bdd0*/  @!P6 IMAD.IADD R173, R173, 0x1, -R126.reuse ;  /* 0x00000001adade824 */ /* 0x100fe200078e0a7e */
[C---:B------:R-:W-:Y:S01]  /*bde0*/  ISETP.GT.U32.AND P6, PT, R126.reuse, R78, PT ;  /* 0x0000004e7e00720c */ /* 0x040fe20003fc4070 */
[--C-:B------:R-:W-:Y:S01]  /*bdf0*/  @!P1 IMAD.IADD R233, R233, 0x1, -R126.reuse ;  /* 0x00000001e9e99824 */ /* 0x100fe200078e0a7e */
[----:B------:R-:W-:Y:S01]  /*be00*/  ISETP.GT.U32.AND P1, PT, R126, R109, PT ;  /* 0x0000006d7e00720c */ /* 0x000fe20003f24070 */
[--C-:B------:R-:W-:Y:S01]  /*be10*/  @!P0 IMAD.IADD R251, R251, 0x1, -R126.reuse ;  /* 0x00000001fbfb8824 */ /* 0x100fe200078e0a7e */
[----:B------:R-:W3:Y:S01]  /*be20*/  LDL.LU R246, [R1+0x4680] ;  /* 0x0046800001f67983 */ /* 0x000ee20000300800 */
[----:B------:R-:W-:Y:S01]  /*be30*/  @!P3 IMAD.IADD R203, R203, 0x1, -R126 ;  /* 0x00000001cbcbb824 */ /* 0x000fe200078e0a7e */
[----:B------:R-:W-:Y:S02]  /*be40*/  ISETP.GE.AND P3, PT, R145, RZ, PT ;  /* 0x000000ff9100720c */ /* 0x000fe40003f66270 */
[----:B------:R-:W-:Y:S01]  /*be50*/  @!P2 IADD3 R18, R18, -R126, RZ ;  /* 0x8000007e1212a210 */ /* 0x000fe20007ffe0ff */
[----:B------:R-:W-:Y:S01]  /*be60*/  @!P5 IMAD.MOV R107, RZ, RZ, -R107 ;  /* 0x000000ffff6bd224 */ /* 0x000fe200078e0a6b */
[----:B------:R-:W-:-:S02]  /*be70*/  ISETP.GE.AND P2, PT, R111, RZ, PT ;  /* 0x000000ff6f00720c */ /* 0x000fc40003f46270 */
[----:B----4-:R-:W-:Y:S01]  /*be80*/  LOP3.LUT R124, R124, 0x3f, RZ, 0xc0, !PT ;  /* 0x0000003f7c7c7812 */ /* 0x010fe200078ec0ff */
[----:B------:R-:W-:Y:S01]  /*be90*/  @!P6 IMAD.IADD R78, R78, 0x1, -R126 ;  /* 0x000000014e4ee824 */ /* 0x000fe200078e0a7e */
[----:B------:R-:W-:Y:S01]  /*bea0*/  ISETP.GT.U32.AND P5, PT, R126, R251, PT ;  /* 0x000000fb7e00720c */ /* 0x000fe20003fa4070 */
[----:B------:R-:W-:Y:S01]  /*beb0*/  IMAD.U32 R127, RZ, RZ, UR4 ;  /* 0x00000004ff7f7e24 */ /* 0x000fe2000f8e00ff */
[C---:B------:R-:W-:Y:S01]  /*bec0*/  ISETP.GE.AND P6, PT, R124.reuse, UR5, PT ;  /* 0x000000057c007c0c */ /* 0x040fe2000bfc6270 */
[----:B------:R-:W-:Y:S01]  /*bed0*/  ULDC UR4, c[0x0][0x230] ;  /* 0x00008c0000047ab9 */ /* 0x000fe20000000800 */
[----:B------:R-:W-:Y:S01]  /*bee0*/  LOP3.LUT R124, R124, 0x40, RZ, 0xfc, !PT ;  /* 0x000000407c7c7812 */ /* 0x000fe200078efcff */
[----:B------:R-:W4:Y:S01]  /*bef0*/  LDL.LU R205, [R1+0x467c] ;  /* 0x00467c0001cd7983 */ /* 0x000f220000300800 */
[----:B------:R-:W-:Y:S01]  /*bf00*/  @!P1 IADD3 R109, R109, -R126, RZ ;  /* 0x8000007e6d6d9210 */ /* 0x000fe20007ffe0ff */
[----:B------:R-:W-:Y:S01]  /*bf10*/  @!P4 IMAD.MOV R202, RZ, RZ, -R202 ;  /* 0x000000ffffcac224 */ /* 0x000fe200078e0aca */
[----:B------:R-:W-:Y:S01]  /*bf20*/  ISETP.GE.AND P1, PT, R124, UR4, PT ;  /* 0x000000047c007c0c */ /* 0x000fe2000bf26270 */
[----:B------:R-:W3:Y:S01]  /*bf30*/  LDL.LU R175, [R1+0x4678] ;  /* 0x0046780001af7983 */ /* 0x000ee20000300800 */
[----:B------:R-:W-:Y:S01]  /*bf40*/  ISETP.GE.AND P0, PT, R80, RZ, PT ;  /* 0x000000ff5000720c */ /* 0x000fe20003f06270 */
[----:B------:R-:W-:Y:S01]  /*bf50*/  @!P3 IMAD.MOV R142, RZ, RZ, -R142 ;  /* 0x000000ffff8eb224 */ /* 0x000fe200078e0a8e */
[----:B------:R-:W-:Y:S01]  /*bf60*/  SEL R124, R127, RZ, !P6 ;  /* 0x000000ff7f7c7207 */ /* 0x000fe20007000000 */
[----:B------:R-:W4:Y:S01]  /*bf70*/  LDL.LU R145, [R1+0x4674] ;  /* 0x0046740001917983 */ /* 0x000f220000300800 */
[----:B------:R-:W-:Y:S01]  /*bf80*/  ISETP.GE.AND P6, PT, R125, RZ, PT ;  /* 0x000000ff7d00720c */ /* 0x000fe20003fc6270 */
[----:B------:R-:W-:Y:S01]  /*bf90*/  @!P2 IMAD.MOV R172, RZ, RZ, -R172 ;  /* 0x000000ffffaca224 */ /* 0x000fe200078e0aac */
[----:B------:R-:W-:Y:S01]  /*bfa0*/  SEL R127, R127, RZ, !P1 ;  /* 0x000000ff7f7f7207 */ /* 0x000fe20004800000 */
[----:B------:R-:W3:Y:S01]  /*bfb0*/  LDL.LU R111, [R1+0x4670] ;  /* 0x00467000016f7983 */ /* 0x000ee20000300800 */
[----:B------:R-:W-:Y:S01]  /*bfc0*/  ISETP.GE.AND P1, PT, R245, RZ, PT ;  /* 0x000000fff500720c */ /* 0x000fe20003f26270 */
[----:B------:R-:W-:Y:S01]  /*bfd0*/  @!P5 IMAD.IADD R251, R251, 0x1, -R126 ;  /* 0x00000001fbfbd824 */ /* 0x000fe200078e0a7e */
[----:B------:R-:W-:Y:S01]  /*bfe0*/  ISETP.GE.AND P4, PT, R144, RZ, PT ;  /* 0x000000ff9000720c */ /* 0x000fe20003f86270 */
[----:B------:R-:W4:Y:S01]  /*bff0*/  LDL.LU R80, [R1+0x466c] ;  /* 0x00466c0001507983 */ /* 0x000f220000300800 */
[----:B------:R-:W-:Y:S01]  /*c000*/  ISETP.GE.AND P3, PT, R204, RZ, PT ;  /* 0x000000ffcc00720c */ /* 0x000fe20003f66270 */
[----:B------:R-:W3:Y:S01]  /*c010*/  LDC R252, c[0x0][0x23c] ;  /* 0x00008f00fffc7b82 */ /* 0x000ee20000000800 */
[----:B------:R-:W-:Y:S01]  /*c020*/  ULDC UR4, c[0x0][0x23c] ;  /* 0x00008f0000047ab9 */ /* 0x000fe20000000800 */
[----:B------:R-:W3:Y:S01]  /*c030*/  LDL.LU R125, [R1+0x4668] ;  /* 0x00466800017d7983 */ /* 0x000ee20000300800 */
[----:B------:R-:W-:Y:S01]  /*c040*/  ISETP.GE.AND P2, PT, R174, RZ, PT ;  /* 0x000000ffae00720c */ /* 0x000fe20003f46270 */
[----:B------:R-:W-:Y:S01]  /*c050*/  @!P6 IMAD.MOV R17, RZ, RZ, -R17 ;  /* 0x000000ffff11e224 */ /* 0x000fe200078e0a11 */
[----:B------:R-:W-:Y:S01]  /*c060*/  ISETP.GE.AND P5, PT, R250, RZ, PT ;  /* 0x000000fffa00720c */ /* 0x000fe20003fa6270 */
[----:B------:R-:W4:Y:S01]  /*c070*/  LDL R245, [R1+0x18a4] ;  /* 0x0018a40001f57983 */ /* 0x000f220000100800 */
[----:B------:R-:W-:Y:S01]  /*c080*/  ISETP.GE.AND P6, PT, R239, RZ, PT ;  /* 0x000000ffef00720c */ /* 0x000fe20003fc6270 */
[----:B------:R-:W-:Y:S01]  /*c090*/  @!P1 IMAD.MOV R47, RZ, RZ, -R47 ;  /* 0x000000ffff2f9224 */ /* 0x000fe200078e0a2f */
[C---:B------:R-:W-:Y:S01]  /*c0a0*/  ISETP.GT.U32.AND P1, PT, R126.reuse, R78, PT ;  /* 0x0000004e7e00720c */ /* 0x040fe20003f24070 */
[----:B------:R-:W3:Y:S01]  /*c0b0*/  LDL R204, [R1+0x18a8] ;  /* 0x0018a80001cc7983 */ /* 0x000ee20000100800 */
[----:B------:R-:W-:Y:S01]  /*c0c0*/  @!P4 IADD3 R143, -R143, RZ, RZ ;  /* 0x000000ff8f8fc210 */ /* 0x000fe20007ffe1ff */
[----:B------:R-:W-:Y:S01]  /*c0d0*/  @!P3 IMAD.MOV R77, RZ, RZ, -R77 ;  /* 0x000000ffff4db224 */ /* 0x000fe200078e0a4d */
[----:B------:R-:W-:Y:S01]  /*c0e0*/  ISETP.GT.U32.AND P3, PT, R126, R109, PT ;  /* 0x0000006d7e00720c */ /* 0x000fe20003f64070 */
[----:B------:R-:W3:Y:S01]  /*c0f0*/  LDL R174, [R1+0x18ac] ;  /* 0x0018ac0001ae7983 */ /* 0x000ee20000100800 */
[----:B------:R-:W-:Y:S01]  /*c100*/  @!P0 IADD3 R232, -R232, RZ, RZ ;  /* 0x000000ffe8e88210 */ /* 0x000fe20007ffe1ff */
[----:B------:R-:W-:Y:S01]  /*c110*/  @!P2 IMAD.MOV R108, RZ, RZ, -R108 ;  /* 0x000000ffff6ca224 */ /* 0x000fe200078e0a6c */
[----:B------:R-:W-:Y:S01]  /*c120*/  ISETP.GE.AND P2, PT, R235, RZ, PT ;  /* 0x000000ffeb00720c */ /* 0x000fe20003f46270 */
[----:B------:R-:W3:Y:S01]  /*c130*/  LDL R250, [R1+0x18b0] ;  /* 0x0018b00001fa7983 */ /* 0x000ee20000100800 */
[----:B------:R-:W-:Y:S01]  /*c140*/  @!P5 IMAD.MOV R18, RZ, RZ, -R18 ;  /* 0x000000ffff12d224 */ /* 0x000fe200078e0a12 */
[----:B------:R-:W-:-:S02]  /*c150*/  ISETP.GE.AND P5, PT, R19, RZ, PT ;  /* 0x000000ff1300720c */ /* 0x000fc40003fa6270 */
[--C-:B------:R-:W-:Y:S01]  /*c160*/  @!P1 IMAD.IADD R78, R78, 0x1, -R126.reuse ;  /* 0x000000014e4e9824 */ /* 0x100fe200078e0a7e */
[----:B------:R-:W-:Y:S01]  /*c170*/  ISETP.NE.U32.AND P4, PT, R124, RZ, PT ;  /* 0x000000ff7c00720c */ /* 0x000fe20003f85070 */
[----:B------:R-:W3:Y:S01]  /*c180*/  LDL.LU R144, [R1+0x30] ;  /* 0x0000300001907983 */ /* 0x000ee20000300800 */
[----:B------:R-:W-:Y:S01]  /*c190*/  ISETP.GE.AND P0, PT, R244, RZ, PT ;  /* 0x000000fff400720c */ /* 0x000fe20003f06270 */
[----:B------:R-:W-:Y:S01]  /*c1a0*/  @!P3 IMAD.IADD R109, R109, 0x1, -R126 ;  /* 0x000000016d6db824 */ /* 0x000fe200078e0a7e */
[----:B------:R-:W-:-:S03]  /*c1b0*/  ISETP.GE.AND P3, PT, R49, RZ, PT ;  /* 0x000000ff3100720c */ /* 0x000fc60003f66270 */
[----:B------:R-:W-:Y:S02]  /*c1c0*/  @!P2 IADD3 R203, -R203, RZ, RZ ;  /* 0x000000ffcbcba210 */ /* 0x000fe40007ffe1ff */
[----:B------:R-:W-:Y:S02]  /*c1d0*/  ISETP.GE.AND P2, PT, R79, RZ, PT ;  /* 0x000000ff4f00720c */ /* 0x000fe40003f46270 */
[----:B------:R-:W-:Y:S02]  /*c1e0*/  ISETP.GE.AND P1, PT, R110, RZ, PT ;  /* 0x000000ff6e00720c */ /* 0x000fe40003f26270 */
[----:B------:R-:W3:Y:S01]  /*c1f0*/  LDL.LU R110, [R1+0x2c] ;  /* 0x00002c00016e7983 */ /* 0x000ee20000300800 */
[----:B------:R-:W-:Y:S02]  /*c200*/  @!P6 IMAD.MOV R233, RZ, RZ, -R233 ;  /* 0x000000ffffe9e224 */ /* 0x000fe400078e0ae9 */
[----:B------:R-:W-:Y:S01]  /*c210*/  @!P0 IMAD.MOV R173, RZ, RZ, -R173 ;  /* 0x000000ffffad8224 */ /* 0x000fe200078e0aad */
[----:B------:R-:W3:Y:S04]  /*c220*/  LDL.LU R79, [R1+0x28] ;  /* 0x00002800014f7983 */ /* 0x000ee80000300800 */
[----:B------:R-:W3:Y:S04]  /*c230*/  LDL.LU R124, [R1+0x24] ;  /* 0x00002400017c7983 */ /* 0x000ee80000300800 */
[----:B------:R-:W3:Y:S01]  /*c240*/  LDL.LU R244, [R1+0x20] ;  /* 0x0000200001f47983 */ /* 0x000ee20000300800 */
[----:B------:R-:W-:-:S03]  /*c250*/  @!P2 IMAD.MOV R251, RZ, RZ, -R251 ;  /* 0x000000fffffba224 */ /* 0x000fc600078e0afb */
[----:B------:R-:W3:Y:S01]  /*c260*/  LDL.LU R235, [R1+0x1c] ;  /* 0x00001c0001eb7983 */ /* 0x000ee20000300800 */
[----:B------:R-:W-:-:S03]  /*c270*/  @!P3 IADD3 R78, -R78, RZ, RZ ;  /* 0x000000ff4e4eb210 */ /* 0x000fc60007ffe1ff */
[----:B------:R-:W3:Y:S01]  /*c280*/  LDL.LU R239, [R1+0x18] ;  /* 0x0000180001ef7983 */ /* 0x000ee20000300800 */
[----:B------:R-:W-:-:S03]  /*c290*/  @!P5 IMAD.MOV R109, RZ, RZ, -R109 ;  /* 0x000000ffff6dd224 */ /* 0x000fc600078e0a6d */
[----:B-1----:R-:W3:Y:S04]  /*c2a0*/  LDL.LU R49, [R1+0x4664] ;  /* 0x0046640001317983 */ /* 0x002ee80000300800 */
[----:B--2---:R-:W2:Y:S01]  /*c2b0*/  LDL.LU R19, [R1+0x4660] ;  /* 0x0046600001137983 */ /* 0x004ea20000300800 */
[----:B----4-:R-:W-:-:S03]  /*c2c0*/  ISETP.GE.AND P6, PT, R245, RZ, PT ;  /* 0x000000fff500720c */ /* 0x010fc60003fc6270 */
[----:B------:R-:W4:Y:S01]  /*c2d0*/  LDL.LU R245, [R1+0x465c] ;  /* 0x00465c0001f57983 */ /* 0x000f220000300800 */
[----:B---3--:R-:W-:-:S03]  /*c2e0*/  ISETP.GE.AND P2, PT, R204, RZ, PT ;  /* 0x000000ffcc00720c */ /* 0x008fc60003f46270 */
[----:B------:R-:W3:Y:S01]  /*c2f0*/  LDL.LU R204, [R1+0x4658] ;  /* 0x0046580001cc7983 */ /* 0x000ee20000300800 */
[----:B------:R-:W-:-:S03]  /*c300*/  ISETP.GE.AND P3, PT, R174, RZ, PT ;  /* 0x000000ffae00720c */ /* 0x000fc60003f66270 */
[----:B------:R-:W2:Y:S01]  /*c310*/  LDL.LU R174, [R1+0x4654] ;  /* 0x0046540001ae7983 */ /* 0x000ea20000300800 */
[----:B------:R-:W-:-:S03]  /*c320*/  ISETP.GE.AND P5, PT, R250, RZ, PT ;  /* 0x000000fffa00720c */ /* 0x000fc60003fa6270 */
[----:B------:R-:W4:Y:S01]  /*c330*/  LDL.LU R250, [R1+0x4650] ;  /* 0x0046500001fa7983 */ /* 0x000f220000300800 */
[----:B------:R-:W-:Y:S01]  /*c340*/  @!P1 IMAD.MOV R48, RZ, RZ, -R48 ;  /* 0x000000ffff309224 */ /* 0x000fe200078e0a30 */
[----:B------:R-:W-:Y:S02]  /*c350*/  ISETP.NE.AND P1, PT, R125, RZ, PT ;  /* 0x000000ff7d00720c */ /* 0x000fe40003f25270 */
[----:B------:R-:W-:-:S04]  /*c360*/  LOP3.LUT R125, RZ, R125, RZ, 0x33, !PT ;  /* 0x0000007dff7d7212 */ /* 0x000fc800078e33ff */
[C---:B------:R-:W-:Y:S02]  /*c370*/  SEL R243, R125.reuse, R243, !P1 ;  /* 0x000000f37df37207 */ /* 0x040fe40004800000 */
[----:B------:R-:W-:-:S03]  /*c380*/  SEL R144, R125, R144, !P1 ;  /* 0x000000907d907207 */ /* 0x000fc60004800000 */
[----:B------:R1:W-:Y:S01]  /*c390*/  STL [R1+0x3c], R243 ;  /* 0x00003cf301007387 */ /* 0x0003e20000100800 */
[C---:B------:R-:W-:Y:S02]  /*c3a0*/  SEL R110, R125.reuse, R110, !P1 ;  /* 0x0000006e7d6e7207 */ /* 0x040fe40004800000 */
[C---:B------:R-:W-:Y:S01]  /*c3b0*/  SEL R79, R125.reuse, R79, !P1 ;  /* 0x0000004f7d4f7207 */ /* 0x040fe20004800000 */
[----:B-1----:R-:W3:Y:S01]  /*c3c0*/  LDL.LU R243, [R1+0x464c] ;  /* 0x00464c0001f37983 */ /* 0x002ee20000300800 */
[C---:B------:R-:W-:Y:S02]  /*c3d0*/  SEL R124, R125.reuse, R124, !P1 ;  /* 0x0000007c7d7c7207 */ /* 0x040fe40004800000 */
[C---:B------:R-:W-:Y:S02]  /*c3e0*/  SEL R244, R125.reuse, R244, !P1 ;  /* 0x000000f47df47207 */ /* 0x040fe40004800000 */
[C---:B------:R-:W-:Y:S02]  /*c3f0*/  SEL R235, R125.reuse, R235, !P1 ;  /* 0x000000eb7deb7207 */ /* 0x040fe40004800000 */
[----:B------:R-:W-:-:S02]  /*c400*/  SEL R239, R125, R239, !P1 ;  /* 0x000000ef7def7207 */ /* 0x000fc40004800000 */
[----:B----4-:R-:W-:-:S05]  /*c410*/  SEL R250, R125, R250, !P1 ;  /* 0x000000fa7dfa7207 */ /* 0x010fca0004800000 */
[----:B------:R1:W-:Y:S04]  /*c420*/  STL [R1+0x50], R250 ;  /* 0x000050fa01007387 */ /* 0x0003e80000100800 */
[----:B-1----:R-:W4:Y:S04]  /*c430*/  LDL.LU R250, [R1+0x14] ;  /* 0x0000140001fa7983 */ /* 0x002f280000300800 */
[----:B------:R1:W-:Y:S04]  /*c440*/  STL [R1+0x38], R144 ;  /* 0x0000389001007387 */ /* 0x0003e80000100800 */
[----:B-1----:R-:W3:Y:S04]  /*c450*/  LDL.LU R144, [R1+0x4648] ;  /* 0x0046480001907983 */ /* 0x002ee80000300800 */
[----:B------:R1:W-:Y:S04]  /*c460*/  STL [R1+0x34], R110 ;  /* 0x0000346e01007387 */ /* 0x0003e80000100800 */
[----:B-1----:R-:W2:Y:S04]  /*c470*/  LDL.LU R110, [R1+0x4644] ;  /* 0x00464400016e7983 */ /* 0x002ea80000300800 */
        /* <DEDUP_REMOVED lines=9> */
[----:B-1----:R-:W3:Y:S01]  /*c510*/  LDL.LU R239, [R1+0x4630] ;  /* 0x0046300001ef7983 */ /* 0x002ee20000300800 */
[----:B----4-:R-:W-:-:S05]  /*c520*/  SEL R250, R125, R250, !P1 ;  /* 0x000000fa7dfa7207 */ /* 0x010fca0004800000 */
[----:B------:R3:W-:Y:S02]  /*c530*/  STL [R1+0x1c], R250 ;  /* 0x00001cfa01007387 */ /* 0x0007e40000100800 */
[C---:B---3--:R-:W-:Y:S02]  /*c540*/  SEL R250, R125.reuse, R239, !P1 ;  /* 0x000000ef7dfa7207 */ /* 0x048fe40004800000 */
[----:B------:R-:W3:Y:S04]  /*c550*/  LDL.LU R239, [R1+0x462c] ;  /* 0x00462c0001ef7983 */ /* 0x000ee80000300800 */
[----:B------:R2:W-:Y:S02]  /*c560*/  STL [R1+0x18], R250 ;  /* 0x000018fa01007387 */ /* 0x0005e40000100800 */
[----:B--2---:R-:W-:-:S02]  /*c570*/  SEL R250, R125, R235, !P1 ;  /* 0x000000eb7dfa7207 */ /* 0x004fc40004800000 */
[----:B------:R-:W2:Y:S04]  /*c580*/  LDL.LU R235, [R1+0x4628] ;  /* 0x0046280001eb7983 */ /* 0x000ea80000300800 */
[----:B------:R1:W-:Y:S02]  /*c590*/  STL [R1+0x14], R250 ;  /* 0x000014fa01007387 */ /* 0x0003e40000100800 */
[C---:B-1----:R-:W-:Y:S02]  /*c5a0*/  SEL R250, R125.reuse, R244, !P1 ;  /* 0x000000f47dfa7207 */ /* 0x042fe40004800000 */
[----:B------:R-:W4:Y:S04]  /*c5b0*/  LDL.LU R244, [R1+0x4624] ;  /* 0x0046240001f47983 */ /* 0x000f280000300800 */
[----:B------:R1:W-:Y:S02]  /*c5c0*/  STL [R1+0x10], R250 ;  /* 0x000010fa01007387 */ /* 0x0003e40000100800 */
[----:B-1----:R-:W-:-:S02]  /*c5d0*/  SEL R250, R125, R124, !P1 ;  /* 0x0000007c7dfa7207 */ /* 0x002fc40004800000 */
[----:B------:R-:W3:Y:S04]  /*c5e0*/  LDL.LU R124, [R1+0x4620] ;  /* 0x00462000017c7983 */ /* 0x000ee80000300800 */
[----:B------:R1:W-:Y:S01]  /*c5f0*/  STL [R1+0xc], R250 ;  /* 0x00000cfa01007387 */ /* 0x0003e20000100800 */
[C---:B------:R-:W-:Y:S02]  /*c600*/  SEL R110, R125.reuse, R110, !P1 ;  /* 0x0000006e7d6e7207 */ /* 0x040fe40004800000 */
[----:B-1----:R-:W-:-:S05]  /*c610*/  SEL R250, R125, R79, !P1 ;  /* 0x0000004f7dfa7207 */ /* 0x002fca0004800000 */
[----:B------:R1:W-:Y:S01]  /*c620*/  STL [R1+0x8], R250 ;  /* 0x000008fa01007387 */ /* 0x0003e20000100800 */
[----:B------:R-:W-:Y:S02]  /*c630*/  ISETP.NE.U32.AND P0, PT, R127, RZ, PT ;  /* 0x000000ff7f00720c */ /* 0x000fe40003f05070 */
[----:B------:R-:W3:Y:S01]  /*c640*/  LDC.64 R126, c[0x0][0x230] ;  /* 0x00008c00ff7e7b82 */ /* 0x000ee20000000a00 */
[----:B------:R-:W-:Y:S01]  /*c650*/  STL [R1+0x4], R110 ;  /* 0x0000046e01007387 */ /* 0x000fe20000100800 */
[----:B-1----:R-:W-:-:S05]  /*c660*/  SEL R250, R125, R174, !P1 ;  /* 0x000000ae7dfa7207 */ /* 0x002fca0004800000 */
[----:B------:R1:W-:Y:S01]  /*c670*/  STL [R1+0x4608], R250 ;  /* 0x004608fa01007387 */ /* 0x0003e20000100800 */
[C---:B------:R-:W-:Y:S01]  /*c680*/  SEL R79, R125.reuse, R144, !P1 ;  /* 0x000000907d4f7207 */ /* 0x040fe20004800000 */
[----:B-1----:R-:W1:Y:S01]  /*c690*/  S2R R250, SR_TID.X ;  /* 0x0000000000fa7919 */ /* 0x002e620000002100 */
[C---:B------:R-:W-:Y:S02]  /*c6a0*/  SEL R174, R125.reuse, R19, !P1 ;  /* 0x000000137dae7207 */ /* 0x040fe40004800000 */
[C---:B------:R-:W-:Y:S01]  /*c6b0*/  SEL R144, R125.reuse, R7, !P1 ;  /* 0x000000077d907207 */ /* 0x040fe20004800000 */
[----:B------:R1:W-:Y:S01]  /*c6c0*/  STL [R1], R79 ;  /* 0x0000004f01007387 */ /* 0x0003e20000100800 */
[C---:B------:R-:W-:Y:S02]  /*c6d0*/  SEL R204, R125.reuse, R204, !P1 ;  /* 0x000000cc7dcc7207 */ /* 0x040fe40004800000 */
[C---:B------:R-:W-:Y:S02]  /*c6e0*/  SEL R245, R125.reuse, R245, !P1 ;  /* 0x000000f57df57207 */ /* 0x040fe40004800000 */
[----:B------:R-:W-:-:S02]  /*c6f0*/  SEL R49, R125, R49, !P1 ;  /* 0x000000317d317207 */ /* 0x000fc40004800000 */
[C---:B------:R-:W-:Y:S02]  /*c700*/  SEL R80, R125.reuse, R80, !P1 ;  /* 0x000000507d507207 */ /* 0x040fe40004800000 */
[C---:B------:R-:W-:Y:S02]  /*c710*/  SEL R111, R125.reuse, R111, !P1 ;  /* 0x0000006f7d6f7207 */ /* 0x040fe40004800000 */
[C---:B------:R-:W-:Y:S02]  /*c720*/  SEL R145, R125.reuse, R145, !P1 ;  /* 0x000000917d917207 */ /* 0x040fe40004800000 */
        /* <DEDUP_REMOVED lines=111> */
[C---:B------:R-:W-:Y:S01]  /*ce20*/  SEL R159, R125.reuse, R159, !P1 ;  /* 0x0000009f7d9f7207 */ /* 0x040fe20004800000 */
[----:B----4-:R-:W-:Y:S01]  /*ce30*/  IMAD.MOV.U32 R7, RZ, RZ, R244 ;  /* 0x000000ffff077224 */ /* 0x010fe200078e00f4 */
        /* <DEDUP_REMOVED lines=10> */
[----:B-1----:R-:W-:-:S02]  /*cee0*/  SEL R79, R125, R5, !P1 ;  /* 0x000000057d4f7207 */ /* 0x002fc40004800000 */
        /* <DEDUP_REMOVED lines=106> */
[----:B------:R-:W-:Y:S01]  /*d590*/  SEL R109, R125, R109, !P1 ;  /* 0x0000006d7d6d7207 */ /* 0x000fe20004800000 */
[----:B------:R-:W-:Y:S01]  /*d5a0*/  @!P6 IMAD.MOV R243, RZ, RZ, -R243 ;  /* 0x000000fffff3e224 */ /* 0x000fe200078e0af3 */
[----:B--2---:R-:W-:-:S02]  /*d5b0*/  MOV R125, R235 ;  /* 0x000000eb007d7202 */ /* 0x004fc40000000f00 */
[----:B---3--:R-:W-:Y:S01]  /*d5c0*/  ISETP.NE.AND P1, PT, R124, RZ, PT ;  /* 0x000000ff7c00720c */ /* 0x008fe20003f25270 */
[----:B------:R-:W-:Y:S01]  /*d5d0*/  @!P2 IMAD.MOV R7, RZ, RZ, -R7 ;  /* 0x000000ffff07a224 */ /* 0x000fe200078e0a07 */
[----:B------:R-:W-:Y:S01]  /*d5e0*/  LOP3.LUT R124, RZ, R124, RZ, 0x33, !PT ;  /* 0x0000007cff7c7212 */ /* 0x000fe200078e33ff */
[----:B------:R-:W-:Y:S01]  /*d5f0*/  @!P3 IMAD.MOV R125, RZ, RZ, -R125 ;  /* 0x000000ffff7db224 */ /* 0x000fe200078e0a7d */
[----:B------:R-:W-:Y:S02]  /*d600*/  STL [R1+0x460c], R204 ;  /* 0x00460ccc01007387 */ /* 0x000fe40000100800 */
[C---:B------:R-:W-:Y:S02]  /*d610*/  SEL R243, R124.reuse, R243, !P1 ;  /* 0x000000f37cf37207 */ /* 0x040fe40004800000 */
[----:B------:R-:W-:Y:S01]  /*d620*/  STL [R1+0x4610], R245 ;  /* 0x004610f501007387 */ /* 0x000fe20000100800 */
[----:B------:R-:W-:-:S03]  /*d630*/  SEL R7, R124, R7, !P1 ;  /* 0x000000077c077207 */ /* 0x000fc60004800000 */
[----:B------:R-:W-:Y:S01]  /*d640*/  STL [R1+0x4614], R174 ;  /* 0x004614ae01007387 */ /* 0x000fe20000100800 */
[----:B------:R-:W-:-:S03]  /*d650*/  SEL R125, R124, R125, !P1 ;  /* 0x0000007d7c7d7207 */ /* 0x000fc60004800000 */
[----:B------:R1:W-:Y:S04]  /*d660*/  STL [R1+0x4618], R49 ;  /* 0x0046183101007387 */ /* 0x0003e80000100800 */
[----:B------:R2:W-:Y:S01]  /*d670*/  STL [R1+0x461c], R80 ;  /* 0x00461c5001007387 */ /* 0x0005e20000100800 */
[----:B------:R-:W-:Y:S01]  /*d680*/  LOP3.LUT R250, R250, 0x3f, RZ, 0xc0, !PT ;  /* 0x0000003ffafa7812 */ /* 0x000fe200078ec0ff */
[-C--:B-1----:R-:W-:Y:S02]  /*d690*/  IMAD R49, R7, R127.reuse, RZ ;  /* 0x0000007f07317224 */ /* 0x082fe400078e02ff */
[-C--:B--2---:R-:W-:Y:S02]  /*d6a0*/  IMAD R80, R243, R127.reuse, RZ ;  /* 0x0000007ff3507224 */ /* 0x084fe400078e02ff */
[----:B------:R-:W-:-:S03]  /*d6b0*/  IMAD R7, R125, R127, RZ ;  /* 0x0000007f7d077224 */ /* 0x000fc600078e02ff */
[----:B------:R1:W-:Y:S01]  /*d6c0*/  STL [R1+0x44], R80 ;  /* 0x0000445001007387 */ /* 0x0003e20000100800 */
[----:B------:R-:W-:Y:S02]  /*d6d0*/  @!P5 IMAD.MOV R239, RZ, RZ, -R239 ;  /* 0x000000ffffefd224 */ /* 0x000fe400078e0aef */
[----:B------:R-:W-:Y:S01]  /*d6e0*/  VIADD R126, R126, 0xffffffa9 ;  /* 0xffffffa97e7e7836 */ /* 0x000fe20000000000 */
[----:B-1----:R-:W2:Y:S04]  /*d6f0*/  LDL.LU R80, [R1+0x38] ;  /* 0x0000380001507983 */ /* 0x002ea80000300800 */
[----:B------:R1:W-:Y:S01]  /*d700*/  STL [R1+0x48], R49 ;  /* 0x0000483101007387 */ /* 0x0003e20000100800 */
[----:B------:R-:W-:Y:S01]  /*d710*/  IMAD R5, R250, UR4, RZ ;  /* 0x00000004fa057c24 */ /* 0x000fe2000f8e02ff */
[----:B------:R-:W-:Y:S01]  /*d720*/  SEL R124, R124, R239, !P1 ;  /* 0x000000ef7c7c7207 */ /* 0x000fe20004800000 */
[----:B------:R-:W-:Y:S01]  /*d730*/  IMAD R146, R146, UR61, RZ ;  /* 0x0000003d92927c24 */ /* 0x000fe2000f8e02ff */
[----:B------:R-:W-:Y:S01]  /*d740*/  ISETP.GE.U32.AND P3, PT, R126, 0x7fffff2a, PT ;  /* 0x7fffff2a7e00780c */ /* 0x000fe20003f66070 */
[----:B-1----:R-:W3:Y:S01]  /*d750*/  LDL.LU R49, [R1+0x34] ;  /* 0x0000340001317983 */ /* 0x002ee20000300800 */
[----:B------:R-:W-:Y:S01]  /*d760*/  ULDC UR61, c[0x0][0x240] ;  /* 0x00009000003d7ab9 */ /* 0x000fe20000000800 */
[----:B------:R-:W-:-:S02]  /*d770*/  ULDC.64 UR4, c[0x0][0x218] ;  /* 0x0000860000047ab9 */ /* 0x000fc40000000a00 */
[----:B------:R1:W-:Y:S04]  /*d780*/  STL [R1+0x4c], R7 ;  /* 0x00004c0701007387 */ /* 0x0003e80000100800 */
[----:B------:R-:W4:Y:S04]  /*d790*/  LDL.LU R174, [R1+0x30] ;  /* 0x0000300001ae7983 */ /* 0x000f280000300800 */
[----:B------:R-:W4:Y:S04]  /*d7a0*/  LDL.LU R245, [R1+0x2c] ;  /* 0x00002c0001f57983 */ /* 0x000f280000300800 */
[----:B------:R-:W4:Y:S04]  /*d7b0*/  LDL.LU R204, [R1+0x28] ;  /* 0x0000280001cc7983 */ /* 0x000f280000300800 */
[----:B------:R-:W4:Y:S01]  /*d7c0*/  LDL.LU R250, [R1+0x24] ;  /* 0x0000240001fa7983 */ /* 0x000f220000300800 */
[----:B------:R-:W-:-:S03]  /*d7d0*/  IMAD R126, R252, 0x40, R5 ;  /* 0x00000040fc7e7824 */ /* 0x000fc600078e0205 */
[----:B------:R-:W4:Y:S01]  /*d7e0*/  LDL.LU R244, [R1+0x18] ;  /* 0x0000180001f47983 */ /* 0x000f220000300800 */
[----:B------:R-:W-:-:S03]  /*d7f0*/  IMAD R252, R124, R127, RZ ;  /* 0x0000007f7cfc7224 */ /* 0x000fc600078e02ff */
[----:B------:R-:W4:Y:S04]  /*d800*/  LDL.LU R243, [R1+0x14] ;  /* 0x0000140001f37983 */ /* 0x000f280000300800 */
[----:B------:R-:W4:Y:S04]  /*d810*/  LDL.LU R239, [R1+0x10] ;  /* 0x0000100001ef7983 */ /* 0x000f280000300800 */
[----:B------:R-:W4:Y:S04]  /*d820*/  LDL.LU R235, [R1+0xc] ;  /* 0x00000c0001eb7983 */ /* 0x000f280000300800 */
[----:B------:R-:W4:Y:S04]  /*d830*/  LDL.LU R125, [R1+0x4] ;  /* 0x00000400017d7983 */ /* 0x000f280000300800 */
[----:B------:R-:W4:Y:S01]  /*d840*/  LDL.LU R127, [R1+0x3c] ;  /* 0x00003c00017f7983 */ /* 0x000f220000300800 */
[----:B------:R-:W-:Y:S01]  /*d850*/  LEA R6, P2, R126, UR6, 0x2 ;  /* 0x000000067e067c11 */ /* 0x000fe2000f8410ff */
[----:B--2---:R-:W-:-:S02]  /*d860*/  IMAD R80, R80, UR31, RZ ;  /* 0x0000001f50507c24 */ /* 0x004fc4000f8e02ff */
[----:B------:R-:W2:Y:S01]  /*d870*/  LDL.LU R124, [R1+0x8] ;  /* 0x00000800017c7983 */ /* 0x000ea20000300800 */
[----:B-1----:R-:W-:Y:S01]  /*d880*/  LEA.HI.X.SX32 R7, R126, UR7, 0x2, P2 ;  /* 0x000000077e077c11 */ /* 0x002fe200090f16ff */
[----:B---3--:R-:W-:Y:S02]  /*d890*/  IMAD R49, R49, UR32, RZ ;  /* 0x0000002031317c24 */ /* 0x008fe4000f8e02ff */
[----:B------:R1:W-:Y:S01]  /*d8a0*/  STL [R1+0x45e4], R252 ;  /* 0x0045e4fc01007387 */ /* 0x0003e20000100800 */
[----:B------:R-:W-:Y:S01]  /*d8b0*/  IMAD R153, R153, UR61, RZ ;  /* 0x0000003d99997c24 */ /* 0x000fe2000f8e02ff */
[----:B------:R-:W-:Y:S01]  /*d8c0*/  LEA R4, P1, R5, UR4, 0x2 ;  /* 0x0000000405047c11 */ /* 0x000fe2000f8210ff */
[----:B------:R-:W-:Y:S01]  /*d8d0*/  ULDC UR61, c[0x0][0x240] ;  /* 0x00009000003d7ab9 */ /* 0x000fe20000000800 */
[----:B------:R-:W-:Y:S01]  /*d8e0*/  IMAD R175, R175, UR54, RZ ;  /* 0x00000036afaf7c24 */ /* 0x000fe2000f8e02ff */
[----:B------:R-:W-:Y:S01]  /*d8f0*/  ULDC UR6, c[0x0][0x240] ;  /* 0x0000900000067ab9 */ /* 0x000fe20000000800 */
[----:B------:R-:W-:Y:S01]  /*d900*/  IMAD R177, R177, UR14, RZ ;  /* 0x0000000eb1b17c24 */ /* 0x000fe2000f8e02ff */
[----:B------:R-:W-:Y:S01]  /*d910*/  ULDC UR7, c[0x0][0x240] ;  /* 0x0000900000077ab9 */ /* 0x000fe20000000800 */
[----:B----4-:R-:W-:Y:S01]  /*d920*/  IMAD R174, R174, UR33, RZ ;  /* 0x00000021aeae7c24 */ /* 0x010fe2000f8e02ff */
[----:B------:R-:W-:Y:S01]  /*d930*/  ULDC UR31, c[0x0][0x240] ;  /* 0x00009000001f7ab9 */ /* 0x000fe20000000800 */
[----:B-1----:R-:W3:Y:S01]  /*d940*/  LDL.LU R252, [R1+0x20] ;  /* 0x0000200001fc7983 */ /* 0x002ee20000300800 */
[----:B------:R-:W-:-:S02]  /*d950*/  IMAD R245, R245, UR34, RZ ;  /* 0x00000022f5f57c24 */ /* 0x000fc4000f8e02ff */
[----:B------:R-:W-:Y:S01]  /*d960*/  IMAD R127, R127, UR30, RZ ;  /* 0x0000001e7f7f7c24 */ /* 0x000fe2000f8e02ff */
[----:B------:R-:W4:Y:S01]  /*d970*/  LDL.LU R126, [R1+0x1c] ;  /* 0x00001c00017e7983 */ /* 0x000f220000300800 */
[----:B------:R-:W-:Y:S02]  /*d980*/  IMAD R204, R204, UR35, RZ ;  /* 0x00000023cccc7c24 */ /* 0x000fe4000f8e02ff */
[----:B------:R-:W-:Y:S01]  /*d990*/  IMAD R250, R250, UR36, RZ ;  /* 0x00000024fafa7c24 */ /* 0x000fe2000f8e02ff */
[----:B------:R1:W-:Y:S01]  /*d9a0*/  STL [R1+0x3c], R127 ;  /* 0x00003c7f01007387 */ /* 0x0003e20000100800 */
[----:B------:R-:W-:Y:S02]  /*d9b0*/  IMAD R125, R125, UR44, RZ ;  /* 0x0000002c7d7d7c24 */ /* 0x000fe4000f8e02ff */
[----:B------:R-:W-:Y:S02]  /*d9c0*/  IMAD R244, R244, UR39, RZ ;  /* 0x00000027f4f47c24 */ /* 0x000fe4000f8e02ff */
[----:B--2---:R-:W-:Y:S01]  /*d9d0*/  IMAD R124, R124, UR43, RZ ;  /* 0x0000002b7c7c7c24 */ /* 0x004fe2000f8e02ff */
[----:B-1----:R-:W2:Y:S01]  /*d9e0*/  LDL.LU R127, [R1] ;  /* 0x00000000017f7983 */ /* 0x002ea20000300800 */
[----:B------:R-:W-:Y:S01]  /*d9f0*/  IMAD R160, R160, UR61, RZ ;  /* 0x0000003da0a07c24 */ /* 0x000fe2000f8e02ff */
[----:B------:R-:W-:Y:S01]  /*da00*/  ULDC UR61, c[0x0][0x240] ;  /* 0x00009000003d7ab9 */ /* 0x000fe20000000800 */
[----:B------:R-:W-:Y:S01]  /*da10*/  LEA.HI.X.SX32 R5, R5, UR5, 0x2, P1 ;  /* 0x0000000505057c11 */ /* 0x000fe200088f16ff */
[----:B------:R1:W-:Y:S01]  /*da20*/  STL [R1+0x38], R80 ;  /* 0x0000385001007387 */ /* 0x0003e20000100800 */
[----:B------:R-:W-:Y:S01]  /*da30*/  IMAD R176, R176, UR6, RZ ;  /* 0x00000006b0b07c24 */ /* 0x000fe2000f8e02ff */
[----:B------:R-:W-:Y:S01]  /*da40*/  ULDC UR30, c[0x0][0x240] ;  /* 0x00009000001e7ab9 */ /* 0x000fe20000000800 */
[----:B------:R-:W-:Y:S01]  /*da50*/  IMAD R178, R178, UR22, RZ ;  /* 0x00000016b2b27c24 */ /* 0x000fe2000f8e02ff */
[----:B------:R-:W-:Y:S01]  /*da60*/  ULDC UR54, c[0x0][0x240] ;  /* 0x0000900000367ab9 */ /* 0x000fe20000000800 */
[----:B------:R-:W-:Y:S01]  /*da70*/  ULDC UR14, c[0x0][0x240] ;  /* 0x00009000000e7ab9 */ /* 0x000fe20000000800 */
[----:B------:R-:W-:Y:S01]  /*da80*/  IMAD R205, R205, UR55, RZ ;  /* 0x00000037cdcd7c24 */ /* 0x000fe2000f8e02ff */
[----:B------:R-:W-:Y:S01]  /*da90*/  ULDC UR6, c[0x0][0x240] ;  /* 0x0000900000067ab9 */ /* 0x000fe20000000800 */
[----:B------:R-:W-:Y:S01]  /*daa0*/  IMAD R206, R206, UR7, RZ ;  /* 0x00000007cece7c24 */ /* 0x000fe2000f8e02ff */
[----:B------:R-:W-:Y:S01]  /*dab0*/  ULDC UR22, c[0x0][0x240] ;  /* 0x0000900000167ab9 */ /* 0x000fe20000000800 */
[----:B-1----:R-:W3:Y:S01]  /*dac0*/  LDL.LU R80, [R1+0x461c] ;  /* 0x00461c0001507983 */ /* 0x002ee20000300800 */
[----:B------:R-:W-:Y:S01]  /*dad0*/  IMAD R207, R207, UR15, RZ ;  /* 0x0000000fcfcf7c24 */ /* 0x000fe2000f8e02ff */
[----:B------:R-:W-:Y:S01]  /*dae0*/  ULDC UR39, c[0x0][0x240] ;  /* 0x0000900000277ab9 */ /* 0x000fe20000000800 */
[----:B------:R-:W-:Y:S01]  /*daf0*/  IMAD R208, R208, UR23, RZ ;  /* 0x00000017d0d07c24 */ /* 0x000fe2000f8e02ff */
[----:B------:R1:W-:Y:S01]  /*db00*/  STL [R1+0x34], R49 ;  /* 0x0000343101007387 */ /* 0x0003e20000100800 */
[----:B------:R-:W-:Y:S01]  /*db10*/  IMAD R209, R209, UR31, RZ ;  /* 0x0000001fd1d17c24 */ /* 0x000fe2000f8e02ff */
[----:B------:R-:W-:Y:S01]  /*db20*/  ULDC UR55, c[0x0][0x240] ;  /* 0x0000900000377ab9 */ /* 0x000fe20000000800 */
[----:B------:R-:W-:Y:S01]  /*db30*/  IMAD R243, R243, UR40, RZ ;  /* 0x00000028f3f37c24 */ /* 0x000fe2000f8e02ff */
[----:B------:R-:W-:Y:S01]  /*db40*/  ULDC UR7, c[0x0][0x240] ;  /* 0x0000900000077ab9 */ /* 0x000fe20000000800 */
[----:B------:R-:W-:Y:S01]  /*db50*/  IMAD R246, R246, UR56, RZ ;  /* 0x00000038f6f67c24 */ /* 0x000fe2000f8e02ff */
[----:B------:R-:W-:Y:S01]  /*db60*/  ULDC UR15, c[0x0][0x240] ;  /* 0x00009000000f7ab9 */ /* 0x000fe20000000800 */
[----:B------:R-:W-:Y:S01]  /*db70*/  ULDC UR4, c[0x0][0x240] ;  /* 0x0000900000047ab9 */ /* 0x000fe20000000800 */
[----:B------:R-:W-:Y:S01]  /*db80*/  IMAD R248, R248, UR16, RZ ;  /* 0x00000010f8f87c24 */ /* 0x000fe2000f8e02ff */
[----:B------:R-:W-:Y:S01]  /*db90*/  ULDC UR23, c[0x0][0x240] ;  /* 0x0000900000177ab9 */ /* 0x000fe20000000800 */
[----:B-1----:R-:W3:Y:S01]  /*dba0*/  LDL.LU R49, [R1+0x4618] ;  /* 0x0046180001317983 */ /* 0x002ee20000300800 */
[----:B------:R-:W-:Y:S01]  /*dbb0*/  IMAD R249, R249, UR24, RZ ;  /* 0x00000018f9f97c24 */ /* 0x000fe2000f8e02ff */
[----:B------:R-:W-:Y:S01]  /*dbc0*/  ULDC UR31, c[0x0][0x240] ;  /* 0x00009000001f7ab9 */ /* 0x000fe20000000800 */
[----:B------:R-:W-:Y:S01]  /*dbd0*/  ULDC UR32, c[0x0][0x240] ;  /* 0x0000900000207ab9 */ /* 0x000fe20000000800 */
[----:B------:R1:W-:Y:S01]  /*dbe0*/  STL [R1+0x30], R174 ;  /* 0x000030ae01007387 */ /* 0x0003e20000100800 */
[----:B------:R-:W-:Y:S01]  /*dbf0*/  IMAD R239, R239, UR41, RZ ;  /* 0x00000029efef7c24 */ /* 0x000fe2000f8e02ff */
[----:B------:R-:W-:Y:S01]  /*dc00*/  ULDC UR40, c[0x0][0x240] ;  /* 0x0000900000287ab9 */ /* 0x000fe20000000800 */
[----:B------:R-:W-:Y:S01]  /*dc10*/  IMAD R20, R20, UR57, RZ ;  /* 0x0000003914147c24 */ /* 0x000fe2000f8e02ff */
[----:B------:R-:W-:Y:S01]  /*dc20*/  ULDC UR56, c[0x0][0x240] ;  /* 0x0000900000387ab9 */ /* 0x000fe20000000800 */
[----:B------:R-:W-:Y:S01]  /*dc30*/  IMAD R21, R21, UR9, RZ ;  /* 0x0000000915157c24 */ /* 0x000fe2000f8e02ff */
[----:B------:R-:W-:Y:S01]  /*dc40*/  ULDC UR16, c[0x0][0x240] ;  /* 0x0000900000107ab9 */ /* 0x000fe20000000800 */
[----:B------:R-:W-:Y:S01]  /*dc50*/  IMAD R22, R22, UR17, RZ ;  /* 0x0000001116167c24 */ /* 0x000fe2000f8e02ff */
[----:B------:R-:W-:Y:S01]  /*dc60*/  ULDC UR24, c[0x0][0x240] ;  /* 0x0000900000187ab9 */ /* 0x000fe20000000800 */
[----:B------:R-:W-:Y:S01]  /*dc70*/  IMAD R23, R23, UR25, RZ ;  /* 0x0000001917177c24 */ /* 0x000fe2000f8e02ff */
[----:B-1----:R-:W3:Y:S01]  /*dc80*/  LDL.LU R174, [R1+0x4614] ;  /* 0x0046140001ae7983 */ /* 0x002ee20000300800 */
[----:B------:R-:W-:Y:S01]  /*dc90*/  ULDC UR33, c[0x0][0x240] ;  /* 0x0000900000217ab9 */ /* 0x000fe20000000800 */
[----:B------:R-:W-:Y:S01]  /*dca0*/  IMAD R235, R235, UR42, RZ ;  /* 0x0000002aebeb7c24 */ /* 0x000fe2000f8e02ff */
        /* <DEDUP_REMOVED lines=10> */
[----:B------:R-:W-:Y:S01]  /*dd50*/  ULDC UR34, c[0x0][0x240] ;  /* 0x0000900000227ab9 */ /* 0x000fe20000000800 */
[----:B-1----:R-:W2:Y:S01]  /*dd60*/  LDL.LU R245, [R1+0x4610] ;  /* 0x0046100001f57983 */ /* 0x002ea20000300800 */
[----:B----4-:R-:W-:Y:S01]  /*dd70*/  IMAD R126, R126, UR38, RZ ;  /* 0x000000267e7e7c24 */ /* 0x010fe2000f8e02ff */
[----:B------:R-:W-:Y:S01]  /*dd80*/  ULDC UR38, c[0x0][0x240] ;  /* 0x0000900000267ab9 */ /* 0x000fe20000000800 */
[----:B------:R-:W-:Y:S01]  /*dd90*/  IMAD R167, R167, UR61, RZ ;  /* 0x0000003da7a77c24 */ /* 0x000fe2000f8e02ff */
[----:B------:R1:W-:Y:S01]  /*dda0*/  STL [R1+0x28], R204 ;  /* 0x000028cc01007387 */ /* 0x0003e20000100800 */
        /* <DEDUP_REMOVED lines=9> */
[----:B-1----:R-:W4:Y:S01]  /*de40*/  LDL.LU R204, [R1+0x460c] ;  /* 0x00460c0001cc7983 */ /* 0x002f220000300800 */
        /* <DEDUP_REMOVED lines=21> */
[----:B------:R-:W-:Y:S01]  /*dfa0*/  STL.64 [R1+0x45f8], R124 ;  /* 0x0045f87c01007387 */ /* 0x000fe20000100a00 */
        /* <DEDUP_REMOVED lines=15> */
[----:B------:R-:W-:Y:S01]  /*e0a0*/  ULDC UR58, c[0x0][0x240] ;  /* 0x00009000003a7ab9 */ /* 0x000fe20000000800 */
[----:B------:R-:W-:Y:S01]  /*e0b0*/  ULDC UR10, c[0x0][0x240] ;  /* 0x00009000000a7ab9 */ /* 0x000fe20000000800 */
[----:B------:R-:W-:Y:S01]  /*e0c0*/  ULDC UR18, c[0x0][0x240] ;  /* 0x0000900000127ab9 */ /* 0x000fe20000000800 */
        /* <DEDUP_REMOVED lines=22> */
[----:B--2---:R-:W-:Y:S01]  /*e230*/  IMAD R245, R245, UR48, RZ ;  /* 0x00000030f5f57c24 */ /* 0x004fe2000f8e02ff */
[----:B------:R-:W-:Y:S01]  /*e240*/  ULDC UR48, c[0x0][0x240] ;  /* 0x0000900000307ab9 */ /* 0x000fe20000000800 */
[----:B-1----:R-:W-:Y:S01]  /*e250*/  IMAD R126, R127, UR45, RZ ;  /* 0x0000002d7f7e7c24 */ /* 0x002fe2000f8e02ff */
[----:B------:R-:W-:Y:S01]  /*e260*/  ULDC UR52, c[0x0][0x240] ;  /* 0x0000900000347ab9 */ /* 0x000fe20000000800 */
[----:B---3--:R-:W-:Y:S01]  /*e270*/  IMAD R250, R250, UR46, RZ ;  /* 0x0000002efafa7c24 */ /* 0x008fe2000f8e02ff */
[----:B------:R1:W-:Y:S01]  /*e280*/  STL.64 [R1+0x4600], R244 ;  /* 0x004600f401007387 */ /* 0x0003e20000100a00 */
        /* <DEDUP_REMOVED lines=11> */
[----:B-1----:R-:W2:Y:S01]  /*e340*/  LDL.LU R245, [R1+0x50] ;  /* 0x0000500001f57983 */ /* 0x002ea20000300800 */
[----:B------:R-:W-:Y:S01]  /*e350*/  IMAD R181, R181, UR46, RZ ;  /* 0x0000002eb5b57c24 */ /* 0x000fe2000f8e02ff */
[----:B------:R-:W-:Y:S01]  /*e360*/  ULDC UR46, c[0x0][0x240] ;  /* 0x00009000002e7ab9 */ /* 0x000fe20000000800 */
[----:B------:R-:W-:Y:S01]  /*e370*/  IMAD R187, R187, UR38, RZ ;  /* 0x00000026bbbb7c24 */ /* 0x000fe2000f8e02ff */
[----:B------:R-:W3:Y:S01]  /*e380*/  LDL.LU R124, [R1+0x3c] ;  /* 0x00003c00017c7983 */ /* 0x000ee20000300800 */
[----:B------:R-:W-:Y:S01]  /*e390*/  IMAD R188, R188, UR46, RZ ;  /* 0x0000002ebcbc7c24 */ /* 0x000fe2000f8e02ff */
[----:B------:R-:W-:Y:S01]  /*e3a0*/  ULDC UR38, c[0x0][0x240] ;  /* 0x0000900000267ab9 */ /* 0x000fe20000000800 */
[----:B------:R-:W-:Y:S01]  /*e3b0*/  IMAD R193, R193, UR30, RZ ;  /* 0x0000001ec1c17c24 */ /* 0x000fe2000f8e02ff */
[----:B------:R-:W3:Y:S01]  /*e3c0*/  LDL R125, [R1+0x1c] ;  /* 0x00001c00017d7983 */ /* 0x000ee20000100800 */
        /* <DEDUP_REMOVED lines=8> */
[----:B----4-:R-:W-:Y:S01]  /*e450*/  IMAD R204, R204, UR47, RZ ;  /* 0x0000002fcccc7c24 */ /* 0x010fe2000f8e02ff */
        /* <DEDUP_REMOVED lines=87> */
[----:B--2---:R-:W-:Y:S01]  /*e9d0*/  IMAD R127, R245, UR61, RZ ;  /* 0x0000003df57f7c24 */ /* 0x004fe2000f8e02ff */
[----:B------:R-:W-:Y:S01]  /*e9e0*/  ULDC UR53, c[0x0][0x240] ;  /* 0x0000900000357ab9 */ /* 0x000fe20000000800 */
[----:B------:R-:W-:Y:S01]  /*e9f0*/  IMAD R198, R198, UR14, RZ ;  /* 0x0000000ec6c67c24 */ /* 0x000fe2000f8e02ff */
[----:B------:R-:W-:Y:S01]  /*ea00*/  ULDC UR13, c[0x0][0x240] ;  /* 0x00009000000d7ab9 */ /* 0x000fe20000000800 */
[----:B---3--:R-:W-:Y:S01]  /*ea10*/  IMAD.WIDE R244, R124, 0x4, R4 ;  /* 0x000000047cf47825 */ /* 0x008fe200078e0204 */
[----:B------:R-:W-:Y:S01]  /*ea20*/  ULDC UR21, c[0x0][0x240] ;  /* 0x0000900000157ab9 */ /* 0x000fe20000000800 */
[----:B------:R-:W-:-:S03]  /*ea30*/  ULDC UR29, c[0x0][0x240] ;  /* 0x00009000001d7ab9 */ /* 0x000fc60000000800 */
[----:B------:R1:W-:Y:S02]  /*ea40*/  STL.64 [R1+0x1750], R244 ;  /* 0x001750f401007387 */ /* 0x0003e40000100a00 */
[----:B-1----:R-:W-:-:S05]  /*ea50*/  IMAD.WIDE R244, R124, 0x4, R6 ;  /* 0x000000047cf47825 */ /* 0x002fca00078e0206 */
[----:B------:R1:W-:Y:S04]  /*ea60*/  STL.64 [R1+0x1748], R244 ;  /* 0x001748f401007387 */ /* 0x0003e80000100a00 */
[----:B-1----:R-:W2:Y:S04]  /*ea70*/  LDL.LU.64 R244, [R1+0x4600] ;  /* 0x0046000001f47983 */ /* 0x002ea80000300a00 */
[----:B------:R1:W-:Y:S02]  /*ea80*/  STL.64 [R1+0x45f0], R6 ;  /* 0x0045f00601007387 */ /* 0x0003e40000100a00 */
[----:B-1----:R-:W-:-:S05]  /*ea90*/  IMAD.WIDE R6, R125, 0x4, R4 ;  /* 0x000000047d067825 */ /* 0x002fca00078e0204 */
[----:B------:R1:W-:Y:S04]  /*eaa0*/  STL.64 [R1+0x1790], R6 ;  /* 0x0017900601007387 */ /* 0x0003e80000100a00 */
[----:B-1----:R-:W3:Y:S01]  /*eab0*/  LDL R7, [R1+0x38] ;  /* 0x0000380001077983 */ /* 0x002ee20000100800 */
[----:B------:R-:W-:-:S05]  /*eac0*/  IMAD.WIDE R124, R250, 0x4, R4 ;  /* 0x00000004fa7c7825 */ /* 0x000fca00078e0204 */
[----:B------:R1:W-:Y:S02]  /*ead0*/  STL.64 [R1+0x17d8], R124 ;  /* 0x0017d87c01007387 */ /* 0x0003e40000100a00 */
[----:B-1----:R-:W-:-:S05]  /*eae0*/  IMAD.WIDE R124, R175, 0x4, R4 ;  /* 0x00000004af7c7825 */ /* 0x002fca00078e0204 */
        /* <DEDUP_REMOVED lines=8> */
[----:B------:R1:W-:Y:S04]  /*eb70*/  STL.64 [R1+0x1d68], R124 ;  /* 0x001d687c01007387 */ /* 0x0003e80000100a00 */
[----:B-1----:R-:W4:Y:S04]  /*eb80*/  LDL.LU.64 R124, [R1+0x45f8] ;  /* 0x0045f800017c7983 */ /* 0x002f280000300a00 */
        /* <DEDUP_REMOVED lines=34> */
[----:B------:R1:W-:Y:S01]  /*edb0*/  STL.64 [R1+0x2188], R178 ;  /* 0x002188b201007387 */ /* 0x0003e20000100a00 */
[----:B------:R-:W-:Y:S02]  /*edc0*/  IMAD R199, R199, UR22, RZ ;  /* 0x00000016c7c77c24 */ /* 0x000fe4000f8e02ff */
        /* <DEDUP_REMOVED lines=14> */
[----:B---3--:R-:W-:-:S04]  /*eeb0*/  IMAD.WIDE R6, R7, 0x4, R4 ;  /* 0x0000000407067825 */ /* 0x008fc800078e0204 */
[----:B-1----:R-:W-:-:S05]  /*eec0*/  IMAD.WIDE R178, R202, 0x4, R4 ;  /* 0x00000004cab27825 */ /* 0x002fca00078e0204 */
[----:B------:R1:W-:Y:S02]  /*eed0*/  STL.64 [R1+0x1f18], R178 ;  /* 0x001f18b201007387 */ /* 0x0003e40000100a00 */
[----:B-1----:R-:W-:-:S05]  /*eee0*/  IMAD.WIDE R178, R203, 0x4, R4 ;  /* 0x00000004cbb27825 */ /* 0x002fca00078e0204 */
[----:B------:R-:W-:Y:S04]  /*eef0*/  STL.64 [R1+0x1ea8], R178 ;  /* 0x001ea8b201007387 */ /* 0x000fe80000100a00 */
[----:B------:R1:W-:Y:S04]  /*ef00*/  STL.64 [R1+0x1758], R6 ;  /* 0x0017580601007387 */ /* 0x0003e80000100a00 */
[----:B-1----:R-:W3:Y:S01]  /*ef10*/  LDL R7, [R1+0x34] ;  /* 0x0000340001077983 */ /* 0x002ee20000100800 */
[----:B--2---:R-:W-:-:S05]  /*ef20*/  IMAD.WIDE R178, R244, 0x4, R4 ;  /* 0x00000004f4b27825 */ /* 0x004fca00078e0204 */
        /* <DEDUP_REMOVED lines=11> */
[----:B------:R-:W-:Y:S01]  /*efe0*/  IMAD R211, R211, UR47, RZ ;  /* 0x0000002fd3d37c24 */ /* 0x000fe2000f8e02ff */
[----:B------:R-:W-:Y:S01]  /*eff0*/  ULDC UR47, c[0x0][0x240] ;  /* 0x00009000002f7ab9 */ /* 0x000fe20000000800 */
        /* <DEDUP_REMOVED lines=41> */
[----:B------:R-:W-:Y:S01]  /*f290*/  ULDC.64 UR6, c[0x0][0x210] ;  /* 0x0000840000067ab9 */ /* 0x000fe20000000a00 */
        /* <DEDUP_REMOVED lines=26> */
[----:B-1----:R-:W2:Y:S01]  /*f440*/  LDL R7, [R1+0x30] ;  /* 0x0000300001077983 */ /* 0x002ea20000100800 */
        /* <DEDUP_REMOVED lines=77> */
[----:B--2---:R-:W-:-:S04]  /*f920*/  IMAD.WIDE R6, R7, 0x4, R4 ;  /* 0x0000000407067825 */ /* 0x004fc800078e0204 */
        /* <DEDUP_REMOVED lines=65> */
[----:B------:R-:W-:Y:S02]  /*fd40*/  IMAD R43, R43, UR17, RZ ;  /* 0x000000112b2b7c24 */ /* 0x000fe4000f8e02ff */
[----:B------:R-:W-:Y:S01]  /*fd50*/  IMAD R56, R56, UR50, RZ ;  /* 0x0000003238387c24 */ /* 0x000fe2000f8e02ff */
[----:B------:R-:W-:Y:S01]  /*fd60*/  ULDC UR50, c[0x0][0x240] ;  /* 0x0000900000327ab9 */ /* 0x000fe20000000800 */
[----:B------:R-:W-:Y:S02]  /*fd70*/  IMAD R44, R44, UR25, RZ ;  /* 0x000000192c2c7c24 */ /* 0x000fe4000f8e02ff */
[----:B------:R-:W-:Y:S01]  /*fd80*/  IMAD R61, R61, UR34, RZ ;  /* 0x000000223d3d7c24 */ /* 0x000fe2000f8e02ff */
[----:B------:R-:W-:Y:S01]  /*fd90*/  ULDC UR34, c[0x0][0x240] ;  /* 0x0000900000227ab9 */ /* 0x000fe20000000800 */
[----:B-1----:R-:W-:-:S04]  /*fda0*/  IMAD.WIDE R178, R40, 0x4, R4 ;  /* 0x0000000428b27825 */ /* 0x002fc800078e0204 */
[----:B------:R-:W-:Y:S01]  /*fdb0*/  IMAD R62, R62, UR42, RZ ;  /* 0x0000002a3e3e7c24 */ /* 0x000fe2000f8e02ff */
[----:B------:R1:W-:Y:S01]  /*fdc0*/  STL.64 [R1+0x21b0], R178 ;  /* 0x0021b0b201007387 */ /* 0x0003e20000100a00 */
[----:B------:R-:W-:Y:S01]  /*fdd0*/  IMAD R45, R45, UR33, RZ ;  /* 0x000000212d2d7c24 */ /* 0x000fe2000f8e02ff */
[----:B------:R-:W-:Y:S01]  /*fde0*/  ULDC UR42, c[0x0][0x240] ;  /* 0x00009000002a7ab9 */ /* 0x000fe20000000800 */
[----:B------:R-:W-:Y:S02]  /*fdf0*/  IMAD R46, R46, UR41, RZ ;  /* 0x000000292e2e7c24 */ /* 0x000fe4000f8e02ff */
[----:B------:R-:W-:Y:S01]  /*fe00*/  IMAD R64, R64, UR58, RZ ;  /* 0x0000003a40407c24 */ /* 0x000fe2000f8e02ff */
[----:B------:R-:W-:Y:S01]  /*fe10*/  ULDC UR58, c[0x0][0x240] ;  /* 0x00009000003a7ab9 */ /* 0x000fe20000000800 */
[----:B------:R-:W-:Y:S02]  /*fe20*/  IMAD R47, R47, UR49, RZ ;  /* 0x000000312f2f7c24 */ /* 0x000fe4000f8e02ff */
[----:B------:R-:W-:Y:S01]  /*fe30*/  IMAD R65, R65, UR10, RZ ;  /* 0x0000000a41417c24 */ /* 0x000fe2000f8e02ff */
[----:B------:R-:W-:Y:S01]  /*fe40*/  ULDC UR10, c[0x0][0x240] ;  /* 0x00009000000a7ab9 */ /* 0x000fe20000000800 */
[----:B------:R-:W-:-:S02]  /*fe50*/  IMAD R48, R48, UR57, RZ ;  /* 0x0000003930307c24 */ /* 0x000fc4000f8e02ff */
[----:B------:R-:W-:Y:S01]  /*fe60*/  IMAD R66, R66, UR18, RZ ;  /* 0x0000001242427c24 */ /* 0x000fe2000f8e02ff */
[----:B------:R-:W-:Y:S01]  /*fe70*/  ULDC UR18, c[0x0][0x240] ;  /* 0x0000900000127ab9 */ /* 0x000fe20000000800 */
[----:B-1----:R-:W-:-:S04]  /*fe80*/  IMAD.WIDE R178, R41, 0x4, R4 ;  /* 0x0000000429b27825 */ /* 0x002fc800078e0204 */
[----:B------:R-:W-:Y:S01]  /*fe90*/  IMAD R67, R67, UR26, RZ ;  /* 0x0000001a43437c24 */ /* 0x000fe2000f8e02ff */
[----:B------:R1:W-:Y:S01]  /*fea0*/  STL.64 [R1+0x2170], R178 ;  /* 0x002170b201007387 */ /* 0x0003e20000100a00 */
[----:B--2---:R-:W-:Y:S01]  /*feb0*/  IMAD.WIDE R6, R7, 0x4, R4 ;  /* 0x0000000407067825 */ /* 0x004fe200078e0204 */
[----:B------:R-:W-:-:S03]  /*fec0*/  ULDC UR26, c[0x0][0x240] ;  /* 0x00009000001a7ab9 */ /* 0x000fc60000000800 */
        /* <DEDUP_REMOVED lines=8> */
[----:B-1----:R-:W-:-:S04]  /*ff50*/  IMAD.WIDE R178, R236, 0x4, R4 ;  /* 0x00000004ecb27825 */ /* 0x002fc800078e0204 */
[----:B------:R-:W-:Y:S01]  /*ff60*/  IMAD R96, R96, UR11, RZ ;  /* 0x0000000b60607c24 */ /* 0x000fe2000f8e02ff */
        /* <DEDUP_REMOVED lines=68> */
[----:B------:R-:W2:Y:S01]  /*103b0*/  S2UR UR5, SR_CgaCtaId ;  /* 0x00000000000579c3 */ /* 0x000ea20000008800 */
[----:B-1----:R-:W-:Y:S01]  /*103c0*/  IMAD.WIDE R178, R47, 0x4, R4 ;  /* 0x000000042fb27825 */ /* 0x002fe200078e0204 */
[----:B------:R-:W-:Y:S01]  /*103d0*/  UMOV UR4, 0x400 ;  /* 0x0000040000047882 */ /* 0x000fe20000000000 */
[----:B------:R-:W-:Y:S01]  /*103e0*/  UISETP.GT.AND UP0, UPT, UR8, 0xff, UPT ;  /* 0x000000ff0800788c */ /* 0x000fe2000bf04270 */
[----:B------:R-:W-:-:S02]  /*103f0*/  ULDC UR9, c[0x0][0x238] ;  /* 0x00008e0000097ab9 */ /* 0x000fc40000000800 */
[----:B------:R1:W-:Y:S01]  /*10400*/  STL.64 [R1+0x1ee8], R178 ;  /* 0x001ee8b201007387 */ /* 0x0003e20000100a00 */
[----:B------:R-:W-:Y:S01]  /*10410*/  ULDC UR10, c[0x0][0x23c] ;  /* 0x00008f00000a7ab9 */ /* 0x000fe20000000800 */
[----:B-1----:R-:W-:-:S05]  /*10420*/  IMAD.WIDE R178, R48, 0x4, R4 ;  /* 0x0000000430b27825 */ /* 0x002fca00078e0204 */
[----:B------:R-:W-:Y:S04]  /*10430*/  STL.64 [R1+0x1e78], R178 ;  /* 0x001e78b201007387 */ /* 0x000fe80000100a00 */
        /* <DEDUP_REMOVED lines=67> */
[----:B----4-:R-:W-:-:S05]  /*10870*/  IMAD.WIDE R178, R124, 0x4, R4 ;  /* 0x000000047cb27825 */ /* 0x010fca00078e0204 */
        /* <DEDUP_REMOVED lines=62> */
[----:B------:R1:W-:Y:S02]  /*10c60*/  STL.64 [R1+0x1f40], R178 ;  /* 0x001f40b201007387 */ /* 0x0003e40000100a00 */
[----:B-1----:R-:W-:-:S05]  /*10c70*/  IMAD.WIDE R178, R108, 0x4, R4 ;  /* 0x000000046cb27825 */ /* 0x002fca00078e0204 */
[----:B------:R1:W-:Y:S02]  /*10c80*/  STL.64 [R1+0x1ed0], R178 ;  /* 0x001ed0b201007387 */ /* 0x0003e40000100a00 */
[----:B-1----:R-:W-:-:S05]  /*10c90*/  IMAD.WIDE R178, R78, 0x4, R4 ;  /* 0x000000044eb27825 */ /* 0x002fca00078e0204 */
[----:B------:R3:W-:Y:S02]  /*10ca0*/  STL.64 [R1+0x1e60], R178 ;  /* 0x001e60b201007387 */ /* 0x0007e40000100a00 */
[----:B---3--:R-:W-:-:S04]  /*10cb0*/  IMAD.WIDE R178, R7, 0x4, R4 ;  /* 0x0000000407b27825 */ /* 0x008fc800078e0204 */
[--C-:B------:R-:W-:Y:S01]  /*10cc0*/  IMAD.WIDE R6, R125, 0x4, R4.reuse ;  /* 0x000000047d067825 */ /* 0x100fe200078e0204 */
[----:B------:R1:W-:Y:S04]  /*10cd0*/  STL.64 [R1+0x1780], R178 ;  /* 0x001780b201007387 */ /* 0x0003e80000100a00 */
[----:B------:R3:W-:Y:S01]  /*10ce0*/  STL.64 [R1+0x17c8], R6 ;  /* 0x0017c80601007387 */ /* 0x0007e20000100a00 */
[----:B-1----:R-:W-:-:S04]  /*10cf0*/  IMAD.WIDE R178, R111, 0x4, R4 ;  /* 0x000000046fb27825 */ /* 0x002fc800078e0204 */
[--C-:B---3--:R-:W-:Y:S01]  /*10d00*/  IMAD.WIDE R6, R112, 0x4, R4.reuse ;  /* 0x0000000470067825 */ /* 0x108fe200078e0204 */
        /* <DEDUP_REMOVED lines=20> */
[----:B------:R1:W-:Y:S03]  /*10e50*/  STL.64 [R1+0x2458], R178 ;  /* 0x002458b201007387 */ /* 0x0003e60000100a00 */
[----:B------:R-:W-:Y:S01]  /*10e60*/  IMAD R129, R129, UR52, RZ ;  /* 0x0000003481817c24 */ /* 0x000fe2000f8e02ff */
[----:B------:R3:W-:Y:S01]  /*10e70*/  STL.64 [R1+0x2418], R6 ;  /* 0x0024180601007387 */ /* 0x0007e20000100a00 */
[----:B------:R-:W-:Y:S01]  /*10e80*/  IMAD R130, R130, UR60, RZ ;  /* 0x0000003c82827c24 */ /* 0x000fe2000f8e02ff */
[----:B------:R-:W-:Y:S01]  /*10e90*/  ULDC UR52, c[0x0][0x240] ;  /* 0x0000900000347ab9 */ /* 0x000fe20000000800 */
[----:B------:R-:W-:Y:S01]  /*10ea0*/  IMAD R131, R131, UR12, RZ ;  /* 0x0000000c83837c24 */ /* 0x000fe2000f8e02ff */
[----:B------:R-:W-:Y:S01]  /*10eb0*/  ULDC UR60, c[0x0][0x240] ;  /* 0x00009000003c7ab9 */ /* 0x000fe20000000800 */
[----:B-1----:R-:W-:Y:S01]  /*10ec0*/  IMAD.WIDE R178, R123, 0x4, R4 ;  /* 0x000000047bb27825 */ /* 0x002fe200078e0204 */
[----:B------:R-:W-:-:S03]  /*10ed0*/  ULDC UR12, c[0x0][0x240] ;  /* 0x00009000000c7ab9 */ /* 0x000fc60000000800 */
[--C-:B---3--:R-:W-:Y:S01]  /*10ee0*/  IMAD.WIDE R6, R128, 0x4, R4.reuse ;  /* 0x0000000480067825 */ /* 0x108fe200078e0204 */
[----:B------:R1:W-:Y:S04]  /*10ef0*/  STL.64 [R1+0x23d8], R178 ;  /* 0x0023d8b201007387 */ /* 0x0003e80000100a00 */
[----:B------:R3:W-:Y:S01]  /*10f00*/  STL.64 [R1+0x2398], R6 ;  /* 0x0023980601007387 */ /* 0x0007e20000100a00 */
[----:B------:R-:W-:Y:S01]  /*10f10*/  IMAD R132, R132, UR20, RZ ;  /* 0x0000001484847c24 */ /* 0x000fe2000f8e02ff */
[----:B------:R-:W-:Y:S01]  /*10f20*/  ULDC UR20, c[0x0][0x240] ;  /* 0x0000900000147ab9 */ /* 0x000fe20000000800 */
        /* <DEDUP_REMOVED lines=28> */
[----:B------:R-:W-:Y:S02]  /*110f0*/  IMAD R140, R140, UR28, RZ ;  /* 0x0000001c8c8c7c24 */ /* 0x000fe4000f8e02ff */
        /* <DEDUP_REMOVED lines=23> */
[----:B-1----:R-:W3:Y:S04]  /*11270*/  LDL.LU R179, [R1+0x1c] ;  /* 0x00001c0001b37983 */ /* 0x002ee80000300800 */
        /* <DEDUP_REMOVED lines=82> */
[----:B------:R1:W-:Y:S04]  /*117a0*/  STL.64 [R1+0x1eb8], R6 ;  /* 0x001eb80601007387 */ /* 0x0003e80000100a00 */
[----:B-1----:R-:W3:Y:S01]  /*117b0*/  LDL.LU.64 R6, [R1+0x45f0] ;  /* 0x0045f00001067983 */ /* 0x002ee20000300a00 */
[----:B------:R-:W-:-:S05]  /*117c0*/  IMAD.WIDE R4, R127, 0x4, R4 ;  /* 0x000000047f047825 */ /* 0x000fca00078e0204 */
[----:B------:R1:W-:Y:S04]  /*117d0*/  STL.64 [R1+0x1e38], R4 ;  /* 0x001e380401007387 */ /* 0x0003e80000100a00 */
[----:B-1----:R-:W4:Y:S01]  /*117e0*/  LDL.LU R5, [R1+0x38] ;  /* 0x0000380001057983 */ /* 0x002f220000300800 */
[----:B---3--:R-:W-:-:S05]  /*117f0*/  IMAD.WIDE R178, R179, 0x4, R6 ;  /* 0x00000004b3b27825 */ /* 0x008fca00078e0206 */
[----:B------:R1:W-:Y:S02]  /*11800*/  STL.64 [R1+0x25b0], R178 ;  /* 0x0025b0b201007387 */ /* 0x0003e40000100a00 */
        /* <DEDUP_REMOVED lines=8> */
[----:B------:R3:W-:Y:S02]  /*11890*/  STL.64 [R1+0x2680], R176 ;  /* 0x002680b001007387 */ /* 0x0007e40000100a00 */
[----:B---3--:R-:W-:-:S05]  /*118a0*/  IMAD.WIDE R176, R178, 0x4, R6 ;  /* 0x00000004b2b07825 */ /* 0x008fca00078e0206 */
[----:B------:R1:W-:Y:S02]  /*118b0*/  STL.64 [R1+0x26c0], R176 ;  /* 0x0026c0b001007387 */ /* 0x0003e40000100a00 */
[----:B-1----:R-:W-:-:S04]  /*118c0*/  IMAD.WIDE R176, R179, 0x4, R6 ;  /* 0x00000004b3b07825 */ /* 0x002fc800078e0206 */
[--C-:B------:R-:W-:Y:S01]  /*118d0*/  IMAD.WIDE R178, R180, 0x4, R6.reuse ;  /* 0x00000004b4b27825 */ /* 0x100fe200078e0206 */
[----:B------:R1:W-:Y:S04]  /*118e0*/  STL.64 [R1+0x2700], R176 ;  /* 0x002700b001007387 */ /* 0x0003e80000100a00 */
[----:B------:R3:W-:Y:S01]  /*118f0*/  STL.64 [R1+0x2740], R178 ;  /* 0x002740b201007387 */ /* 0x0007e20000100a00 */
[----:B-1----:R-:W-:-:S04]  /*11900*/  IMAD.WIDE R176, R181, 0x4, R6 ;  /* 0x00000004b5b07825 */ /* 0x002fc800078e0206 */
[--C-:B------:R-:W-:Y:S01]  /*11910*/  IMAD.WIDE R180, R182, 0x4, R6.reuse ;  /* 0x00000004b6b47825 */ /* 0x100fe200078e0206 */
[----:B------:R1:W-:Y:S03]  /*11920*/  STL.64 [R1+0x2738], R176 ;  /* 0x002738b001007387 */ /* 0x0003e60000100a00 */
[--C-:B---3--:R-:W-:Y:S01]  /*11930*/  IMAD.WIDE R178, R183, 0x4, R6.reuse ;  /* 0x00000004b7b27825 */ /* 0x108fe200078e0206 */
[----:B------:R3:W-:Y:S04]  /*11940*/  STL.64 [R1+0x2730], R180 ;  /* 0x002730b401007387 */ /* 0x0007e80000100a00 */
[----:B------:R2:W-:Y:S01]  /*11950*/  STL.64 [R1+0x2728], R178 ;  /* 0x002728b201007387 */ /* 0x0005e20000100a00 */
[----:B-1----:R-:W-:-:S04]  /*11960*/  IMAD.WIDE R176, R184, 0x4, R6 ;  /* 0x00000004b8b07825 */ /* 0x002fc800078e0206 */
[--C-:B---3--:R-:W-:Y:S01]  /*11970*/  IMAD.WIDE R180, R185, 0x4, R6.reuse ;  /* 0x00000004b9b47825 */ /* 0x108fe200078e0206 */
[----:B------:R1:W-:Y:S03]  /*11980*/  STL.64 [R1+0x2720], R176 ;  /* 0x002720b001007387 */ /* 0x0003e60000100a00 */
[--C-:B--2---:R-:W-:Y:S01]  /*11990*/  IMAD.WIDE R178, R186, 0x4, R6.reuse ;  /* 0x00000004bab27825 */ /* 0x104fe200078e0206 */
[----:B------:R2:W-:Y:S04]  /*119a0*/  STL.64 [R1+0x2718], R180 ;  /* 0x002718b401007387 */ /* 0x0005e80000100a00 */
[----:B------:R3:W-:Y:S01]  /*119b0*/  STL.64 [R1+0x2710], R178 ;  /* 0x002710b201007387 */ /* 0x0007e20000100a00 */
[----:B-1----:R-:W-:-:S04]  /*119c0*/  IMAD.WIDE R176, R187, 0x4, R6 ;  /* 0x00000004bbb07825 */ /* 0x002fc800078e0206 */
[--C-:B--2---:R-:W-:Y:S01]  /*119d0*/  IMAD.WIDE R180, R188, 0x4, R6.reuse ;  /* 0x00000004bcb47825 */ /* 0x104fe200078e0206 */
[----:B------:R1:W-:Y:S03]  /*119e0*/  STL.64 [R1+0x2708], R176 ;  /* 0x002708b001007387 */ /* 0x0003e60000100a00 */
[--C-:B---3--:R-:W-:Y:S01]  /*119f0*/  IMAD.WIDE R178, R189, 0x4, R6.reuse ;  /* 0x00000004bdb27825 */ /* 0x108fe200078e0206 */
        /* <DEDUP_REMOVED lines=29> */
[--C-:B----4-:R-:W-:Y:S01]  /*11bd0*/  IMAD.WIDE R178, R5, 0x4, R6.reuse ;  /* 0x0000000405b27825 */ /* 0x110fe200078e0206 */
[----:B------:R2:W-:Y:S04]  /*11be0*/  STL.64 [R1+0x2670], R180 ;  /* 0x002670b401007387 */ /* 0x0005e80000100a00 */
[----:B------:R-:W3:Y:S01]  /*11bf0*/  LDL.LU R5, [R1+0x34] ;  /* 0x0000340001057983 */ /* 0x000ee20000300800 */
[----:B-1----:R-:W-:-:S03]  /*11c00*/  IMAD.WIDE R176, R244, 0x4, R6 ;  /* 0x00000004f4b07825 */ /* 0x002fc600078e0206 */
[----:B------:R1:W-:Y:S04]  /*11c10*/  STL.64 [R1+0x1740], R178 ;  /* 0x001740b201007387 */ /* 0x0003e80000100a00 */
[----:B------:R4:W-:Y:S01]  /*11c20*/  STL.64 [R1+0x17b0], R176 ;  /* 0x0017b0b001007387 */ /* 0x0009e20000100a00 */
[----:B--2---:R-:W-:-:S04]  /*11c30*/  IMAD.WIDE R180, R206, 0x4, R6 ;  /* 0x00000004ceb47825 */ /* 0x004fc800078e0206 */
[----:B-1----:R-:W-:-:S04]  /*11c40*/  IMAD.WIDE R178, R204, 0x4, R6 ;  /* 0x00000004ccb27825 */ /* 0x002fc800078e0206 */
[--C-:B----4-:R-:W-:Y:S01]  /*11c50*/  IMAD.WIDE R176, R205, 0x4, R6.reuse ;  /* 0x00000004cdb07825 */ /* 0x110fe200078e0206 */
[----:B------:R1:W-:Y:S04]  /*11c60*/  STL.64 [R1+0x1838], R178 ;  /* 0x001838b201007387 */ /* 0x0003e80000100a00 */
[----:B------:R2:W-:Y:S04]  /*11c70*/  STL.64 [R1+0x1d98], R176 ;  /* 0x001d98b001007387 */ /* 0x0005e80000100a00 */
[----:B------:R4:W-:Y:S01]  /*11c80*/  STL.64 [R1+0x1e28], R180 ;  /* 0x001e28b401007387 */ /* 0x0009e20000100a00 */
[----:B-1----:R-:W-:-:S04]  /*11c90*/  IMAD.WIDE R178, R207, 0x4, R6 ;  /* 0x00000004cfb27825 */ /* 0x002fc800078e0206 */
[--C-:B--2---:R-:W-:Y:S01]  /*11ca0*/  IMAD.WIDE R176, R208, 0x4, R6.reuse ;  /* 0x00000004d0b07825 */ /* 0x104fe200078e0206 */
[----:B------:R1:W-:Y:S03]  /*11cb0*/  STL.64 [R1+0x2590], R178 ;  /* 0x002590b201007387 */ /* 0x0003e60000100a00 */
[--C-:B----4-:R-:W-:Y:S01]  /*11cc0*/  IMAD.WIDE R180, R209, 0x4, R6.reuse ;  /* 0x00000004d1b47825 */ /* 0x110fe200078e0206 */
        /* <DEDUP_REMOVED lines=50> */
[----:B---3--:R-:W-:-:S03]  /*11ff0*/  IMAD.WIDE R178, R5, 0x4, R6 ;  /* 0x0000000405b27825 */ /* 0x008fc600078e0206 */
[----:B------:R-:W3:Y:S01]  /*12000*/  LDL.LU R5, [R1+0x30] ;  /* 0x0000300001057983 */ /* 0x000ee20000300800 */
[----:B-1----:R-:W-:-:S03]  /*12010*/  IMAD.WIDE R176, R243, 0x4, R6 ;  /* 0x00000004f3b07825 */ /* 0x002fc600078e0206 */
[----:B------:R1:W-:Y:S01]  /*12020*/  STL.64 [R1+0x16e8], R178 ;  /* 0x0016e8b201007387 */ /* 0x0003e20000100a00 */
[----:B--2---:R-:W-:-:S03]  /*12030*/  IMAD.WIDE R180, R245, 0x4, R6 ;  /* 0x00000004f5b47825 */ /* 0x004fc600078e0206 */
        /* <DEDUP_REMOVED lines=25> */
[----:B------:R-:W-:Y:S01]  /*121d0*/  STL.64 [R1+0x1700], R180 ;  /* 0x001700b401007387 */ /* 0x000fe20000100a00 */
[----:B-1----:R-:W-:-:S04]  /*121e0*/  IMAD.WIDE R178, R2, 0x4, R6 ;  /* 0x0000000402b27825 */ /* 0x002fc800078e0206 */
[--C-:B--2---:R-:W-:Y:S01]  /*121f0*/  IMAD.WIDE R176, R3, 0x4, R6.reuse ;  /* 0x0000000403b07825 */ /* 0x104fe200078e0206 */
[----:B------:R1:W-:Y:S03]  /*12200*/  STL.64 [R1+0x16f8], R178 ;  /* 0x0016f8b201007387 */ /* 0x0003e60000100a00 */
[--C-:B------:R-:W-:Y:S01]  /*12210*/  IMAD.WIDE R2, R19, 0x4, R6.reuse ;  /* 0x0000000413027825 */ /* 0x100fe200078e0206 */
[----:B------:R2:W-:Y:S04]  /*12220*/  STL.64 [R1+0x16f0], R176 ;  /* 0x0016f0b001007387 */ /* 0x0005e80000100a00 */
[----:B------:R4:W-:Y:S01]  /*12230*/  STL.64 [R1+0x16e0], R2 ;  /* 0x0016e00201007387 */ /* 0x0009e20000100a00 */
[--C-:B-1----:R-:W-:Y:S01]  /*12240*/  IMAD.WIDE R178, R79, 0x4, R6.reuse ;  /* 0x000000044fb27825 */ /* 0x102fe200078e0206 */
[----:B------:R-:W1:Y:S01]  /*12250*/  S2R R248, SR_TID.X ;  /* 0x0000000000f87919 */ /* 0x000e620000002100 */
[----:B------:R-:W-:Y:S01]  /*12260*/  ULEA UR5, UR5, UR4, 0x18 ;  /* 0x0000000405057291 */ /* 0x000fe2000f8ec03f */
[----:B------:R-:W1:Y:S01]  /*12270*/  LDC R79, c[0x0][0x230] ;  /* 0x00008c00ff4f7b82 */ /* 0x000e620000000800 */
[--C-:B--2---:R-:W-:Y:S01]  /*12280*/  IMAD.WIDE R176, R110, 0x4, R6.reuse ;  /* 0x000000046eb07825 */ /* 0x104fe200078e0206 */
[----:B------:R2:W-:Y:S03]  /*12290*/  STL.64 [R1+0x16d8], R178 ;  /* 0x0016d8b201007387 */ /* 0x0005e60000100a00 */
[--C-:B----4-:R-:W-:Y:S01]  /*122a0*/  IMAD.WIDE R2, R144, 0x4, R6.reuse ;  /* 0x0000000490027825 */ /* 0x110fe200078e0206 */
[----:B------:R4:W-:Y:S04]  /*122b0*/  STL.64 [R1+0x16d0], R176 ;  /* 0x0016d0b001007387 */ /* 0x0009e80000100a00 */
[----:B------:R4:W-:Y:S01]  /*122c0*/  STL.64 [R1+0x16c8], R2 ;  /* 0x0016c80201007387 */ /* 0x0009e20000100a00 */
[----:B--2---:R-:W-:-:S04]  /*122d0*/  IMAD.WIDE R178, R8, 0x4, R6 ;  /* 0x0000000408b27825 */ /* 0x004fc800078e0206 */
[--C-:B----4-:R-:W-:Y:S01]  /*122e0*/  IMAD.WIDE R176, R9, 0x4, R6.reuse ;  /* 0x0000000409b07825 */ /* 0x110fe200078e0206 */
[----:B------:R-:W-:Y:S03]  /*122f0*/  STL.64 [R1+0x16c0], R178 ;  /* 0x0016c0b201007387 */ /* 0x000fe60000100a00 */
[--C-:B------:R-:W-:Y:S01]  /*12300*/  IMAD.WIDE R2, R10, 0x4, R6.reuse ;  /* 0x000000040a027825 */ /* 0x100fe200078e0206 */
[----:B------:R2:W-:Y:S03]  /*12310*/  STL.64 [R1+0x16b8], R176 ;  /* 0x0016b8b001007387 */ /* 0x0005e60000100a00 */
[--C-:B------:R-:W-:Y:S01]  /*12320*/  IMAD.WIDE R8, R11, 0x4, R6.reuse ;  /* 0x000000040b087825 */ /* 0x100fe200078e0206 */
[----:B------:R4:W-:Y:S03]  /*12330*/  STL.64 [R1+0x16b0], R2 ;  /* 0x0016b00201007387 */ /* 0x0009e60000100a00 */
[--C-:B------:R-:W-:Y:S01]  /*12340*/  IMAD.WIDE R10, R12, 0x4, R6.reuse ;  /* 0x000000040c0a7825 */ /* 0x100fe200078e0206 */
[----:B------:R4:W-:Y:S04]  /*12350*/  STL.64 [R1+0x16a8], R8 ;  /* 0x0016a80801007387 */ /* 0x0009e80000100a00 */
[----:B------:R1:W-:Y:S01]  /*12360*/  STL.64 [R1+0x16a0], R10 ;  /* 0x0016a00a01007387 */ /* 0x0003e20000100a00 */
[----:B--2---:R-:W2:Y:S01]  /*12370*/  LDC R176, c[0x0][0x230] ;  /* 0x00008c00ffb07b82 */ /* 0x004ea20000000800 */
[----:B----4-:R-:W-:-:S04]  /*12380*/  IMAD.WIDE R2, R13, 0x4, R6 ;  /* 0x000000040d027825 */ /* 0x010fc800078e0206 */
[--C-:B------:R-:W-:Y:S01]  /*12390*/  IMAD.WIDE R8, R14, 0x4, R6.reuse ;  /* 0x000000040e087825 */ /* 0x100fe200078e0206 */
[----:B------:R4:W-:Y:S03]  /*123a0*/  STL.64 [R1+0x1698], R2 ;  /* 0x0016980201007387 */ /* 0x0009e60000100a00 */
[--C-:B-1----:R-:W-:Y:S01]  /*123b0*/  IMAD.WIDE R10, R15, 0x4, R6.reuse ;  /* 0x000000040f0a7825 */ /* 0x102fe200078e0206 */
[----:B------:R1:W-:Y:S04]  /*123c0*/  STL.64 [R1+0x1690], R8 ;  /* 0x0016900801007387 */ /* 0x0003e80000100a00 */
[----:B------:R1:W-:Y:S01]  /*123d0*/  STL.64 [R1+0x1688], R10 ;  /* 0x0016880a01007387 */ /* 0x0003e20000100a00 */
[----:B----4-:R-:W-:-:S04]  /*123e0*/  IMAD.WIDE R2, R16, 0x4, R6 ;  /* 0x0000000410027825 */ /* 0x010fc800078e0206 */
[--C-:B-1----:R-:W-:Y:S01]  /*123f0*/  IMAD.WIDE R8, R17, 0x4, R6.reuse ;  /* 0x0000000411087825 */ /* 0x102fe200078e0206 */
[----:B------:R3:W-:Y:S03]  /*12400*/  STL.64 [R1+0x1680], R2 ;  /* 0x0016800201007387 */ /* 0x0007e60000100a00 */
[--C-:B------:R-:W-:Y:S01]  /*12410*/  IMAD.WIDE R10, R18, 0x4, R6.reuse ;  /* 0x00000004120a7825 */ /* 0x100fe200078e0206 */
[----:B------:R1:W-:Y:S04]  /*12420*/  STL.64 [R1+0x1678], R8 ;  /* 0x0016780801007387 */ /* 0x0003e80000100a00 */
[----:B------:R4:W-:Y:S01]  /*12430*/  STL.64 [R1+0x1670], R10 ;  /* 0x0016700a01007387 */ /* 0x0009e20000100a00 */
[----:B---3--:R-:W-:-:S03]  /*12440*/  IMAD.WIDE R2, R5, 0x4, R6 ;  /* 0x0000000405027825 */ /* 0x008fc600078e0206 */
[----:B------:R-:W3:Y:S01]  /*12450*/  LDL.LU R5, [R1+0x2c] ;  /* 0x00002c0001057983 */ /* 0x000ee20000300800 */
[----:B-1----:R-:W-:-:S03]  /*12460*/  IMAD.WIDE R8, R239, 0x4, R6 ;  /* 0x00000004ef087825 */ /* 0x002fc600078e0206 */
[----:B------:R1:W-:Y:S01]  /*12470*/  STL.64 [R1+0x1668], R2 ;  /* 0x0016680201007387 */ /* 0x0003e20000100a00 */
[----:B----4-:R-:W-:-:S03]  /*12480*/  IMAD.WIDE R10, R21, 0x4, R6 ;  /* 0x00000004150a7825 */ /* 0x010fc600078e0206 */
[----:B------:R4:W-:Y:S01]  /*12490*/  STL.64 [R1+0x1660], R8 ;  /* 0x0016600801007387 */ /* 0x0009e20000100a00 */
[----:B-1----:R-:W-:-:S04]  /*124a0*/  IMAD.WIDE R2, R174, 0x4, R6 ;  /* 0x00000004ae027825 */ /* 0x002fc800078e0206 */
[--C-:B----4-:R-:W-:Y:S01]  /*124b0*/  IMAD.WIDE R8, R20, 0x4, R6.reuse ;  /* 0x0000000414087825 */ /* 0x110fe200078e0206 */
[----:B------:R1:W-:Y:S04]  /*124c0*/  STL.64 [R1+0x1658], R2 ;  /* 0x0016580201007387 */ /* 0x0003e80000100a00 */
[----:B------:R4:W-:Y:S04]  /*124d0*/  STL.64 [R1+0x1650], R8 ;  /* 0x0016500801007387 */ /* 0x0009e80000100a00 */
[----:B------:R4:W-:Y:S01]  /*124e0*/  STL.64 [R1+0x1648], R10 ;  /* 0x0016480a01007387 */ /* 0x0009e20000100a00 */
[--C-:B-1----:R-:W-:Y:S01]  /*124f0*/  IMAD.WIDE R2, R22, 0x4, R6.reuse ;  /* 0x0000000416027825 */ /* 0x102fe200078e0206 */
[----:B--2---:R-:W-:Y:S01]  /*12500*/  IADD3 R176, R176, -0x1, RZ ;  /* 0xffffffffb0b07810 */ /* 0x004fe20007ffe0ff */
[----:B------:R-:W-:Y:S01]  /*12510*/  ULDC.64 UR58, c[0x0][0x208] ;  /* 0x00008200003a7ab9 */ /* 0x000fe20000000a00 */
[----:B------:R-:W-:Y:S01]  /*12520*/  LOP3.LUT R248, R248, 0x3f, RZ, 0xc0, !PT ;  /* 0x0000003ff8f87812 */ /* 0x000fe200078ec0ff */
[--C-:B----4-:R-:W-:Y:S01]  /*12530*/  IMAD.WIDE R8, R23, 0x4, R6.reuse ;  /* 0x0000000417087825 */ /* 0x110fe200078e0206 */
[----:B------:R1:W-:Y:S01]  /*12540*/  STL.64 [R1+0x1640], R2 ;  /* 0x0016400201007387 */ /* 0x0003e20000100a00 */
[----:B------:R-:W2:Y:S02]  /*12550*/  LDC R22, c[0x0][0x230] ;  /* 0x00008c00ff167b82 */ /* 0x000ea40000000800 */
[--C-:B------:R-:W-:Y:S01]  /*12560*/  IMAD.WIDE R10, R24, 0x4, R6.reuse ;  /* 0x00000004180a7825 */ /* 0x100fe200078e0206 */
[----:B------:R4:W-:Y:S04]  /*12570*/  STL.64 [R1+0x1638], R8 ;  /* 0x0016380801007387 */ /* 0x0009e80000100a00 */
[----:B------:R4:W-:Y:S01]  /*12580*/  STL.64 [R1+0x1630], R10 ;  /* 0x0016300a01007387 */ /* 0x0009e20000100a00 */
[----:B-1----:R-:W-:-:S04]  /*12590*/  IMAD.WIDE R2, R25, 0x4, R6 ;  /* 0x0000000419027825 */ /* 0x002fc800078e0206 */
[--C-:B----4-:R-:W-:Y:S01]  /*125a0*/  IMAD.WIDE R8, R26, 0x4, R6.reuse ;  /* 0x000000041a087825 */ /* 0x110fe200078e0206 */
[----:B------:R1:W-:Y:S03]  /*125b0*/  STL.64 [R1+0x1628], R2 ;  /* 0x0016280201007387 */ /* 0x0003e60000100a00 */
[--C-:B------:R-:W-:Y:S01]  /*125c0*/  IMAD.WIDE R10, R27, 0x4, R6.reuse ;  /* 0x000000041b0a7825 */ /* 0x100fe200078e0206 */
[----:B------:R4:W-:Y:S04]  /*125d0*/  STL.64 [R1+0x1620], R8 ;  /* 0x0016200801007387 */ /* 0x0009e80000100a00 */
[----:B------:R4:W-:Y:S01]  /*125e0*/  STL.64 [R1+0x1618], R10 ;  /* 0x0016180a01007387 */ /* 0x0009e20000100a00 */
[----:B-1----:R-:W-:-:S04]  /*125f0*/  IMAD.WIDE R2, R28, 0x4, R6 ;  /* 0x000000041c027825 */ /* 0x002fc800078e0206 */
[--C-:B----4-:R-:W-:Y:S01]  /*12600*/  IMAD.WIDE R8, R29, 0x4, R6.reuse ;  /* 0x000000041d087825 */ /* 0x110fe200078e0206 */
[----:B------:R1:W-:Y:S03]  /*12610*/  STL.64 [R1+0x1610], R2 ;  /* 0x0016100201007387 */ /* 0x0003e60000100a00 */
[--C-:B------:R-:W-:Y:S01]  /*12620*/  IMAD.WIDE R10, R30, 0x4, R6.reuse ;  /* 0x000000041e0a7825 */ /* 0x100fe200078e0206 */
[----:B------:R4:W-:Y:S01]  /*12630*/  STL.64 [R1+0x1608], R8 ;  /* 0x0016080801007387 */ /* 0x0009e20000100a00 */
[----:B------:R-:W-:Y:S01]  /*12640*/  ISETP.GE.U32.AND P2, PT, R176, 0x7fffff80, PT ;  /* 0x7fffff80b000780c */ /* 0x000fe20003f46070 */
[----:B------:R-:W2:Y:S02]  /*12650*/  LDC R30, c[0x0][0x230] ;  /* 0x00008c00ff1e7b82 */ /* 0x000ea40000000800 */
        /* <DEDUP_REMOVED lines=15> */
[----:B------:R1:W-:Y:S01]  /*12750*/  STL.64 [R1+0x15c8], R2 ;  /* 0x0015c80201007387 */ /* 0x0003e20000100a00 */
[----:B------:R-:W4:Y:S02]  /*12760*/  LDC R38, c[0x0][0x230] ;  /* 0x00008c00ff267b82 */ /* 0x000f240000000800 */
[--C-:B--2---:R-:W-:Y:S01]  /*12770*/  IMAD.WIDE R10, R39, 0x4, R6.reuse ;  /* 0x00000004270a7825 */ /* 0x104fe200078e0206 */
[----:B------:R2:W-:Y:S04]  /*12780*/  STL.64 [R1+0x15c0], R8 ;  /* 0x0015c00801007387 */ /* 0x0005e80000100a00 */
[----:B------:R2:W-:Y:S01]  /*12790*/  STL.64 [R1+0x15b8], R10 ;  /* 0x0015b80a01007387 */ /* 0x0005e20000100a00 */
[----:B-1----:R-:W-:-:S04]  /*127a0*/  IMAD.WIDE R2, R40, 0x4, R6 ;  /* 0x0000000428027825 */ /* 0x002fc800078e0206 */
[--C-:B--2---:R-:W-:Y:S01]  /*127b0*/  IMAD.WIDE R8, R41, 0x4, R6.reuse ;  /* 0x0000000429087825 */ /* 0x104fe200078e0206 */
[----:B------:R1:W-:Y:S03]  /*127c0*/  STL.64 [R1+0x15b0], R2 ;  /* 0x0015b00201007387 */ /* 0x0003e60000100a00 */
[--C-:B------:R-:W-:Y:S01]  /*127d0*/  IMAD.WIDE R10, R236, 0x4, R6.reuse ;  /* 0x00000004ec0a7825 */ /* 0x100fe200078e0206 */
        /* <DEDUP_REMOVED lines=8> */
[----:B-1----:R-:W-:-:S02]  /*12860*/  IMAD.WIDE R2, R46, 0x4, R6 ;  /* 0x000000042e027825 */ /* 0x002fc400078e0206 */
[----:B------:R-:W1:Y:S02]  /*12870*/  LDC R46, c[0x0][0x230] ;  /* 0x00008c00ff2e7b82 */ /* 0x000e640000000800 */
[--C-:B--2---:R-:W-:Y:S01]  /*12880*/  IMAD.WIDE R8, R47, 0x4, R6.reuse ;  /* 0x000000042f087825 */ /* 0x104fe200078e0206 */
[----:B------:R3:W-:Y:S03]  /*12890*/  STL.64 [R1+0x1580], R2 ;  /* 0x0015800201007387 */ /* 0x0007e60000100a00 */
[--C-:B----4-:R-:W-:Y:S01]  /*128a0*/  IMAD.WIDE R10, R48, 0x4, R6.reuse ;  /* 0x00000004300a7825 */ /* 0x110fe200078e0206 */
[----:B------:R2:W-:Y:S04]  /*128b0*/  STL.64 [R1+0x1578], R8 ;  /* 0x0015780801007387 */ /* 0x0005e80000100a00 */
[----:B------:R4:W-:Y:S01]  /*128c0*/  STL.64 [R1+0x1570], R10 ;  /* 0x0015700a01007387 */ /* 0x0009e20000100a00 */
[----:B---3--:R-:W-:-:S03]  /*128d0*/  IMAD.WIDE R2, R5, 0x4, R6 ;  /* 0x0000000405027825 */ /* 0x008fc600078e0206 */
[----:B------:R-:W3:Y:S01]  /*128e0*/  LDL.LU R5, [R1+0x28] ;  /* 0x0000280001057983 */ /* 0x000ee20000300800 */
[----:B--2---:R-:W-:-:S03]  /*128f0*/  IMAD.WIDE R8, R235, 0x4, R6 ;  /* 0x00000004eb087825 */ /* 0x004fc600078e0206 */
[----:B------:R2:W-:Y:S01]  /*12900*/  STL.64 [R1+0x1568], R2 ;  /* 0x0015680201007387 */ /* 0x0005e20000100a00 */
[----:B----4-:R-:W-:-:S03]  /*12910*/  IMAD.WIDE R10, R51, 0x4, R6 ;  /* 0x00000004330a7825 */ /* 0x010fc600078e0206 */
[----:B------:R4:W-:Y:S01]  /*12920*/  STL.64 [R1+0x1560], R8 ;  /* 0x0015600801007387 */ /* 0x0009e20000100a00 */
[----:B--2---:R-:W-:-:S04]  /*12930*/  IMAD.WIDE R2, R49, 0x4, R6 ;  /* 0x0000000431027825 */ /* 0x004fc800078e0206 */
[--C-:B----4-:R-:W-:Y:S01]  /*12940*/  IMAD.WIDE R8, R50, 0x4, R6.reuse ;  /* 0x0000000432087825 */ /* 0x110fe200078e0206 */
[----:B------:R2:W-:Y:S04]  /*12950*/  STL.64 [R1+0x1558], R2 ;  /* 0x0015580201007387 */ /* 0x0005e80000100a00 */
[----:B------:R4:W-:Y:S04]  /*12960*/  STL.64 [R1+0x1550], R8 ;  /* 0x0015500801007387 */ /* 0x0009e80000100a00 */
[----:B------:R1:W-:Y:S01]  /*12970*/  STL.64 [R1+0x1548], R10 ;  /* 0x0015480a01007387 */ /* 0x0003e20000100a00 */
[----:B--2---:R-:W-:-:S04]  /*12980*/  IMAD.WIDE R2, R52, 0x4, R6 ;  /* 0x0000000434027825 */ /* 0x004fc800078e0206 */
[--C-:B----4-:R-:W-:Y:S01]  /*12990*/  IMAD.WIDE R8, R53, 0x4, R6.reuse ;  /* 0x0000000435087825 */ /* 0x110fe200078e0206 */
[----:B------:R2:W-:Y:S03]  /*129a0*/  STL.64 [R1+0x1540], R2 ;  /* 0x0015400201007387 */ /* 0x0005e60000100a00 */
[--C-:B-1----:R-:W-:Y:S01]  /*129b0*/  IMAD.WIDE R10, R54, 0x4, R6.reuse ;  /* 0x00000004360a7825 */ /* 0x102fe200078e0206 */
[----:B------:R1:W-:Y:S04]  /*129c0*/  STL.64 [R1+0x1538], R8 ;  /* 0x0015380801007387 */ /* 0x0003e80000100a00 */
[----:B------:R4:W-:Y:S01]  /*129d0*/  STL.64 [R1+0x1530], R10 ;  /* 0x0015300a01007387 */ /* 0x0009e20000100a00 */
[--C-:B--2---:R-:W-:Y:S01]  /*129e0*/  IMAD.WIDE R2, R55, 0x4, R6.reuse ;  /* 0x0000000437027825 */ /* 0x104fe200078e0206 */
[----:B------:R-:W-:Y:S01]  /*129f0*/  IADD3 R30, R30, -0x64, RZ ;  /* 0xffffff9c1e1e7810 */ /* 0x000fe20007ffe0ff */
[----:B------:R-:W2:Y:S02]  /*12a00*/  LDC R55, c[0x0][0x230] ;  /* 0x00008c00ff377b82 */ /* 0x000ea40000000800 */
[--C-:B-1----:R-:W-:Y:S01]  /*12a10*/  IMAD.WIDE R8, R56, 0x4, R6.reuse ;  /* 0x0000000438087825 */ /* 0x102fe200078e0206 */
[----:B------:R1:W-:Y:S03]  /*12a20*/  STL.64 [R1+0x1528], R2 ;  /* 0x0015280201007387 */ /* 0x0003e60000100a00 */
[--C-:B----4-:R-:W-:Y:S01]  /*12a30*/  IMAD.WIDE R10, R57, 0x4, R6.reuse ;  /* 0x00000004390a7825 */ /* 0x110fe200078e0206 */
        /* <DEDUP_REMOVED lines=13> */
[----:B------:R-:W2:Y:S03]  /*12b10*/  LDC R63, c[0x0][0x230] ;  /* 0x00008c00ff3f7b82 */ /* 0x000ea60000000800 */
        /* <DEDUP_REMOVED lines=36> */
[----:B--2---:R-:W-:-:S03]  /*12d60*/  IMAD.WIDE R10, R81, 0x4, R6 ;  /* 0x00000004510a7825 */ /* 0x004fc600078e0206 */
[----:B------:R2:W-:Y:S01]  /*12d70*/  STL.64 [R1+0x1460], R8 ;  /* 0x0014600801007387 */ /* 0x0005e20000100a00 */
[----:B-1----:R-:W-:-:S04]  /*12d80*/  IMAD.WIDE R2, R80, 0x4, R6 ;  /* 0x0000000450027825 */ /* 0x002fc800078e0206 */
[--C-:B--2---:R-:W-:Y:S01]  /*12d90*/  IMAD.WIDE R8, R82, 0x4, R6.reuse ;  /* 0x0000000452087825 */ /* 0x104fe200078e0206 */
        /* <DEDUP_REMOVED lines=34> */
[----:B--2---:R-:W-:-:S04]  /*12fc0*/  IMAD.WIDE R2, R98, 0x4, R6 ;  /* 0x0000000462027825 */ /* 0x004fc800078e0206 */
[--C-:B----4-:R-:W-:Y:S01]  /*12fd0*/  IMAD.WIDE R10, R99, 0x4, R6.reuse ;  /* 0x00000004630a7825 */ /* 0x110fe200078e0206 */
[----:B------:R2:W-:Y:S03]  /*12fe0*/  STL.64 [R1+0x13c8], R2 ;  /* 0x0013c80201007387 */ /* 0x0005e60000100a00 */
[--C-:B------:R-:W-:Y:S01]  /*12ff0*/  IMAD.WIDE R8, R100, 0x4, R6.reuse ;  /* 0x0000000464087825 */ /* 0x100fe200078e0206 */
        /* <DEDUP_REMOVED lines=14> */
[----:B--2---:R-:W-:-:S04]  /*130e0*/  IMAD.WIDE R2, R107, 0x4, R6 ;  /* 0x000000046b027825 */ /* 0x004fc800078e0206 */
[--C-:B-1----:R-:W-:Y:S01]  /*130f0*/  IMAD.WIDE R10, R108, 0x4, R6.reuse ;  /* 0x000000046c0a7825 */ /* 0x102fe200078e0206 */
[----:B------:R-:W-:Y:S03]  /*13100*/  STL.64 [R1+0x1380], R2 ;  /* 0x0013800201007387 */ /* 0x000fe60000100a00 */
[--C-:B----4-:R-:W-:Y:S01]  /*13110*/  IMAD.WIDE R8, R78, 0x4, R6.reuse ;  /* 0x000000044e087825 */ /* 0x110fe200078e0206 */
[----:B------:R-:W-:Y:S04]  /*13120*/  STL.64 [R1+0x1378], R10 ;  /* 0x0013780a01007387 */ /* 0x000fe80000100a00 */
[----:B------:R1:W-:Y:S02]  /*13130*/  STL.64 [R1+0x1370], R8 ;  /* 0x0013700801007387 */ /* 0x0003e40000100a00 */
[----:B-1----:R-:W-:-:S02]  /*13140*/  IMAD.WIDE R8, R111, 0x4, R6 ;  /* 0x000000046f087825 */ /* 0x002fc400078e0206 */
[----:B------:R-:W1:Y:S02]  /*13150*/  LDC R111, c[0x0][0x238] ;  /* 0x00008e00ff6f7b82 */ /* 0x000e640000000800 */
[----:B---3--:R-:W-:-:S04]  /*13160*/  IMAD.WIDE R2, R5, 0x4, R6 ;  /* 0x0000000405027825 */ /* 0x008fc800078e0206 */
[--C-:B------:R-:W-:Y:S01]  /*13170*/  IMAD.WIDE R4, R125, 0x4, R6.reuse ;  /* 0x000000047d047825 */ /* 0x100fe200078e0206 */
[----:B------:R2:W-:Y:S04]  /*13180*/  STL.64 [R1+0x1368], R2 ;  /* 0x0013680201007387 */ /* 0x0005e80000100a00 */
[----:B------:R3:W-:Y:S04]  /*13190*/  STL.64 [R1+0x1360], R4 ;  /* 0x0013600401007387 */ /* 0x0007e80000100a00 */
[----:B------:R4:W-:Y:S01]  /*131a0*/  STL.64 [R1+0x1358], R8 ;  /* 0x0013580801007387 */ /* 0x0009e20000100a00 */
[----:B--2---:R-:W-:-:S04]  /*131b0*/  IMAD.WIDE R2, R112, 0x4, R6 ;  /* 0x0000000470027825 */ /* 0x004fc800078e0206 */
[--C-:B---3--:R-:W-:Y:S01]  /*131c0*/  IMAD.WIDE R4, R113, 0x4, R6.reuse ;  /* 0x0000000471047825 */ /* 0x108fe200078e0206 */
[----:B------:R2:W-:Y:S03]  /*131d0*/  STL.64 [R1+0x1350], R2 ;  /* 0x0013500201007387 */ /* 0x0005e60000100a00 */
[--C-:B----4-:R-:W-:Y:S01]  /*131e0*/  IMAD.WIDE R8, R114, 0x4, R6.reuse ;  /* 0x0000000472087825 */ /* 0x110fe200078e0206 */
        /* <DEDUP_REMOVED lines=51> */
[--C-:B---3--:R-:W-:Y:S02]  /*13520*/  IMAD.WIDE R4, R252, 0x4, R6.reuse ;  /* 0x00000004fc047825 */ /* 0x108fe400078e0206 */
[----:B------:R-:W2:Y:S02]  /*13530*/  LDL.LU R252, [R1+0x45e4] ;  /* 0x0045e40001fc7983 */ /* 0x000ea40000300800 */
[--C-:B----4-:R-:W-:Y:S02]  /*13540*/  IMAD.WIDE R8, R145, 0x4, R6.reuse ;  /* 0x0000000491087825 */ /* 0x110fe400078e0206 */
[----:B------:R3:W-:Y:S04]  /*13550*/  STL.64 [R1+0x1278], R2 ;  /* 0x0012780201007387 */ /* 0x0007e80000100a00 */
[----:B------:R4:W-:Y:S01]  /*13560*/  STL.64 [R1+0x1270], R4 ;  /* 0x0012700401007387 */ /* 0x0009e20000100a00 */
[----:B---3--:R-:W-:-:S05]  /*13570*/  IMAD.WIDE R2, R126, 0x4, R6 ;  /* 0x000000047e027825 */ /* 0x008fca00078e0206 */
[----:B------:R3:W-:Y:S04]  /*13580*/  STL.64 [R1+0x1268], R2 ;  /* 0x0012680201007387 */ /* 0x0007e80000100a00 */
[----:B------:R1:W-:Y:S04]  /*13590*/  STL.64 [R1+0x1260], R8 ;  /* 0x0012600801007387 */ /* 0x0003e80000100a00 */
[----:B------:R-:W2:Y:S01]  /*135a0*/  LDL.LU R250, [R1+0x44] ;  /* 0x0000440001fa7983 */ /* 0x000ea20000300800 */
[----:B----4-:R-:W-:-:S04]  /*135b0*/  IMAD.WIDE R4, R146, 0x4, R6 ;  /* 0x0000000492047825 */ /* 0x010fc800078e0206 */
[--C-:B---3--:R-:W-:Y:S01]  /*135c0*/  IMAD.WIDE R2, R147, 0x4, R6.reuse ;  /* 0x0000000493027825 */ /* 0x108fe200078e0206 */
[----:B------:R3:W-:Y:S03]  /*135d0*/  STL.64 [R1+0x1258], R4 ;  /* 0x0012580401007387 */ /* 0x0007e60000100a00 */
[--C-:B-1----:R-:W-:Y:S01]  /*135e0*/  IMAD.WIDE R8, R148, 0x4, R6.reuse ;  /* 0x0000000494087825 */ /* 0x102fe200078e0206 */
[----:B------:R1:W-:Y:S04]  /*135f0*/  STL.64 [R1+0x1250], R2 ;  /* 0x0012500201007387 */ /* 0x0003e80000100a00 */
[----:B---3--:R-:W3:Y:S01]  /*13600*/  LDL.LU R5, [R1+0x48] ;  /* 0x0000480001057983 */ /* 0x008ee20000300800 */
[----:B------:R-:W4:Y:S01]  /*13610*/  LDC R4, c[0x0][0x230] ;  /* 0x00008c00ff047b82 */ /* 0x000f220000000800 */
[----:B-1----:R-:W-:-:S02]  /*13620*/  IMAD.WIDE R2, R149, 0x4, R6 ;  /* 0x0000000495027825 */ /* 0x002fc400078e0206 */
[----:B------:R1:W-:Y:S04]  /*13630*/  STL.64 [R1+0x1248], R8 ;  /* 0x0012480801007387 */ /* 0x0003e80000100a00 */
[----:B------:R1:W-:Y:S04]  /*13640*/  STL.64 [R1+0x1240], R2 ;  /* 0x0012400201007387 */ /* 0x0003e80000100a00 */
[----:B------:R-:W3:Y:S01]  /*13650*/  LDL.LU R175, [R1+0x4c] ;  /* 0x00004c0001af7983 */ /* 0x000ee20000300800 */
[----:B-1----:R-:W-:-:S04]  /*13660*/  IMAD.WIDE R8, R150, 0x4, R6 ;  /* 0x0000000496087825 */ /* 0x002fc800078e0206 */
[--C-:B------:R-:W-:Y:S01]  /*13670*/  IMAD.WIDE R2, R151, 0x4, R6.reuse ;  /* 0x0000000497027825 */ /* 0x100fe200078e0206 */
[----:B------:R1:W-:Y:S03]  /*13680*/  STL.64 [R1+0x1238], R8 ;  /* 0x0012380801007387 */ /* 0x0003e60000100a00 */
[--C-:B------:R-:W-:Y:S01]  /*13690*/  IMAD.WIDE R10, R152, 0x4, R6.reuse ;  /* 0x00000004980a7825 */ /* 0x100fe200078e0206 */
[----:B------:R1:W-:Y:S04]  /*136a0*/  STL.64 [R1+0x1230], R2 ;  /* 0x0012300201007387 */ /* 0x0003e80000100a00 */
[----:B------:R4:W-:Y:S01]  /*136b0*/  STL.64 [R1+0xe38], R10 ;  /* 0x000e380a01007387 */ /* 0x0009e20000100a00 */
[----:B-1----:R-:W-:-:S04]  /*136c0*/  IMAD.WIDE R8, R153, 0x4, R6 ;  /* 0x0000000499087825 */ /* 0x002fc800078e0206 */
[--C-:B------:R-:W-:Y:S01]  /*136d0*/  IMAD.WIDE R2, R154, 0x4, R6.reuse ;  /* 0x000000049a027825 */ /* 0x100fe200078e0206 */
        /* <DEDUP_REMOVED lines=8> */
[----:B------:R4:W-:Y:S03]  /*13760*/  STL.64 [R1+0xe10], R2 ;  /* 0x000e100201007387 */ /* 0x0009e60000100a00 */
[----:B------:R-:W-:Y:S01]  /*13770*/  VIADD R4, R4, 0xfffffffb ;  /* 0xfffffffb04047836 */ /* 0x000fe20000000000 */
[----:B------:R4:W-:Y:S01]  /*13780*/  STL.64 [R1+0xe08], R10 ;  /* 0x000e080a01007387 */ /* 0x0009e20000100a00 */
[----:B-1----:R-:W-:-:S04]  /*13790*/  IMAD.WIDE R8, R159, 0x4, R6 ;  /* 0x000000049f087825 */ /* 0x002fc800078e0206 */
[--C-:B----4-:R-:W-:Y:S01]  /*137a0*/  IMAD.WIDE R2, R160, 0x4, R6.reuse ;  /* 0x00000004a0027825 */ /* 0x110fe200078e0206 */
[----:B------:R1:W-:Y:S01]  /*137b0*/  STL.64 [R1+0xe00], R8 ;  /* 0x000e000801007387 */ /* 0x0003e20000100a00 */
[----:B------:R-:W-:Y:S02]  /*137c0*/  ISETP.GE.U32.AND P5, PT, R4, 0x7fffff7c, PT ;  /* 0x7fffff7c0400780c */ /* 0x000fe40003fa6070 */
[--C-:B------:R-:W-:Y:S01]  /*137d0*/  IMAD.WIDE R10, R161, 0x4, R6.reuse ;  /* 0x00000004a10a7825 */ /* 0x100fe200078e0206 */
[----:B------:R4:W-:Y:S01]  /*137e0*/  STL.64 [R1+0xdf8], R2 ;  /* 0x000df80201007387 */ /* 0x0009e20000100a00 */
[----:B------:R-:W4:Y:S03]  /*137f0*/  LDC R4, c[0x0][0x230] ;  /* 0x00008c00ff047b82 */ /* 0x000f260000000800 */
        /* <DEDUP_REMOVED lines=18> */
[----:B------:R-:W-:Y:S01]  /*13920*/  STL.64 [R1+0xc98], R10 ;  /* 0x000c980a01007387 */ /* 0x000fe20000100a00 */
[----:B-1----:R-:W-:-:S04]  /*13930*/  IMAD.WIDE R8, R171, 0x4, R6 ;  /* 0x00000004ab087825 */ /* 0x002fc800078e0206 */
[--C-:B----4-:R-:W-:Y:S01]  /*13940*/  IMAD.WIDE R2, R172, 0x4, R6.reuse ;  /* 0x00000004ac027825 */ /* 0x110fe200078e0206 */
[----:B------:R1:W-:Y:S03]  /*13950*/  STL.64 [R1+0xc90], R8 ;  /* 0x000c900801007387 */ /* 0x0003e60000100a00 */
[----:B------:R-:W-:Y:S01]  /*13960*/  VIADD R0, R4, 0xfffffff7 ;  /* 0xfffffff704007836 */ /* 0x000fe20000000000 */
[----:B------:R4:W-:Y:S01]  /*13970*/  STL.64 [R1+0xc88], R2 ;  /* 0x000c880201007387 */ /* 0x0009e20000100a00 */
[----:B-1----:R-:W-:-:S04]  /*13980*/  IMAD.WIDE R8, R173, 0x4, R6 ;  /* 0x00000004ad087825 */ /* 0x002fc800078e0206 */
[--C-:B----4-:R-:W-:Y:S01]  /*13990*/  IMAD.WIDE R2, R127, 0x4, R6.reuse ;  /* 0x000000047f027825 */ /* 0x110fe200078e0206 */
[----:B------:R1:W-:Y:S04]  /*139a0*/  STL.64 [R1+0xc80], R8 ;  /* 0x000c800801007387 */ /* 0x0003e80000100a00 */
[----:B------:R4:W-:Y:S01]  /*139b0*/  STL.64 [R1+0xc48], R2 ;  /* 0x000c480201007387 */ /* 0x0009e20000100a00 */
[----:B-1----:R-:W1:Y:S01]  /*139c0*/  LDC R8, c[0x0][0x230] ;  /* 0x00008c00ff087b82 */ /* 0x002e620000000800 */
[----:B----4-:R-:W-:-:S07]  /*139d0*/  IMAD.WIDE R2, R109, 0x4, R6 ;  /* 0x000000046d027825 */ /* 0x010fce00078e0206 */
[----:B------:R-:W4:Y:S01]  /*139e0*/  LDC R7, c[0x0][0x230] ;  /* 0x00008c00ff077b82 */ /* 0x000f220000000800 */
[----:B------:R1:W-:Y:S07]  /*139f0*/  STL.64 [R1+0xc40], R2 ;  /* 0x000c400201007387 */ /* 0x0003ee0000100a00 */
[----:B------:R-:W4:Y:S01]  /*13a00*/  LDC R9, c[0x0][0x230] ;  /* 0x00008c00ff097b82 */ /* 0x000f220000000800 */
[----:B-1----:R-:W-:-:S04]  /*13a10*/  IMAD.SHL.U32 R2, R248, 0x4, RZ ;  /* 0x00000004f8027824 */ /* 0x002fc800078e00ff */
[----:B------:R-:W-:Y:S01]  /*13a20*/  VIADD R3, R2, UR5 ;  /* 0x0000000502037c36 */ /* 0x000fe20008000000 */
[----:B--2---:R-:W-:-:S04]  /*13a30*/  LEA R244, P6, R250, UR6, 0x2 ;  /* 0x00000006faf47c11 */ /* 0x004fc8000f8c10ff */
[----:B------:R-:W-:Y:S02]  /*13a40*/  LEA.HI.X.SX32 R245, R250, UR7, 0x2, P6 ;  /* 0x00000007faf57c11 */ /* 0x000fe4000b0f16ff */
[----:B------:R-:W1:Y:S03]  /*13a50*/  LDC R250, c[0x0][0x230] ;  /* 0x00008c00fffa7b82 */ /* 0x000e660000000800 */
[----:B------:R-:W-:Y:S01]  /*13a60*/  @!PT LDS RZ, [RZ] ;  /* 0x00000000fffff984 */ /* 0x000fe20000000800 */
[----:B------:R-:W-:Y:S01]  /*13a70*/  @!PT LDS RZ, [RZ] ;  /* 0x00000000fffff984 */ /* 0x000fe20000000800 */
[----:B------:R-:W-:Y:S01]  /*13a80*/  @!PT LDS RZ, [RZ] ;  /* 0x00000000fffff984 */ /* 0x000fe20000000800 */
[----:B------:R-:W-:Y:S01]  /*13a90*/  LDGSTS.E [R3], desc[UR58][R244.64], !P2 ;  /* 0x00000000f4037fae */ /* 0x000fe2000d12187a */
[----:B---3--:R-:W-:-:S04]  /*13aa0*/  LEA R242, P6, R175, UR6, 0x2 ;  /* 0x00000006aff27c11 */ /* 0x008fc8000f8c10ff */
[----:B------:R-:W-:Y:S02]  /*13ab0*/  LEA.HI.X.SX32 R243, R175, UR7, 0x2, P6 ;  /* 0x00000007aff37c11 */ /* 0x000fe4000b0f16ff */
[----:B------:R-:W-:Y:S01]  /*13ac0*/  ISETP.GE.U32.AND P6, PT, R0, 0x7fffff78, PT ;  /* 0x7fffff780000780c */ /* 0x000fe20003fc6070 */
[----:B-1----:R-:W-:Y:S02]  /*13ad0*/  VIADD R0, R250, 0xfffffff3 ;  /* 0xfffffff3fa007836 */ /* 0x002fe40000000000 */
[----:B------:R-:W1:Y:S01]  /*13ae0*/  LDC R250, c[0x0][0x230] ;  /* 0x00008c00fffa7b82 */ /* 0x000e620000000800 */
[----:B------:R-:W-:-:S04]  /*13af0*/  LEA R240, P1, R5, UR6, 0x2 ;  /* 0x0000000605f07c11 */ /* 0x000fc8000f8210ff */
[----:B------:R-:W-:Y:S02]  /*13b00*/  LEA.HI.X.SX32 R241, R5, UR7, 0x2, P1 ;  /* 0x0000000705f17c11 */ /* 0x000fe400088f16ff */
[----:B------:R-:W-:-:S03]  /*13b10*/  LEA R4, P1, R252, UR6, 0x2 ;  /* 0x00000006fc047c11 */ /* 0x000fc6000f8210ff */
[----:B------:R-:W-:Y:S01]  /*13b20*/  LDGSTS.E [R3+0x100], desc[UR58][R240.64], !P2 ;  /* 0x00100000f0037fae */ /* 0x000fe2000d12187a */
[----:B------:R-:W-:Y:S02]  /*13b30*/  LEA.HI.X.SX32 R5, R252, UR7, 0x2, P1 ;  /* 0x00000007fc057c11 */ /* 0x000fe400088f16ff */
[----:B------:R-:W-:Y:S01]  /*13b40*/  ISETP.GE.U32.AND P1, PT, R0, 0x7fffff74, PT ;  /* 0x7fffff740000780c */ /* 0x000fe20003f26070 */
[----:B------:R-:W-:Y:S01]  /*13b50*/  LDGSTS.E [R3+0x200], desc[UR58][R242.64], !P2 ;  /* 0x00200000f2037fae */ /* 0x000fe2000d12187a */
[----:B------:R-:W-:-:S03]  /*13b60*/  SHF.L.U32 R0, R111, 0x2, RZ ;  /* 0x000000026f007819 */ /* 0x000fc600000006ff */
[----:B------:R-:W-:Y:S02]  /*13b70*/  LDGSTS.E [R3+0x300], desc[UR58][R4.64], !P2 ;  /* 0x0030000004037fae */ /* 0x000fe4000d12187a */
[----:B------:R-:W-:Y:S02]  /*13b80*/  IMAD.WIDE R16, R0, 0x4, R244 ;  /* 0x0000000400107825 */ /* 0x000fe400078e02f4 */
[----:B------:R-:W5:Y:S02]  /*13b90*/  LDL.LU R252, [R1+0x45e0] ;  /* 0x0045e00001fc7983 */ /* 0x000f640000300800 */
[----:B-1----:R-:W-:Y:S02]  /*13ba0*/  VIADD R6, R250, 0xffffffef ;  /* 0xffffffeffa067836 */ /* 0x002fe40000000000 */
[----:B------:R-:W-:-:S04]  /*13bb0*/  IMAD.WIDE R14, R0, 0x4, R240 ;  /* 0x00000004000e7825 */ /* 0x000fc800078e02f0 */
[----:B------:R-:W-:-:S04]  /*13bc0*/  IMAD.WIDE R12, R0, 0x4, R242 ;  /* 0x00000004000c7825 */ /* 0x000fc800078e02f2 */
[----:B------:R-:W-:Y:S01]  /*13bd0*/  IMAD.WIDE R10, R0, 0x4, R4 ;  /* 0x00000004000a7825 */ /* 0x000fe200078e0204 */
[----:B------:R1:W-:Y:S03]  /*13be0*/  LDGSTS.E [R3+0x1000], desc[UR58][R16.64], !P5 ;  /* 0x0100000010037fae */ /* 0x0003e6000e92187a */
[----:B----4-:R-:W-:Y:S01]  /*13bf0*/  VIADD R0, R7, 0xffffffeb ;  /* 0xffffffeb07007836 */ /* 0x010fe20000000000 */
[----:B------:R-:W-:Y:S01]  /*13c00*/  ISETP.GE.U32.AND P2, PT, R6, 0x7fffff70, PT ;  /* 0x7fffff700600780c */ /* 0x000fe20003f46070 */
[----:B------:R-:W2:Y:S01]  /*13c10*/  LDC R7, c[0x0][0x230] ;  /* 0x00008c00ff077b82 */ /* 0x000ea20000000800 */
[----:B------:R-:W-:Y:S01]  /*13c20*/  IMAD.SHL.U32 R6, R111, 0x8, RZ ;  /* 0x000000086f067824 */ /* 0x000fe200078e00ff */
[----:B------:R1:W-:Y:S04]  /*13c30*/  STL.64 [R1+0x840], R16 ;  /* 0x0008401001007387 */ /* 0x0003e80000100a00 */
[----:B------:R3:W-:Y:S04]  /*13c40*/  STL.64 [R1+0x838], R14 ;  /* 0x0008380e01007387 */ /* 0x0007e80000100a00 */
[----:B------:R3:W-:Y:S04]  /*13c50*/  LDGSTS.E [R3+0x1100], desc[UR58][R14.64], !P5 ;  /* 0x011000000e037fae */ /* 0x0007e8000e92187a */
[----:B------:R4:W-:Y:S01]  /*13c60*/  STL.64 [R1+0x830], R12 ;  /* 0x0008300c01007387 */ /* 0x0009e20000100a00 */
[----:B-1----:R-:W-:-:S03]  /*13c70*/  IMAD.WIDE R16, R6, 0x4, R244 ;  /* 0x0000000406107825 */ /* 0x002fc600078e02f4 */
[----:B------:R4:W-:Y:S04]  /*13c80*/  LDGSTS.E [R3+0x1200], desc[UR58][R12.64], !P5 ;  /* 0x012000000c037fae */ /* 0x0009e8000e92187a */
[----:B------:R1:W-:Y:S01]  /*13c90*/  STL.64 [R1+0x828], R10 ;  /* 0x0008280a01007387 */ /* 0x0003e20000100a00 */
[----:B---3--:R-:W-:-:S03]  /*13ca0*/  IMAD.WIDE R14, R6, 0x4, R240 ;  /* 0x00000004060e7825 */ /* 0x008fc600078e02f0 */
[----:B------:R1:W-:Y:S01]  /*13cb0*/  LDGSTS.E [R3+0x1300], desc[UR58][R10.64], !P5 ;  /* 0x013000000a037fae */ /* 0x0003e2000e92187a */
[----:B------:R-:W-:Y:S01]  /*13cc0*/  ISETP.GE.U32.AND P5, PT, R0, 0x7fffff6c, PT ;  /* 0x7fffff6c0000780c */ /* 0x000fe20003fa6070 */
[----:B------:R-:W-:Y:S02]  /*13cd0*/  IMAD R0, R111, 0xc, RZ ;  /* 0x0000000c6f007824 */ /* 0x000fe400078e02ff */
[C---:B----4-:R-:W-:Y:S01]  /*13ce0*/  IMAD.WIDE R12, R6.reuse, 0x4, R242 ;  /* 0x00000004060c7825 */ /* 0x050fe200078e02f2 */
[----:B------:R3:W-:Y:S04]  /*13cf0*/  STL.64 [R1+0x7c0], R16 ;  /* 0x0007c01001007387 */ /* 0x0007e80000100a00 */
[----:B------:R3:W-:Y:S01]  /*13d00*/  LDGSTS.E [R3+0x2000], desc[UR58][R16.64], !P6 ;  /* 0x0200000010037fae */ /* 0x0007e2000f12187a */
[----:B-1----:R-:W-:Y:S01]  /*13d10*/  IMAD.WIDE R10, R6, 0x4, R4 ;  /* 0x00000004060a7825 */ /* 0x002fe200078e0204 */
[----:B------:R-:W-:-:S02]  /*13d20*/  IADD3 R6, R8, -0x19, RZ ;  /* 0xffffffe708067810 */ /* 0x000fc40007ffe0ff */
[----:B------:R1:W-:Y:S01]  /*13d30*/  STL.64 [R1+0x7b8], R14 ;  /* 0x0007b80e01007387 */ /* 0x0003e20000100a00 */
[----:B------:R-:W4:Y:S03]  /*13d40*/  LDC R8, c[0x0][0x230] ;  /* 0x00008c00ff087b82 */ /* 0x000f260000000800 */
[----:B------:R1:W-:Y:S01]  /*13d50*/  LDGSTS.E [R3+0x2100], desc[UR58][R14.64], !P6 ;  /* 0x021000000e037fae */ /* 0x0003e2000f12187a */
[----:B---3--:R-:W-:-:S03]  /*13d60*/  IMAD.WIDE R16, R0, 0x4, R244 ;  /* 0x0000000400107825 */ /* 0x008fc600078e02f4 */
[----:B------:R3:W-:Y:S04]  /*13d70*/  STL.64 [R1+0x7b0], R12 ;  /* 0x0007b00c01007387 */ /* 0x0007e80000100a00 */
[----:B------:R3:W-:Y:S01]  /*13d80*/  LDGSTS.E [R3+0x2200], desc[UR58][R12.64], !P6 ;  /* 0x022000000c037fae */ /* 0x0007e2000f12187a */
[----:B-1----:R-:W-:-:S03]  /*13d90*/  IMAD.WIDE R14, R0, 0x4, R240 ;  /* 0x00000004000e7825 */ /* 0x002fc600078e02f0 */
[----:B------:R1:W-:Y:S04]  /*13da0*/  STL.64 [R1+0x7a8], R10 ;  /* 0x0007a80a01007387 */ /* 0x0003e80000100a00 */
[----:B------:R1:W-:Y:S01]  /*13db0*/  LDGSTS.E [R3+0x2300], desc[UR58][R10.64], !P6 ;  /* 0x023000000a037fae */ /* 0x0003e2000f12187a */
[----:B------:R-:W-:Y:S01]  /*13dc0*/  ISETP.GE.U32.AND P6, PT, R6, 0x7fffff68, PT ;  /* 0x7fffff680600780c */ /* 0x000fe20003fc6070 */
[----:B---3--:R-:W-:Y:S02]  /*13dd0*/  IMAD.WIDE R12, R0, 0x4, R242 ;  /* 0x00000004000c7825 */ /* 0x008fe400078e02f2 */
[----:B------:R3:W-:Y:S02]  /*13de0*/  STL.64 [R1+0x740], R16 ;  /* 0x0007401001007387 */ /* 0x0007e40000100a00 */
[----:B------:R-:W-:-:S02]  /*13df0*/  IMAD.SHL.U32 R6, R111, 0x10, RZ ;  /* 0x000000106f067824 */ /* 0x000fc400078e00ff */
[----:B------:R3:W-:Y:S01]  /*13e00*/  LDGSTS.E [R3+0x3000], desc[UR58][R16.64], !P1 ;  /* 0x0300000010037fae */ /* 0x0007e2000c92187a */
[----:B-1----:R-:W-:-:S03]  /*13e10*/  IMAD.WIDE R10, R0, 0x4, R4 ;  /* 0x00000004000a7825 */ /* 0x002fc600078e0204 */
[----:B------:R1:W-:Y:S01]  /*13e20*/  STL.64 [R1+0x738], R14 ;  /* 0x0007380e01007387 */ /* 0x0003e20000100a00 */
[----:B------:R-:W-:-:S03]  /*13e30*/  VIADD R0, R9, 0xffffffe3 ;  /* 0xffffffe309007836 */ /* 0x000fc60000000000 */
[----:B------:R1:W-:Y:S01]  /*13e40*/  LDGSTS.E [R3+0x3100], desc[UR58][R14.64], !P1 ;  /* 0x031000000e037fae */ /* 0x0003e2000c92187a */
[----:B------:R-:W4:Y:S03]  /*13e50*/  LDC R9, c[0x0][0x230] ;  /* 0x00008c00ff097b82 */ /* 0x000f260000000800 */
[----:B------:R2:W-:Y:S01]  /*13e60*/  STL.64 [R1+0x730], R12 ;  /* 0x0007300c01007387 */ /* 0x0005e20000100a00 */
[----:B---3--:R-:W-:-:S03]  /*13e70*/  IMAD.WIDE R16, R6, 0x4, R244 ;  /* 0x0000000406107825 */ /* 0x008fc600078e02f4 */
[----:B------:R2:W-:Y:S04]  /*13e80*/  LDGSTS.E [R3+0x3200], desc[UR58][R12.64], !P1 ;  /* 0x032000000c037fae */ /* 0x0005e8000c92187a */
[----:B------:R3:W-:Y:S01]  /*13e90*/  STL.64 [R1+0x728], R10 ;  /* 0x0007280a01007387 */ /* 0x0007e20000100a00 */
[----:B-1----:R-:W-:-:S03]  /*13ea0*/  IMAD.WIDE R14, R6, 0x4, R240 ;  /* 0x00000004060e7825 */ /* 0x002fc600078e02f0 */
[----:B------:R3:W-:Y:S01]  /*13eb0*/  LDGSTS.E [R3+0x3300], desc[UR58][R10.64], !P1 ;  /* 0x033000000a037fae */ /* 0x0007e2000c92187a */
[----:B--2---:R-:W-:Y:S01]  /*13ec0*/  IMAD.WIDE R12, R6, 0x4, R242 ;  /* 0x00000004060c7825 */ /* 0x004fe200078e02f2 */
[----:B------:R-:W-:Y:S02]  /*13ed0*/  ISETP.GE.U32.AND P1, PT, R0, 0x7fffff64, PT ;  /* 0x7fffff640000780c */ /* 0x000fe40003f26070 */
[----:B------:R1:W-:Y:S01]  /*13ee0*/  STL.64 [R1+0x6c0], R16 ;  /* 0x0006c01001007387 */ /* 0x0003e20000100a00 */
[----:B---3--:R-:W-:-:S03]  /*13ef0*/  IMAD.WIDE R10, R6, 0x4, R4 ;  /* 0x00000004060a7825 */ /* 0x008fc600078e0204 */
[----:B------:R1:W-:Y:S01]  /*13f00*/  LDGSTS.E [R3+0x4000], desc[UR58][R16.64], !P2 ;  /* 0x0400000010037fae */ /* 0x0003e2000d12187a */
[----:B------:R-:W-:-:S03]  /*13f10*/  VIADD R6, R7, 0xffffffdf ;  /* 0xffffffdf07067836 */ /* 0x000fc60000000000 */
[----:B------:R2:W-:Y:S01]  /*13f20*/  STL.64 [R1+0x6b8], R14 ;  /* 0x0006b80e01007387 */ /* 0x0005e20000100a00 */
[----:B------:R-:W3:Y:S01]  /*13f30*/  LDC R7, c[0x0][0x230] ;  /* 0x00008c00ff077b82 */ /* 0x000ee20000000800 */
[----:B------:R-:W-:Y:S02]  /*13f40*/  IMAD R0, R111, 0x14, RZ ;  /* 0x000000146f007824 */ /* 0x000fe400078e02ff */
[----:B------:R2:W-:Y:S04]  /*13f50*/  LDGSTS.E [R3+0x4100], desc[UR58][R14.64], !P2 ;  /* 0x041000000e037fae */ /* 0x0005e8000d12187a */
[----:B------:R4:W-:Y:S01]  /*13f60*/  STL.64 [R1+0x6b0], R12 ;  /* 0x0006b00c01007387 */ /* 0x0009e20000100a00 */
[----:B-1----:R-:W-:-:S03]  /*13f70*/  IMAD.WIDE R16, R0, 0x4, R244 ;  /* 0x0000000400107825 */ /* 0x002fc600078e02f4 */
[----:B------:R4:W-:Y:S04]  /*13f80*/  LDGSTS.E [R3+0x4200], desc[UR58][R12.64], !P2 ;  /* 0x042000000c037fae */ /* 0x0009e8000d12187a */
[----:B------:R1:W-:Y:S01]  /*13f90*/  STL.64 [R1+0x6a8], R10 ;  /* 0x0006a80a01007387 */ /* 0x0003e20000100a00 */
[----:B--2---:R-:W-:-:S03]  /*13fa0*/  IMAD.WIDE R14, R0, 0x4, R240 ;  /* 0x00000004000e7825 */ /* 0x004fc600078e02f0 */
[----:B------:R1:W-:Y:S01]  /*13fb0*/  LDGSTS.E [R3+0x4300], desc[UR58][R10.64], !P2 ;  /* 0x043000000a037fae */ /* 0x0003e2000d12187a */
[----:B------:R-:W-:Y:S01]  /*13fc0*/  ISETP.GE.U32.AND P2, PT, R6, 0x7fffff60, PT ;  /* 0x7fffff600600780c */ /* 0x000fe20003f46070 */
[----:B------:R-:W-:Y:S02]  /*13fd0*/  IMAD R6, R111, 0x18, RZ ;  /* 0x000000186f067824 */ /* 0x000fe400078e02ff */
[C---:B----4-:R-:W-:Y:S01]  /*13fe0*/  IMAD.WIDE R12, R0.reuse, 0x4, R242 ;  /* 0x00000004000c7825 */ /* 0x050fe200078e02f2 */
[----:B------:R2:W-:Y:S04]  /*13ff0*/  STL.64 [R1+0x640], R16 ;  /* 0x0006401001007387 */ /* 0x0005e80000100a00 */
[----:B------:R2:W-:Y:S01]  /*14000*/  LDGSTS.E [R3+0x5000], desc[UR58][R16.64], !P5 ;  /* 0x0500000010037fae */ /* 0x0005e2000e92187a */
[----:B-1----:R-:W-:-:S03]  /*14010*/  IMAD.WIDE R10, R0, 0x4, R4 ;  /* 0x00000004000a7825 */ /* 0x002fc600078e0204 */
[----:B------:R1:W-:Y:S01]  /*14020*/  STL.64 [R1+0x638], R14 ;  /* 0x0006380e01007387 */ /* 0x0003e20000100a00 */
[----:B------:R-:W-:-:S03]  /*14030*/  VIADD R0, R8, 0xffffffdb ;  /* 0xffffffdb08007836 */ /* 0x000fc60000000000 */
[----:B------:R1:W-:Y:S01]  /*14040*/  LDGSTS.E [R3+0x5100], desc[UR58][R14.64], !P5 ;  /* 0x051000000e037fae */ /* 0x0003e2000e92187a */
[----:B------:R-:W4:Y:S01]  /*14050*/  LDC R8, c[0x0][0x230] ;  /* 0x00008c00ff087b82 */ /* 0x000f220000000800 */
[C---:B--2---:R-:W-:Y:S02]  /*14060*/  IMAD.WIDE R16, R6.reuse, 0x4, R244 ;  /* 0x0000000406107825 */ /* 0x044fe400078e02f4 */
[----:B------:R2:W-:Y:S04]  /*14070*/  STL.64 [R1+0x630], R12 ;  /* 0x0006300c01007387 */ /* 0x0005e80000100a00 */
[----:B------:R2:W-:Y:S01]  /*14080*/  LDGSTS.E [R3+0x5200], desc[UR58][R12.64], !P5 ;  /* 0x052000000c037fae */ /* 0x0005e2000e92187a */
[----:B-1----:R-:W-:-:S03]  /*14090*/  IMAD.WIDE R14, R6, 0x4, R240 ;  /* 0x00000004060e7825 */ /* 0x002fc600078e02f0 */
[----:B------:R1:W-:Y:S04]  /*140a0*/  STL.64 [R1+0x628], R10 ;  /* 0x0006280a01007387 */ /* 0x0003e80000100a00 */
[----:B------:R1:W-:Y:S01]  /*140b0*/  LDGSTS.E [R3+0x5300], desc[UR58][R10.64], !P5 ;  /* 0x053000000a037fae */ /* 0x0003e2000e92187a */
[----:B------:R-:W-:Y:S01]  /*140c0*/  ISETP.GE.U32.AND P5, PT, R0, 0x7fffff5c, PT ;  /* 0x7fffff5c0000780c */ /* 0x000fe20003fa6070 */
[----:B--2---:R-:W-:Y:S02]  /*140d0*/  IMAD.WIDE R12, R6, 0x4, R242 ;  /* 0x00000004060c7825 */ /* 0x004fe400078e02f2 */
[----:B------:R2:W-:Y:S02]  /*140e0*/  STL.64 [R1+0x5c0], R16 ;  /* 0x0005c01001007387 */ /* 0x0005e40000100a00 */
[----:B------:R-:W-:-:S02]  /*140f0*/  IMAD R0, R111, 0x1c, RZ ;  /* 0x0000001c6f007824 */ /* 0x000fc400078e02ff */
[----:B------:R2:W-:Y:S01]  /*14100*/  LDGSTS.E [R3+0x6000], desc[UR58][R16.64], !P6 ;  /* 0x0600000010037fae */ /* 0x0005e2000f12187a */
[----:B-1----:R-:W-:Y:S01]  /*14110*/  IMAD.WIDE R10, R6, 0x4, R4 ;  /* 0x00000004060a7825 */ /* 0x002fe200078e0204 */
[----:B------:R-:W-:Y:S02]  /*14120*/  IADD3 R6, R9, -0x29, RZ ;  /* 0xffffffd709067810 */ /* 0x000fe40007ffe0ff */
[----:B------:R1:W-:Y:S01]  /*14130*/  STL.64 [R1+0x5b8], R14 ;  /* 0x0005b80e01007387 */ /* 0x0003e20000100a00 */
[----:B------:R-:W4:Y:S03]  /*14140*/  LDC R9, c[0x0][0x230] ;  /* 0x00008c00ff097b82 */ /* 0x000f260000000800 */
[----:B------:R1:W-:Y:S04]  /*14150*/  LDGSTS.E [R3+0x6100], desc[UR58][R14.64], !P6 ;  /* 0x061000000e037fae */ /* 0x0003e8000f12187a */
[----:B------:R3:W-:Y:S01]  /*14160*/  STL.64 [R1+0x5b0], R12 ;  /* 0x0005b00c01007387 */ /* 0x0007e20000100a00 */
[----:B--2---:R-:W-:-:S03]  /*14170*/  IMAD.WIDE R16, R0, 0x4, R244 ;  /* 0x0000000400107825 */ /* 0x004fc600078e02f4 */
[----:B------:R3:W-:Y:S04]  /*14180*/  LDGSTS.E [R3+0x6200], desc[UR58][R12.64], !P6 ;  /* 0x062000000c037fae */ /* 0x0007e8000f12187a */
[----:B------:R2:W-:Y:S01]  /*14190*/  STL.64 [R1+0x5a8], R10 ;  /* 0x0005a80a01007387 */ /* 0x0005e20000100a00 */
[----:B-1----:R-:W-:-:S03]  /*141a0*/  IMAD.WIDE R14, R0, 0x4, R240 ;  /* 0x00000004000e7825 */ /* 0x002fc600078e02f0 */
[----:B------:R2:W-:Y:S01]  /*141b0*/  LDGSTS.E [R3+0x6300], desc[UR58][R10.64], !P6 ;  /* 0x063000000a037fae */ /* 0x0005e2000f12187a */
[----:B---3--:R-:W-:Y:S01]  /*141c0*/  IMAD.WIDE R12, R0, 0x4, R242 ;  /* 0x00000004000c7825 */ /* 0x008fe200078e02f2 */
[----:B------:R-:W-:Y:S02]  /*141d0*/  ISETP.GE.U32.AND P6, PT, R6, 0x7fffff58, PT ;  /* 0x7fffff580600780c */ /* 0x000fe40003fc6070 */
[----:B------:R1:W-:Y:S01]  /*141e0*/  STL.64 [R1+0x540], R16 ;  /* 0x0005401001007387 */ /* 0x0003e20000100a00 */
[----:B--2---:R-:W-:-:S03]  /*141f0*/  IMAD.WIDE R10, R0, 0x4, R4 ;  /* 0x00000004000a7825 */ /* 0x004fc600078e0204 */
[----:B------:R1:W-:Y:S01]  /*14200*/  LDGSTS.E [R3+0x7000], desc[UR58][R16.64], !P1 ;  /* 0x0700000010037fae */ /* 0x0003e2000c92187a */
[----:B------:R-:W-:-:S03]  /*14210*/  VIADD R0, R7, 0xffffffd3 ;  /* 0xffffffd307007836 */ /* 0x000fc60000000000 */
[----:B------:R2:W-:Y:S01]  /*14220*/  STL.64 [R1+0x538], R14 ;  /* 0x0005380e01007387 */ /* 0x0005e20000100a00 */
[----:B------:R-:W3:Y:S01]  /*14230*/  LDC R7, c[0x0][0x230] ;  /* 0x00008c00ff077b82 */ /* 0x000ee20000000800 */
[----:B------:R-:W-:Y:S02]  /*14240*/  IMAD.SHL.U32 R6, R111, 0x20, RZ ;  /* 0x000000206f067824 */ /* 0x000fe400078e00ff */
        /* <DEDUP_REMOVED lines=28> */
[----:B-1----:R-:W-:-:S03]  /*14410*/  IMAD.WIDE R10, R0, 0x4, R4 ;  /* 0x00000004000a7825 */ /* 0x002fc600078e0204 */
[----:B------:R1:W-:Y:S01]  /*14420*/  STL.64 [R1+0x438], R14 ;  /* 0x0004380e01007387 */ /* 0x0003e20000100a00 */
[----:B------:R-:W-:-:S03]  /*14430*/  VIADD R0, R9, 0xffffffcb ;  /* 0xffffffcb09007836 */ /* 0x000fc60000000000 */
[----:B------:R1:W-:Y:S01]  /*14440*/  LDGSTS.E [R3+0x9100], desc[UR58][R14.64], !P5 ;  /* 0x091000000e037fae */ /* 0x0003e2000e92187a */
[----:B------:R-:W4:Y:S03]  /*14450*/  LDC R9, c[0x0][0x230] ;  /* 0x00008c00ff097b82 */ /* 0x000f260000000800 */
        /* <DEDUP_REMOVED lines=9> */
[----:B--2---:R-:W-:Y:S01]  /*144f0*/  IMAD.WIDE R10, R6, 0x4, R4 ;  /* 0x00000004060a7825 */ /* 0x004fe200078e0204 */
[----:B------:R-:W-:Y:S02]  /*14500*/  IADD3 R6, R7, -0x39, RZ ;  /* 0xffffffc707067810 */ /* 0x000fe40007ffe0ff */
[----:B------:R1:W-:Y:S01]  /*14510*/  LDGSTS.E [R3+0xa000], desc[UR58][R16.64], !P6 ;  /* 0x0a00000010037fae */ /* 0x0003e2000f12187a */
[----:B------:R-:W2:Y:S01]  /*14520*/  LDC R7, c[0x0][0x230] ;  /* 0x00008c00ff077b82 */ /* 0x000ea20000000800 */
[----:B------:R-:W-:-:S02]  /*14530*/  IMAD R0, R111, 0x2c, RZ ;  /* 0x0000002c6f007824 */ /* 0x000fc400078e02ff */
        /* <DEDUP_REMOVED lines=18> */
[C---:B---3--:R-:W-:Y:S02]  /*14660*/  IMAD.WIDE R16, R6.reuse, 0x4, R244 ;  /* 0x0000000406107825 */ /* 0x048fe400078e02f4 */
        /* <DEDUP_REMOVED lines=21> */
[----:B------:R-:W-:Y:S01]  /*147c0*/  ISETP.GE.U32.AND P2, PT, R6, 0x7fffff40, PT ;  /* 0x7fffff400600780c */ /* 0x000fe20003f46070 */
[C---:B--2---:R-:W-:Y:S02]  /*147d0*/  IMAD.WIDE R12, R0.reuse, 0x4, R242 ;  /* 0x00000004000c7825 */ /* 0x044fe400078e02f2 */
[----:B------:R1:W-:Y:S02]  /*147e0*/  STL.64 [R1+0x240], R16 ;  /* 0x0002401001007387 */ /* 0x0003e40000100a00 */
[----:B------:R-:W-:Y:S02]  /*147f0*/  IMAD R6, R111, 0x38, RZ ;  /* 0x000000386f067824 */ /* 0x000fe400078e02ff */
[----:B------:R1:W-:Y:S01]  /*14800*/  LDGSTS.E [R3+0xd000], desc[UR58][R16.64], !P5 ;  /* 0x0d00000010037fae */ /* 0x0003e2000e92187a */
[----:B---3--:R-:W-:-:S03]  /*14810*/  IMAD.WIDE R10, R0, 0x4, R4 ;  /* 0x00000004000a7825 */ /* 0x008fc600078e0204 */
[----:B------:R2:W-:Y:S01]  /*14820*/  STL.64 [R1+0x238], R14 ;  /* 0x0002380e01007387 */ /* 0x0005e20000100a00 */
[----:B------:R-:W-:-:S03]  /*14830*/  VIADD R0, R7, 0xffffffbb ;  /* 0xffffffbb07007836 */ /* 0x000fc60000000000 */
[----:B------:R2:W-:Y:S01]  /*14840*/  LDGSTS.E [R3+0xd100], desc[UR58][R14.64], !P5 ;  /* 0x0d1000000e037fae */ /* 0x0005e2000e92187a */
[----:B------:R-:W3:Y:S01]  /*14850*/  LDC R7, c[0x0][0x230] ;  /* 0x00008c00ff077b82 */ /* 0x000ee20000000800 */
[C---:B-1----:R-:W-:Y:S02]  /*14860*/  IMAD.WIDE R16, R6.reuse, 0x4, R244 ;  /* 0x0000000406107825 */ /* 0x042fe400078e02f4 */
[----:B------:R1:W-:Y:S04]  /*14870*/  STL.64 [R1+0x230], R12 ;  /* 0x0002300c01007387 */ /* 0x0003e80000100a00 */
[----:B------:R1:W-:Y:S01]  /*14880*/  LDGSTS.E [R3+0xd200], desc[UR58][R12.64], !P5 ;  /* 0x0d2000000c037fae */ /* 0x0003e2000e92187a */
[----:B--2---:R-:W-:-:S03]  /*14890*/  IMAD.WIDE R14, R6, 0x4, R240 ;  /* 0x00000004060e7825 */ /* 0x004fc600078e02f0 */
[----:B------:R2:W-:Y:S04]  /*148a0*/  STL.64 [R1+0x228], R10 ;  /* 0x0002280a01007387 */ /* 0x0005e80000100a00 */
[----:B------:R2:W-:Y:S01]  /*148b0*/  LDGSTS.E [R3+0xd300], desc[UR58][R10.64], !P5 ;  /* 0x0d3000000a037fae */ /* 0x0005e2000e92187a */
[----:B------:R-:W-:Y:S01]  /*148c0*/  ISETP.GE.U32.AND P5, PT, R0, 0x7fffff3c, PT ;  /* 0x7fffff3c0000780c */ /* 0x000fe20003fa6070 */
[----:B-1----:R-:W-:Y:S02]  /*148d0*/  IMAD.WIDE R12, R6, 0x4, R242 ;  /* 0x00000004060c7825 */ /* 0x002fe400078e02f2 */
[----:B------:R1:W-:Y:S02]  /*148e0*/  LDGSTS.E [R3+0xe000], desc[UR58][R16.64], !P6 ;  /* 0x0e00000010037fae */ /* 0x0003e4000f12187a */
[----:B------:R-:W-:-:S02]  /*148f0*/  IMAD R0, R111, 0x3c, RZ ;  /* 0x0000003c6f007824 */ /* 0x000fc400078e02ff */
[----:B------:R1:W-:Y:S01]  /*14900*/  LDGSTS.E [R3+0xe100], desc[UR58][R14.64], !P6 ;  /* 0x0e1000000e037fae */ /* 0x0003e2000f12187a */
[----:B--2---:R-:W-:-:S03]  /*14910*/  IMAD.WIDE R10, R6, 0x4, R4 ;  /* 0x00000004060a7825 */ /* 0x004fc600078e0204 */
[----:B------:R2:W-:Y:S01]  /*14920*/  LDGSTS.E [R3+0xe200], desc[UR58][R12.64], !P6 ;  /* 0x0e2000000c037fae */ /* 0x0005e2000f12187a */
[----:B----4-:R-:W-:-:S03]  /*14930*/  VIADD R6, R8, 0xffffffb7 ;  /* 0xffffffb708067836 */ /* 0x010fc60000000000 */
[----:B------:R4:W-:Y:S01]  /*14940*/  LDGSTS.E [R3+0xe300], desc[UR58][R10.64], !P6 ;  /* 0x0e3000000a037fae */ /* 0x0009e2000f12187a */
[----:B------:R-:W3:Y:S03]  /*14950*/  LDC R8, c[0x0][0x230] ;  /* 0x00008c00ff087b82 */ /* 0x000ee60000000800 */
[----:B------:R1:W-:Y:S01]  /*14960*/  STL.64 [R1+0x1c0], R16 ;  /* 0x0001c01001007387 */ /* 0x0003e20000100a00 */
[----:B------:R-:W-:Y:S02]  /*14970*/  ISETP.GE.U32.AND P6, PT, R6, 0x7fffff38, PT ;  /* 0x7fffff380600780c */ /* 0x000fe40003fc6070 */
[----:B------:R-:W-:Y:S01]  /*14980*/  SHF.L.U32 R6, R111, 0x6, RZ ;  /* 0x000000066f067819 */ /* 0x000fe200000006ff */
[----:B------:R2:W-:Y:S04]  /*14990*/  STL.64 [R1+0x1b8], R14 ;  /* 0x0001b80e01007387 */ /* 0x0005e80000100a00 */
[----:B------:R4:W-:Y:S01]  /*149a0*/  STL.64 [R1+0x1b0], R12 ;  /* 0x0001b00c01007387 */ /* 0x0009e20000100a00 */
[----:B-1----:R-:W-:-:S03]  /*149b0*/  IMAD.WIDE R16, R0, 0x4, R244 ;  /* 0x0000000400107825 */ /* 0x002fc600078e02f4 */
[----:B------:R1:W-:Y:S01]  /*149c0*/  STL.64 [R1+0x1a8], R10 ;  /* 0x0001a80a01007387 */ /* 0x0003e20000100a00 */
[----:B--2---:R-:W-:-:S03]  /*149d0*/  IMAD.WIDE R14, R0, 0x4, R240 ;  /* 0x00000004000e7825 */ /* 0x004fc600078e02f0 */
[----:B------:R2:W-:Y:S01]  /*149e0*/  STL.64 [R1+0x140], R16 ;  /* 0x0001401001007387 */ /* 0x0005e20000100a00 */
[----:B----4-:R-:W-:-:S03]  /*149f0*/  IMAD.WIDE R12, R0, 0x4, R242 ;  /* 0x00000004000c7825 */ /* 0x010fc600078e02f2 */
[----:B------:R2:W-:Y:S01]  /*14a00*/  LDGSTS.E [R3+0xf000], desc[UR58][R16.64], !P1 ;  /* 0x0f00000010037fae */ /* 0x0005e2000c92187a */
[----:B-1----:R-:W-:-:S03]  /*14a10*/  IMAD.WIDE R10, R0, 0x4, R4 ;  /* 0x00000004000a7825 */ /* 0x002fc600078e0204 */
[----:B------:R1:W-:Y:S01]  /*14a20*/  STL.64 [R1+0x138], R14 ;  /* 0x0001380e01007387 */ /* 0x0003e20000100a00 */
[----:B------:R-:W-:-:S03]  /*14a30*/  IMAD.WIDE R18, R6, 0x4, R244 ;  /* 0x0000000406127825 */ /* 0x000fc600078e02f4 */
[----:B------:R1:W-:Y:S01]  /*14a40*/  LDGSTS.E [R3+0xf100], desc[UR58][R14.64], !P1 ;  /* 0x0f1000000e037fae */ /* 0x0003e2000c92187a */
[----:B--2---:R-:W-:-:S03]  /*14a50*/  IMAD.WIDE R16, R6, 0x4, R240 ;  /* 0x0000000406107825 */ /* 0x004fc600078e02f0 */
[----:B------:R2:W-:Y:S04]  /*14a60*/  STL.64 [R1+0x130], R12 ;  /* 0x0001300c01007387 */ /* 0x0005e80000100a00 */
[----:B------:R2:W-:Y:S01]  /*14a70*/  LDGSTS.E [R3+0xf200], desc[UR58][R12.64], !P1 ;  /* 0x0f2000000c037fae */ /* 0x0005e2000c92187a */
[----:B-1----:R-:W-:-:S03]  /*14a80*/  IMAD.WIDE R14, R6, 0x4, R242 ;  /* 0x00000004060e7825 */ /* 0x002fc600078e02f2 */
[----:B------:R1:W-:Y:S04]  /*14a90*/  STL.64 [R1+0x128], R10 ;  /* 0x0001280a01007387 */ /* 0x0003e80000100a00 */
[----:B------:R1:W-:Y:S01]  /*14aa0*/  LDGSTS.E [R3+0xf300], desc[UR58][R10.64], !P1 ;  /* 0x0f3000000a037fae */ /* 0x0003e2000c92187a */
[----:B--2---:R-:W-:-:S03]  /*14ab0*/  IMAD.WIDE R12, R6, 0x4, R4 ;  /* 0x00000004060c7825 */ /* 0x004fc600078e0204 */
[----:B------:R2:W-:Y:S01]  /*14ac0*/  LDGSTS.E [R3+0x10000], desc[UR58][R18.64], !P2 ;  /* 0x1000000012037fae */ /* 0x0005e2000d12187a */
[----:B---3--:R-:W-:-:S03]  /*14ad0*/  VIADD R6, R7, 0xffffffaf ;  /* 0xffffffaf07067836 */ /* 0x008fc60000000000 */
[----:B------:R3:W-:Y:S01]  /*14ae0*/  LDGSTS.E [R3+0x10100], desc[UR58][R16.64], !P2 ;  /* 0x1010000010037fae */ /* 0x0007e2000d12187a */
[----:B------:R-:W-:Y:S01]  /*14af0*/  VIADD R0, R9, 0xffffffb3 ;  /* 0xffffffb309007836 */ /* 0x000fe20000000000 */
[----:B------:R-:W4:Y:S02]  /*14b00*/  LDC R7, c[0x0][0x230] ;  /* 0x00008c00ff077b82 */ /* 0x000f240000000800 */
[----:B------:R3:W-:Y:S04]  /*14b10*/  LDGSTS.E [R3+0x10200], desc[UR58][R14.64], !P2 ;  /* 0x102000000e037fae */ /* 0x0007e8000d12187a */
[----:B------:R3:W-:Y:S02]  /*14b20*/  LDGSTS.E [R3+0x10300], desc[UR58][R12.64], !P2 ;  /* 0x103000000c037fae */ /* 0x0007e4000d12187a */
[----:B-1----:R-:W1:Y:S01]  /*14b30*/  LDC R10, c[0x0][0x230] ;  /* 0x00008c00ff0a7b82 */ /* 0x002e620000000800 */
[----:B------:R-:W-:-:S02]  /*14b40*/  ISETP.GE.U32.AND P2, PT, R6, 0x7fffff30, PT ;  /* 0x7fffff300600780c */ /* 0x000fc40003f46070 */
[----:B------:R-:W-:Y:S01]  /*14b50*/  ISETP.GE.U32.AND P1, PT, R0, 0x7fffff34, PT ;  /* 0x7fffff340000780c */ /* 0x000fe20003f26070 */
[----:B------:R-:W-:-:S04]  /*14b60*/  IMAD R0, R111, 0x44, RZ ;  /* 0x000000446f007824 */ /* 0x000fc800078e02ff */
[----:B------:R-:W4:Y:S01]  /*14b70*/  LDC R6, c[0x0][0x230] ;  /* 0x00008c00ff067b82 */ /* 0x000f220000000800 */
[----:B------:R2:W-:Y:S01]  /*14b80*/  STL.64 [R1+0xc0], R18 ;  /* 0x0000c01201007387 */ /* 0x0005e20000100a00 */
[----:B------:R-:W-:-:S03]  /*14b90*/  IMAD R132, R111, 0x48, RZ ;  /* 0x000000486f847824 */ /* 0x000fc600078e02ff */
[----:B------:R3:W-:Y:S01]  /*14ba0*/  STL.64 [R1+0xb8], R16 ;  /* 0x0000b81001007387 */ /* 0x0007e20000100a00 */
[C---:B------:R-:W-:Y:S02]  /*14bb0*/  IMAD R156, R111.reuse, 0x4c, RZ ;  /* 0x0000004c6f9c7824 */ /* 0x040fe400078e02ff */
[C---:B------:R-:W-:Y:S01]  /*14bc0*/  IMAD R180, R111.reuse, 0x50, RZ ;  /* 0x000000506fb47824 */ /* 0x040fe200078e02ff */
[----:B------:R3:W-:Y:S01]  /*14bd0*/  STL.64 [R1+0xb0], R14 ;  /* 0x0000b00e01007387 */ /* 0x0007e20000100a00 */
[----:B------:R-:W-:Y:S01]  /*14be0*/  IMAD R204, R111, 0x54, RZ ;  /* 0x000000546fcc7824 */ /* 0x000fe200078e02ff */
[----:B------:R-:W4:Y:S01]  /*14bf0*/  LDC R11, c[0x0][0x230] ;  /* 0x00008c00ff0b7b82 */ /* 0x000f220000000800 */
[C---:B--2---:R-:W-:Y:S01]  /*14c00*/  IMAD.WIDE R18, R0.reuse, 0x4, R244 ;  /* 0x0000000400127825 */ /* 0x044fe200078e02f4 */
[----:B------:R2:W-:Y:S03]  /*14c10*/  STL.64 [R1+0xa8], R12 ;  /* 0x0000a80c01007387 */ /* 0x0005e60000100a00 */
[C---:B---3--:R-:W-:Y:S01]  /*14c20*/  IMAD.WIDE R16, R0.reuse, 0x4, R240 ;  /* 0x0000000400107825 */ /* 0x048fe200078e02f0 */
[----:B------:R-:W-:Y:S03]  /*14c30*/  LDGSTS.E [R3+0x11000], desc[UR58][R18.64], !P5 ;  /* 0x1100000012037fae */ /* 0x000fe6000e92187a */
[C---:B------:R-:W-:Y:S01]  /*14c40*/  IMAD.WIDE R14, R0.reuse, 0x4, R242 ;  /* 0x00000004000e7825 */ /* 0x040fe200078e02f2 */
[----:B------:R3:W-:Y:S03]  /*14c50*/  LDGSTS.E [R3+0x11100], desc[UR58][R16.64], !P5 ;  /* 0x1110000010037fae */ /* 0x0007e6000e92187a */
[----:B--2---:R-:W-:Y:S01]  /*14c60*/  IMAD.WIDE R12, R0, 0x4, R4 ;  /* 0x00000004000c7825 */ /* 0x004fe200078e0204 */
[----:B------:R2:W-:Y:S03]  /*14c70*/  LDGSTS.E [R3+0x11200], desc[UR58][R14.64], !P5 ;  /* 0x112000000e037fae */ /* 0x0005e6000e92187a */
[----:B------:R-:W-:Y:S01]  /*14c80*/  VIADD R0, R8, 0xffffffab ;  /* 0xffffffab08007836 */ /* 0x000fe20000000000 */
[----:B------:R2:W-:Y:S01]  /*14c90*/  LDGSTS.E [R3+0x11300], desc[UR58][R12.64], !P5 ;  /* 0x113000000c037fae */ /* 0x0005e2000e92187a */
[----:B------:R-:W-:-:S04]  /*14ca0*/  IMAD.WIDE R8, R132, 0x4, R244 ;  /* 0x0000000484087825 */ /* 0x000fc800078e02f4 */
[----:B------:R-:W-:Y:S01]  /*14cb0*/  IMAD.WIDE R128, R132, 0x4, R240 ;  /* 0x0000000484807825 */ /* 0x000fe200078e02f0 */
[----:B------:R-:W-:Y:S01]  /*14cc0*/  STL.64 [R1+0x40], R18 ;  /* 0x0000401201007387 */ /* 0x000fe20000100a00 */
[----:B------:R-:W-:Y:S02]  /*14cd0*/  ISETP.GE.U32.AND P5, PT, R0, 0x7fffff2c, PT ;  /* 0x7fffff2c0000780c */ /* 0x000fe40003fa6070 */
[C---:B------:R-:W-:Y:S01]  /*14ce0*/  IMAD.WIDE R130, R132.reuse, 0x4, R242 ;  /* 0x0000000484827825 */ /* 0x040fe200078e02f2 */
[----:B------:R3:W-:Y:S03]  /*14cf0*/  STL.64 [R1+0x38], R16 ;  /* 0x0000381001007387 */ /* 0x0007e60000100a00 */
[----:B------:R-:W-:Y:S01]  /*14d00*/  IMAD.WIDE R132, R132, 0x4, R4 ;  /* 0x0000000484847825 */ /* 0x000fe200078e0204 */
[----:B------:R2:W-:Y:S03]  /*14d10*/  LDGSTS.E [R3+0x12000], desc[UR58][R8.64], !P6 ;  /* 0x1200000008037fae */ /* 0x0005e6000f12187a */
[----:B-1----:R-:W-:Y:S01]  /*14d20*/  VIADD R0, R10, 0xffffffa7 ;  /* 0xffffffa70a007836 */ /* 0x002fe20000000000 */
[----:B------:R-:W-:Y:S01]  /*14d30*/  LDGSTS.E [R3+0x12100], desc[UR58][R128.64], !P6 ;  /* 0x1210000080037fae */ /* 0x000fe2000f12187a */
[----:B------:R-:W1:Y:S01]  /*14d40*/  LDC R10, c[0x0][0x230] ;  /* 0x00008c00ff0a7b82 */ /* 0x000e620000000800 */
[----:B------:R-:W-:-:S02]  /*14d50*/  IMAD.WIDE R152, R156, 0x4, R240 ;  /* 0x000000049c987825 */ /* 0x000fc400078e02f0 */
[----:B------:R-:W-:Y:S02]  /*14d60*/  LDGSTS.E [R3+0x12200], desc[UR58][R130.64], !P6 ;  /* 0x1220000082037fae */ /* 0x000fe4000f12187a */
[C---:B---3--:R-:W-:Y:S02]  /*14d70*/  IMAD.WIDE R16, R156.reuse, 0x4, R244 ;  /* 0x000000049c107825 */ /* 0x048fe400078e02f4 */
[----:B------:R-:W-:Y:S02]  /*14d80*/  LDGSTS.E [R3+0x12300], desc[UR58][R132.64], !P6 ;  /* 0x1230000084037fae */ /* 0x000fe4000f12187a */
[----:B------:R-:W-:Y:S01]  /*14d90*/  IMAD.WIDE R154, R156, 0x4, R242 ;  /* 0x000000049c9a7825 */ /* 0x000fe200078e02f2 */
[----:B------:R-:W-:Y:S01]  /*14da0*/  ISETP.GE.U32.AND P6, PT, R0, 0x7fffff28, PT ;  /* 0x7fffff280000780c */ /* 0x000fe20003fc6070 */
[----:B------:R-:W-:Y:S02]  /*14db0*/  LDGSTS.E [R3+0x13000], desc[UR58][R16.64], !P1 ;  /* 0x1300000010037fae */ /* 0x000fe4000c92187a */
[----:B------:R-:W-:Y:S01]  /*14dc0*/  IMAD.WIDE R156, R156, 0x4, R4 ;  /* 0x000000049c9c7825 */ /* 0x000fe200078e0204 */
[----:B----4-:R-:W-:Y:S01]  /*14dd0*/  IADD3 R0, R6, -0x5d, RZ ;  /* 0xffffffa306007810 */ /* 0x010fe20007ffe0ff */
[----:B------:R-:W-:Y:S01]  /*14de0*/  LDGSTS.E [R3+0x13100], desc[UR58][R152.64], !P1 ;  /* 0x1310000098037fae */ /* 0x000fe2000c92187a */
[----:B------:R-:W3:Y:S03]  /*14df0*/  LDC R6, c[0x0][0x230] ;  /* 0x00008c00ff067b82 */ /* 0x000ee60000000800 */
[----:B------:R-:W-:Y:S04]  /*14e00*/  LDGSTS.E [R3+0x13200], desc[UR58][R154.64], !P1 ;  /* 0x132000009a037fae */ /* 0x000fe8000c92187a */
[----:B------:R-:W-:Y:S01]  /*14e10*/  LDGSTS.E [R3+0x13300], desc[UR58][R156.64], !P1 ;  /* 0x133000009c037fae */ /* 0x000fe2000c92187a */
[----:B------:R-:W-:Y:S01]  /*14e20*/  ISETP.GE.U32.AND P1, PT, R0, 0x7fffff24, PT ;  /* 0x7fffff240000780c */ /* 0x000fe20003f26070 */
[----:B------:R-:W-:-:S02]  /*14e30*/  VIADD R0, R7, 0xffffff9f ;  /* 0xffffff9f07007836 */ /* 0x000fc40000000000 */
[----:B------:R-:W4:Y:S01]  /*14e40*/  LDC R7, c[0x0][0x230] ;  /* 0x00008c00ff077b82 */ /* 0x000f220000000800 */
[----:B------:R-:W-:-:S04]  /*14e50*/  IMAD.WIDE R24, R180, 0x4, R244 ;  /* 0x00000004b4187825 */ /* 0x000fc800078e02f4 */
[C---:B------:R-:W-:Y:S01]  /*14e60*/  IMAD.WIDE R176, R180.reuse, 0x4, R240 ;  /* 0x00000004b4b07825 */ /* 0x040fe200078e02f0 */
[----:B------:R2:W-:Y:S03]  /*14e70*/  STL.64 [R1+0x30], R14 ;  /* 0x0000300e01007387 */ /* 0x0005e60000100a00 */
[C---:B------:R-:W-:Y:S01]  /*14e80*/  IMAD.WIDE R178, R180.reuse, 0x4, R242 ;  /* 0x00000004b4b27825 */ /* 0x040fe200078e02f2 */
[----:B------:R-:W-:Y:S03]  /*14e90*/  LDGSTS.E [R3+0x14000], desc[UR58][R24.64], !P2 ;  /* 0x1400000018037fae */ /* 0x000fe6000d12187a */
[----:B------:R-:W-:Y:S01]  /*14ea0*/  IMAD.WIDE R180, R180, 0x4, R4 ;  /* 0x00000004b4b47825 */ /* 0x000fe200078e0204 */
[----:B------:R2:W-:Y:S03]  /*14eb0*/  STL.64 [R1+0x28], R12 ;  /* 0x0000280c01007387 */ /* 0x0005e60000100a00 */
[C---:B------:R-:W-:Y:S01]  /*14ec0*/  IMAD.WIDE R32, R204.reuse, 0x4, R244 ;  /* 0x00000004cc207825 */ /* 0x040fe200078e02f4 */
[----:B------:R-:W-:Y:S03]  /*14ed0*/  LDGSTS.E [R3+0x14100], desc[UR58][R176.64], !P2 ;  /* 0x14100000b0037fae */ /* 0x000fe6000d12187a */
[C---:B------:R-:W-:Y:S01]  /*14ee0*/  IMAD.WIDE R200, R204.reuse, 0x4, R240 ;  /* 0x00000004ccc87825 */ /* 0x040fe200078e02f0 */
[----:B------:R4:W-:Y:S03]  /*14ef0*/  STL.64 [R1+0x4498], R8 ;  /* 0x0044980801007387 */ /* 0x0009e60000100a00 */
[C---:B------:R-:W-:Y:S01]  /*14f00*/  IMAD.WIDE R202, R204.reuse, 0x4, R242 ;  /* 0x00000004ccca7825 */ /* 0x040fe200078e02f2 */
[----:B------:R-:W-:Y:S03]  /*14f10*/  LDGSTS.E [R3+0x14200], desc[UR58][R178.64], !P2 ;  /* 0x14200000b2037fae */ /* 0x000fe6000d12187a */
[----:B------:R-:W-:Y:S01]  /*14f20*/  IMAD.WIDE R204, R204, 0x4, R4 ;  /* 0x00000004cccc7825 */ /* 0x000fe200078e0204 */
[----:B------:R-:W-:Y:S04]  /*14f30*/  STL.64 [R1+0x4248], R128 ;  /* 0x0042488001007387 */ /* 0x000fe80000100a00 */
[----:B------:R-:W-:Y:S01]  /*14f40*/  LDGSTS.E [R3+0x14300], desc[UR58][R180.64], !P2 ;  /* 0x14300000b4037fae */ /* 0x000fe2000d12187a */
[----:B------:R-:W-:Y:S01]  /*14f50*/  ISETP.GE.U32.AND P2, PT, R0, 0x7fffff20, PT ;  /* 0x7fffff200000780c */ /* 0x000fe20003f46070 */
[----:B-1----:R-:W-:-:S02]  /*14f60*/  VIADD R0, R10, 0xffffff9b ;  /* 0xffffff9b0a007836 */ /* 0x002fc40000000000 */
[----:B------:R-:W-:Y:S01]  /*14f70*/  STL.64 [R1+0x4250], R130 ;  /* 0x0042508201007387 */ /* 0x000fe20000100a00 */
[----:B------:R-:W-:Y:S01]  /*14f80*/  IMAD R228, R111, 0x58, RZ ;  /* 0x000000586fe47824 */ /* 0x000fe200078e02ff */
[----:B------:R-:W1:Y:S02]  /*14f90*/  LDC R10, c[0x0][0x230] ;  /* 0x00008c00ff0a7b82 */ /* 0x000e640000000800 */
[----:B------:R-:W-:Y:S04]  /*14fa0*/  STL.64 [R1+0x4258], R132 ;  /* 0x0042588401007387 */ /* 0x000fe80000100a00 */
[----:B------:R-:W-:Y:S04]  /*14fb0*/  STL.64 [R1+0x4488], R16 ;  /* 0x0044881001007387 */ /* 0x000fe80000100a00 */
[----:B------:R-:W-:Y:S01]  /*14fc0*/  LDGSTS.E [R3+0x15000], desc[UR58][R32.64], !P5 ;  /* 0x1500000020037fae */ /* 0x000fe2000e92187a */
[----:B------:R-:W-:-:S03]  /*14fd0*/  IMAD.WIDE R40, R228, 0x4, R244 ;  /* 0x00000004e4287825 */ /* 0x000fc600078e02f4 */
        /* <DEDUP_REMOVED lines=8> */
[----:B------:R-:W-:Y:S01]  /*15060*/  ISETP.GE.U32.AND P5, PT, R0, 0x7fffff1c, PT ;  /* 0x7fffff1c0000780c */ /* 0x000fe20003fa6070 */
[----:B------:R-:W-:Y:S02]  /*15070*/  IMAD R0, R111, 0x5c, RZ ;  /* 0x0000005c6f007824 */ /* 0x000fe400078e02ff */
[----:B------:R-:W-:Y:S01]  /*15080*/  STL.64 [R1+0x4480], R24 ;  /* 0x0044801801007387 */ /* 0x000fe20000100a00 */
[----:B------:R-:W-:-:S03]  /*15090*/  IMAD.WIDE R228, R228, 0x4, R4 ;  /* 0x00000004e4e47825 */ /* 0x000fc600078e0204 */
[----:B------:R-:W-:Y:S01]  /*150a0*/  STL.64 [R1+0x4278], R176 ;  /* 0x004278b001007387 */ /* 0x000fe20000100a00 */
[----:B---3--:R-:W-:-:S03]  /*150b0*/  VIADD R6, R6, 0xffffff97 ;  /* 0xffffff9706067836 */ /* 0x008fc60000000000 */
[----:B------:R-:W-:Y:S01]  /*150c0*/  STL.64 [R1+0x4280], R178 ;  /* 0x004280b201007387 */ /* 0x000fe20000100a00 */
[----:B------:R-:W-:-:S03]  /*150d0*/  IMAD.WIDE R48, R0, 0x4, R244 ;  /* 0x0000000400307825 */ /* 0x000fc600078e02f4 */
[----:B------:R-:W-:Y:S01]  /*150e0*/  STL.64 [R1+0x4288], R180 ;  /* 0x004288b401007387 */ /* 0x000fe20000100a00 */
[----:B------:R-:W-:-:S03]  /*150f0*/  IMAD.WIDE R18, R0, 0x4, R240 ;  /* 0x0000000400127825 */ /* 0x000fc600078e02f0 */
[----:B------:R-:W-:Y:S01]  /*15100*/  STL.64 [R1+0x4490], R32 ;  /* 0x0044902001007387 */ /* 0x000fe20000100a00 */
[----:B--2---:R-:W-:-:S03]  /*15110*/  IMAD.WIDE R14, R0, 0x4, R242 ;  /* 0x00000004000e7825 */ /* 0x004fc600078e02f2 */
[----:B------:R-:W-:Y:S01]  /*15120*/  STL.64 [R1+0x4290], R200 ;  /* 0x004290c801007387 */ /* 0x000fe20000100a00 */
[----:B------:R-:W-:-:S03]  /*15130*/  IMAD.WIDE R12, R0, 0x4, R4 ;  /* 0x00000004000c7825 */ /* 0x000fc600078e0204 */
[----:B------:R-:W-:Y:S01]  /*15140*/  LDGSTS.E [R3+0x16000], desc[UR58][R40.64], !P6 ;  /* 0x1600000028037fae */ /* 0x000fe2000f12187a */
[----:B----4-:R-:W-:Y:S02]  /*15150*/  VIADD R0, R7, 0xffffff93 ;  /* 0xffffff9307007836 */ /* 0x010fe40000000000 */
[----:B------:R-:W2:Y:S01]  /*15160*/  LDC R7, c[0x0][0x230] ;  /* 0x00008c00ff077b82 */ /* 0x000ea20000000800 */
[----:B------:R-:W-:Y:S04]  /*15170*/  STL.64 [R1+0x4298], R202 ;  /* 0x004298ca01007387 */ /* 0x000fe80000100a00 */
[----:B------:R-:W-:Y:S04]  /*15180*/  LDGSTS.E [R3+0x16100], desc[UR58][R224.64], !P6 ;  /* 0x16100000e0037fae */ /* 0x000fe8000f12187a */
[----:B------:R-:W-:Y:S04]  /*15190*/  STL.64 [R1+0x42a0], R204 ;  /* 0x0042a0cc01007387 */ /* 0x000fe80000100a00 */
[----:B------:R-:W-:Y:S04]  /*151a0*/  LDGSTS.E [R3+0x16200], desc[UR58][R226.64], !P6 ;  /* 0x16200000e2037fae */ /* 0x000fe8000f12187a */
[----:B------:R-:W-:Y:S04]  /*151b0*/  STL.64 [R1+0x44a0], R40 ;  /* 0x0044a02801007387 */ /* 0x000fe80000100a00 */
[----:B------:R-:W-:Y:S01]  /*151c0*/  LDGSTS.E [R3+0x16300], desc[UR58][R228.64], !P6 ;  /* 0x16300000e4037fae */ /* 0x000fe2000f12187a */
[----:B------:R-:W-:Y:S01]  /*151d0*/  ISETP.GE.U32.AND P6, PT, R6, 0x7fffff18, PT ;  /* 0x7fffff180600780c */ /* 0x000fe20003fc6070 */
[----:B------:R-:W-:-:S02]  /*151e0*/  IMAD R6, R111, 0x60, RZ ;  /* 0x000000606f067824 */ /* 0x000fc400078e02ff */
[----:B------:R-:W-:Y:S04]  /*151f0*/  STL.64 [R1+0x42a8], R224 ;  /* 0x0042a8e001007387 */ /* 0x000fe80000100a00 */
[----:B------:R-:W-:Y:S01]  /*15200*/  STL.64 [R1+0x42b0], R226 ;  /* 0x0042b0e201007387 */ /* 0x000fe20000100a00 */
[----:B------:R-:W-:-:S03]  /*15210*/  IMAD.WIDE R56, R6, 0x4, R244 ;  /* 0x0000000406387825 */ /* 0x000fc600078e02f4 */
[----:B------:R-:W-:Y:S04]  /*15220*/  STL.64 [R1+0x42b8], R228 ;  /* 0x0042b8e401007387 */ /* 0x000fe80000100a00 */
[----:B------:R-:W-:Y:S04]  /*15230*/  STL.64 [R1+0x8c8], R18 ;  /* 0x0008c81201007387 */ /* 0x000fe80000100a00 */
[----:B------:R-:W-:Y:S04]  /*15240*/  LDGSTS.E [R3+0x17000], desc[UR58][R48.64], !P1 ;  /* 0x1700000030037fae */ /* 0x000fe8000c92187a */
[----:B------:R3:W-:Y:S04]  /*15250*/  STL.64 [R1+0x8d0], R14 ;  /* 0x0008d00e01007387 */ /* 0x0007e80000100a00 */
[----:B------:R-:W-:Y:S04]  /*15260*/  LDGSTS.E [R3+0x17100], desc[UR58][R18.64], !P1 ;  /* 0x1710000012037fae */ /* 0x000fe8000c92187a */
[----:B------:R-:W-:Y:S04]  /*15270*/  STL.64 [R1+0x44a8], R48 ;  /* 0x0044a83001007387 */ /* 0x000fe80000100a00 */
[----:B------:R3:W-:Y:S01]  /*15280*/  LDGSTS.E [R3+0x17200], desc[UR58][R14.64], !P1 ;  /* 0x172000000e037fae */ /* 0x0007e2000c92187a */
[----:B------:R-:W-:-:S03]  /*15290*/  IMAD.WIDE R8, R6, 0x4, R4 ;  /* 0x0000000406087825 */ /* 0x000fc600078e0204 */
[----:B------:R4:W-:Y:S04]  /*152a0*/  STL.64 [R1+0x8d8], R12 ;  /* 0x0008d80c01007387 */ /* 0x0009e80000100a00 */
[----:B------:R4:W-:Y:S01]  /*152b0*/  LDGSTS.E [R3+0x17300], desc[UR58][R12.64], !P1 ;  /* 0x173000000c037fae */ /* 0x0009e2000c92187a */
[----:B------:R-:W-:Y:S01]  /*152c0*/  ISETP.GE.U32.AND P1, PT, R0, 0x7fffff14, PT ;  /* 0x7fffff140000780c */ /* 0x000fe20003f26070 */
[----:B------:R-:W-:Y:S02]  /*152d0*/  IMAD R0, R111, 0x64, RZ ;  /* 0x000000646f007824 */ /* 0x000fe400078e02ff */
[C---:B---3--:R-:W-:Y:S01]  /*152e0*/  IMAD.WIDE R14, R6.reuse, 0x4, R240 ;  /* 0x00000004060e7825 */ /* 0x048fe200078e02f0 */
[----:B------:R-:W-:Y:S03]  /*152f0*/  LDGSTS.E [R3+0x18000], desc[UR58][R56.64], !P2 ;  /* 0x1800000038037fae */ /* 0x000fe6000d12187a */
[----:B----4-:R-:W-:Y:S01]  /*15300*/  IMAD.WIDE R12, R6, 0x4, R242 ;  /* 0x00000004060c7825 */ /* 0x010fe200078e02f2 */
[----:B-1----:R-:W-:Y:S01]  /*15310*/  IADD3 R6, R10, -0x71, RZ ;  /* 0xffffff8f0a067810 */ /* 0x002fe20007ffe0ff */
[----:B------:R1:W-:Y:S01]  /*15320*/  STL.64 [R1+0x928], R14 ;  /* 0x0009280e01007387 */ /* 0x0003e20000100a00 */
[----:B------:R-:W3:Y:S01]  /*15330*/  LDC R10, c[0x0][0x230] ;  /* 0x00008c00ff0a7b82 */ /* 0x000ee20000000800 */
[----:B------:R-:W-:-:S02]  /*15340*/  IMAD.WIDE R64, R0, 0x4, R244 ;  /* 0x0000000400407825 */ /* 0x000fc400078e02f4 */
[----:B------:R1:W-:Y:S04]  /*15350*/  LDGSTS.E [R3+0x18100], desc[UR58][R14.64], !P2 ;  /* 0x181000000e037fae */ /* 0x0003e8000d12187a */
[----:B------:R4:W-:Y:S04]  /*15360*/  STL.64 [R1+0x930], R12 ;  /* 0x0009300c01007387 */ /* 0x0009e80000100a00 */
[----:B------:R4:W-:Y:S01]  /*15370*/  LDGSTS.E [R3+0x18200], desc[UR58][R12.64], !P2 ;  /* 0x182000000c037fae */ /* 0x0009e2000d12187a */
[----:B-1----:R-:W-:-:S03]  /*15380*/  IMAD.WIDE R14, R0, 0x4, R240 ;  /* 0x00000004000e7825 */ /* 0x002fc600078e02f0 */
[----:B------:R-:W-:Y:S04]  /*15390*/  STL.64 [R1+0x44b0], R56 ;  /* 0x0044b03801007387 */ /* 0x000fe80000100a00 */
[----:B------:R1:W-:Y:S01]  /*153a0*/  STL.64 [R1+0x938], R8 ;  /* 0x0009380801007387 */ /* 0x0003e20000100a00 */
[----:B----4-:R-:W-:-:S03]  /*153b0*/  IMAD.WIDE R12, R0, 0x4, R242 ;  /* 0x00000004000c7825 */ /* 0x010fc600078e02f2 */
[----:B------:R1:W-:Y:S01]  /*153c0*/  LDGSTS.E [R3+0x18300], desc[UR58][R8.64], !P2 ;  /* 0x1830000008037fae */ /* 0x0003e2000d12187a */
[----:B------:R-:W-:Y:S01]  /*153d0*/  ISETP.GE.U32.AND P2, PT, R6, 0x7fffff10, PT ;  /* 0x7fffff100600780c */ /* 0x000fe20003f46070 */
[----:B------:R-:W-:Y:S02]  /*153e0*/  IMAD R6, R111, 0x68, RZ ;  /* 0x000000686f067824 */ /* 0x000fe400078e02ff */
[----:B------:R4:W-:Y:S04]  /*153f0*/  STL.64 [R1+0xbf8], R14 ;  /* 0x000bf80e01007387 */ /* 0x0009e80000100a00 */
[----:B------:R-:W-:Y:S01]  /*15400*/  LDGSTS.E [R3+0x19000], desc[UR58][R64.64], !P5 ;  /* 0x1900000040037fae */ /* 0x000fe2000e92187a */
[----:B-1----:R-:W-:-:S03]  /*15410*/  IMAD.WIDE R8, R0, 0x4, R4 ;  /* 0x0000000400087825 */ /* 0x002fc600078e0204 */
[----:B------:R1:W-:Y:S01]  /*15420*/  STL.64 [R1+0xbf0], R12 ;  /* 0x000bf00c01007387 */ /* 0x0003e20000100a00 */
[----:B------:R-:W-:-:S03]  /*15430*/  VIADD R0, R11, 0xffffff8b ;  /* 0xffffff8b0b007836 */ /* 0x000fc60000000000 */
[----:B------:R4:W-:Y:S01]  /*15440*/  LDGSTS.E [R3+0x19100], desc[UR58][R14.64], !P5 ;  /* 0x191000000e037fae */ /* 0x0009e2000e92187a */
[----:B------:R-:W3:Y:S01]  /*15450*/  LDC R11, c[0x0][0x230] ;  /* 0x00008c00ff0b7b82 */ /* 0x000ee20000000800 */
[C---:B------:R-:W-:Y:S02]  /*15460*/  IMAD.WIDE R72, R6.reuse, 0x4, R244 ;  /* 0x0000000406487825 */ /* 0x040fe400078e02f4 */
[----:B------:R-:W-:Y:S04]  /*15470*/  STL.64 [R1+0x44b8], R64 ;  /* 0x0044b84001007387 */ /* 0x000fe80000100a00 */
[----:B------:R1:W-:Y:S04]  /*15480*/  LDGSTS.E [R3+0x19200], desc[UR58][R12.64], !P5 ;  /* 0x192000000c037fae */ /* 0x0003e8000e92187a */
[----:B------:R2:W-:Y:S01]  /*15490*/  STL.64 [R1+0xbe8], R8 ;  /* 0x000be80801007387 */ /* 0x0005e20000100a00 */
[----:B----4-:R-:W-:-:S03]  /*154a0*/  IMAD.WIDE R14, R6, 0x4, R240 ;  /* 0x00000004060e7825 */ /* 0x010fc600078e02f0 */
[----:B------:R2:W-:Y:S01]  /*154b0*/  LDGSTS.E [R3+0x19300], desc[UR58][R8.64], !P5 ;  /* 0x1930000008037fae */ /* 0x0005e2000e92187a */
[----:B------:R-:W-:Y:S01]  /*154c0*/  ISETP.GE.U32.AND P5, PT, R0, 0x7fffff0c, PT ;  /* 0x7fffff0c0000780c */ /* 0x000fe20003fa6070 */
[C---:B-1----:R-:W-:Y:S02]  /*154d0*/  IMAD.WIDE R12, R6.reuse, 0x4, R242 ;  /* 0x00000004060c7825 */ /* 0x042fe400078e02f2 */
[----:B------:R-:W-:Y:S02]  /*154e0*/  LDGSTS.E [R3+0x1a000], desc[UR58][R72.64], !P6 ;  /* 0x1a00000048037fae */ /* 0x000fe4000f12187a */
[----:B------:R-:W-:Y:S02]  /*154f0*/  IMAD R0, R111, 0x6c, RZ ;  /* 0x0000006c6f007824 */ /* 0x000fe400078e02ff */
[----:B------:R1:W-:Y:S01]  /*15500*/  STL.64 [R1+0xb98], R14 ;  /* 0x000b980e01007387 */ /* 0x0003e20000100a00 */
[----:B--2---:R-:W-:-:S03]  /*15510*/  IMAD.WIDE R8, R6, 0x4, R4 ;  /* 0x0000000406087825 */ /* 0x004fc600078e0204 */
[----:B------:R1:W-:Y:S01]  /*15520*/  LDGSTS.E [R3+0x1a100], desc[UR58][R14.64], !P6 ;  /* 0x1a1000000e037fae */ /* 0x0003e2000f12187a */
[----:B------:R-:W-:-:S03]  /*15530*/  VIADD R6, R7, 0xffffff87 ;  /* 0xffffff8707067836 */ /* 0x000fc60000000000 */
[----:B------:R2:W-:Y:S01]  /*15540*/  STL.64 [R1+0xb90], R12 ;  /* 0x000b900c01007387 */ /* 0x0005e20000100a00 */
[----:B------:R-:W4:Y:S01]  /*15550*/  LDC R7, c[0x0][0x230] ;  /* 0x00008c00ff077b82 */ /* 0x000f220000000800 */
[C---:B------:R-:W-:Y:S02]  /*15560*/  IMAD.WIDE R80, R0.reuse, 0x4, R244 ;  /* 0x0000000400507825 */ /* 0x040fe400078e02f4 */
[----:B------:R2:W-:Y:S02]  /*15570*/  LDGSTS.E [R3+0x1a200], desc[UR58][R12.64], !P6 ;  /* 0x1a2000000c037fae */ /* 0x0005e4000f12187a */
[----:B-1----:R-:W-:Y:S02]  /*15580*/  IMAD.WIDE R14, R0, 0x4, R240 ;  /* 0x00000004000e7825 */ /* 0x002fe400078e02f0 */
[----:B------:R1:W-:Y:S01]  /*15590*/  LDGSTS.E [R3+0x1a300], desc[UR58][R8.64], !P6 ;  /* 0x1a30000008037fae */ /* 0x0003e2000f12187a */
[----:B------:R-:W-:Y:S01]  /*155a0*/  ISETP.GE.U32.AND P6, PT, R6, 0x7fffff08, PT ;  /* 0x7fffff080600780c */ /* 0x000fe20003fc6070 */
[----:B------:R-:W-:-:S02]  /*155b0*/  IMAD R6, R111, 0x70, RZ ;  /* 0x000000706f067824 */ /* 0x000fc400078e02ff */
[----:B------:R-:W-:Y:S01]  /*155c0*/  STL.64 [R1+0x44c0], R72 ;  /* 0x0044c04801007387 */ /* 0x000fe20000100a00 */
[----:B--2---:R-:W-:-:S03]  /*155d0*/  IMAD.WIDE R12, R0, 0x4, R242 ;  /* 0x00000004000c7825 */ /* 0x004fc600078e02f2 */
[----:B------:R1:W-:Y:S04]  /*155e0*/  STL.64 [R1+0xb88], R8 ;  /* 0x000b880801007387 */ /* 0x0003e80000100a00 */
[----:B------:R-:W-:Y:S01]  /*155f0*/  LDGSTS.E [R3+0x1b000], desc[UR58][R80.64], !P1 ;  /* 0x1b00000050037fae */ /* 0x000fe2000c92187a */
[----:B------:R-:W-:-:S03]  /*15600*/  IMAD.WIDE R88, R6, 0x4, R244 ;  /* 0x0000000406587825 */ /* 0x000fc600078e02f4 */
[----:B------:R2:W-:Y:S01]  /*15610*/  STL.64 [R1+0xb38], R14 ;  /* 0x000b380e01007387 */ /* 0x0005e20000100a00 */
[----:B------:R-:W-:-:S03]  /*15620*/  IMAD.WIDE R16, R6, 0x4, R240 ;  /* 0x0000000406107825 */ /* 0x000fc600078e02f0 */
[----:B------:R2:W-:Y:S01]  /*15630*/  LDGSTS.E [R3+0x1b100], desc[UR58][R14.64], !P1 ;  /* 0x1b1000000e037fae */ /* 0x0005e2000c92187a */
[----:B-1----:R-:W-:-:S03]  /*15640*/  IMAD.WIDE R8, R0, 0x4, R4 ;  /* 0x0000000400087825 */ /* 0x002fc600078e0204 */
[----:B------:R1:W-:Y:S01]  /*15650*/  STL.64 [R1+0xb30], R12 ;  /* 0x000b300c01007387 */ /* 0x0003e20000100a00 */
[----:B---3--:R-:W-:Y:S02]  /*15660*/  VIADD R0, R10, 0xffffff83 ;  /* 0xffffff830a007836 */ /* 0x008fe40000000000 */
[----:B------:R-:W3:Y:S01]  /*15670*/  LDC R10, c[0x0][0x230] ;  /* 0x00008c00ff0a7b82 */ /* 0x000ee20000000800 */
[----:B------:R1:W-:Y:S04]  /*15680*/  LDGSTS.E [R3+0x1b200], desc[UR58][R12.64], !P1 ;  /* 0x1b2000000c037fae */ /* 0x0003e8000c92187a */
[----:B------:R-:W-:Y:S01]  /*15690*/  STL.64 [R1+0x44c8], R80 ;  /* 0x0044c85001007387 */ /* 0x000fe20000100a00 */
[----:B--2---:R-:W-:-:S03]  /*156a0*/  IMAD.WIDE R14, R6, 0x4, R242 ;  /* 0x00000004060e7825 */ /* 0x004fc600078e02f2 */
[----:B------:R2:W-:Y:S01]  /*156b0*/  STL.64 [R1+0xb28], R8 ;  /* 0x000b280801007387 */ /* 0x0005e20000100a00 */
[----:B-1----:R-:W1:Y:S03]  /*156c0*/  LDC R12, c[0x0][0x230] ;  /* 0x00008c00ff0c7b82 */ /* 0x002e660000000800 */
[----:B------:R2:W-:Y:S01]  /*156d0*/  LDGSTS.E [R3+0x1b300], desc[UR58][R8.64], !P1 ;  /* 0x1b30000008037fae */ /* 0x0005e2000c92187a */
[----:B------:R-:W-:Y:S01]  /*156e0*/  ISETP.GE.U32.AND P1, PT, R0, 0x7fffff04, PT ;  /* 0x7fffff040000780c */ /* 0x000fe20003f26070 */
[----:B------:R-:W-:Y:S02]  /*156f0*/  IMAD R0, R111, 0x74, RZ ;  /* 0x000000746f007824 */ /* 0x000fe400078e02ff */
[----:B------:R4:W-:Y:S04]  /*15700*/  STL.64 [R1+0xad8], R16 ;  /* 0x000ad81001007387 */ /* 0x0009e80000100a00 */
[----:B------:R-:W-:Y:S01]  /*15710*/  LDGSTS.E [R3+0x1c000], desc[UR58][R88.64], !P2 ;  /* 0x1c00000058037fae */ /* 0x000fe2000d12187a */
[----:B--2---:R-:W-:-:S03]  /*15720*/  IMAD.WIDE R8, R6, 0x4, R4 ;  /* 0x0000000406087825 */ /* 0x004fc600078e0204 */
[----:B------:R2:W-:Y:S04]  /*15730*/  STL.64 [R1+0xad0], R14 ;  /* 0x000ad00e01007387 */ /* 0x0005e80000100a00 */
[----:B------:R4:W-:Y:S01]  /*15740*/  LDGSTS.E [R3+0x1c100], desc[UR58][R16.64], !P2 ;  /* 0x1c10000010037fae */ /* 0x0009e2000d12187a */
[----:B------:R-:W-:Y:S02]  /*15750*/  VIADD R6, R11, 0xfffffffe ;  /* 0xfffffffe0b067836 */ /* 0x000fe40000000000 */
[C---:B------:R-:W-:Y:S01]  /*15760*/  IMAD.WIDE R96, R0.reuse, 0x4, R244 ;  /* 0x0000000400607825 */ /* 0x040fe200078e02f4 */
[----:B------:R-:W-:Y:S01]  /*15770*/  STL.64 [R1+0x44d0], R88 ;  /* 0x0044d05801007387 */ /* 0x000fe20000100a00 */
[----:B------:R-:W3:Y:S03]  /*15780*/  LDC R11, c[0x0][0x230] ;  /* 0x00008c00ff0b7b82 */ /* 0x000ee60000000800 */
[----:B------:R2:W-:Y:S04]  /*15790*/  LDGSTS.E [R3+0x1c200], desc[UR58][R14.64], !P2 ;  /* 0x1c2000000e037fae */ /* 0x0005e8000d12187a */
[----:B------:R1:W-:Y:S01]  /*157a0*/  STL.64 [R1+0xac8], R8 ;  /* 0x000ac80801007387 */ /* 0x0003e20000100a00 */
[----:B----4-:R-:W-:-:S03]  /*157b0*/  IMAD.WIDE R16, R0, 0x4, R240 ;  /* 0x0000000400107825 */ /* 0x010fc600078e02f0 */
[----:B------:R1:W-:Y:S01]  /*157c0*/  LDGSTS.E [R3+0x1c300], desc[UR58][R8.64], !P2 ;  /* 0x1c30000008037fae */ /* 0x0003e2000d12187a */
[----:B--2---:R-:W-:Y:S01]  /*157d0*/  IMAD.WIDE R14, R0, 0x4, R242 ;  /* 0x00000004000e7825 */ /* 0x004fe200078e02f2 */
[----:B------:R-:W-:Y:S02]  /*157e0*/  ISETP.GE.U32.AND P2, PT, R6, 0x7fffff7f, PT ;  /* 0x7fffff7f0600780c */ /* 0x000fe40003f46070 */
[----:B------:R-:W-:Y:S01]  /*157f0*/  LDGSTS.E [R3+0x1d000], desc[UR58][R96.64], !P5 ;  /* 0x1d00000060037fae */ /* 0x000fe2000e92187a */
[----:B-1----:R-:W-:Y:S01]  /*15800*/  IMAD.WIDE R8, R0, 0x4, R4 ;  /* 0x0000000400087825 */ /* 0x002fe200078e0204 */
[----:B------:R-:W-:Y:S02]  /*15810*/  IADD3 R0, R7, -0x6, RZ ;  /* 0xfffffffa07007810 */ /* 0x000fe40007ffe0ff */
[----:B------:R1:W-:Y:S01]  /*15820*/  LDGSTS.E [R3+0x1d100], desc[UR58][R16.64], !P5 ;  /* 0x1d10000010037fae */ /* 0x0003e2000e92187a */
[----:B------:R-:W2:Y:S01]  /*15830*/  LDC R7, c[0x0][0x230] ;  /* 0x00008c00ff077b82 */ /* 0x000ea20000000800 */
[----:B------:R-:W-:-:S02]  /*15840*/  IMAD R6, R111, 0x78, RZ ;  /* 0x000000786f067824 */ /* 0x000fc400078e02ff */
[----:B------:R1:W-:Y:S02]  /*15850*/  STL.64 [R1+0xa78], R16 ;  /* 0x000a781001007387 */ /* 0x0003e40000100a00 */
[C---:B------:R-:W-:Y:S02]  /*15860*/  IMAD.WIDE R104, R6.reuse, 0x4, R244 ;  /* 0x0000000406687825 */ /* 0x040fe400078e02f4 */
[----:B------:R4:W-:Y:S04]  /*15870*/  LDGSTS.E [R3+0x1d200], desc[UR58][R14.64], !P5 ;  /* 0x1d2000000e037fae */ /* 0x0009e8000e92187a */
[----:B------:R4:W-:Y:S04]  /*15880*/  STL.64 [R1+0xa70], R14 ;  /* 0x000a700e01007387 */ /* 0x0009e80000100a00 */
[----:B------:R3:W-:Y:S01]  /*15890*/  LDGSTS.E [R3+0x1d300], desc[UR58][R8.64], !P5 ;  /* 0x1d30000008037fae */ /* 0x0007e2000e92187a */
[----:B-1----:R-:W-:Y:S01]  /*158a0*/  IMAD.WIDE R16, R6, 0x4, R240 ;  /* 0x0000000406107825 */ /* 0x002fe200078e02f0 */
[----:B------:R-:W-:-:S02]  /*158b0*/  ISETP.GE.U32.AND P5, PT, R0, 0x7fffff7b, PT ;  /* 0x7fffff7b0000780c */ /* 0x000fc40003fa6070 */
[----:B------:R-:W-:Y:S01]  /*158c0*/  STL.64 [R1+0x44d8], R96 ;  /* 0x0044d86001007387 */ /* 0x000fe20000100a00 */
[----:B------:R-:W-:Y:S02]  /*158d0*/  IMAD R0, R111, 0x7c, RZ ;  /* 0x0000007c6f007824 */ /* 0x000fe400078e02ff */
[----:B----4-:R-:W-:Y:S01]  /*158e0*/  IMAD.WIDE R14, R6, 0x4, R242 ;  /* 0x00000004060e7825 */ /* 0x010fe200078e02f2 */
[----:B------:R3:W-:Y:S04]  /*158f0*/  STL.64 [R1+0xa68], R8 ;  /* 0x000a680801007387 */ /* 0x0007e80000100a00 */
[----:B------:R-:W-:Y:S01]  /*15900*/  LDGSTS.E [R3+0x1e000], desc[UR58][R104.64], !P6 ;  /* 0x1e00000068037fae */ /* 0x000fe2000f12187a */
[----:B------:R-:W-:-:S03]  /*15910*/  IMAD.WIDE R112, R0, 0x4, R244 ;  /* 0x0000000400707825 */ /* 0x000fc600078e02f4 */
[----:B------:R-:W-:Y:S01]  /*15920*/  STL.64 [R1+0xa30], R16 ;  /* 0x000a301001007387 */ /* 0x000fe20000100a00 */
[----:B---3--:R-:W-:-:S03]  /*15930*/  IMAD.WIDE R8, R6, 0x4, R4 ;  /* 0x0000000406087825 */ /* 0x008fc600078e0204 */
[----:B------:R-:W-:Y:S01]  /*15940*/  LDGSTS.E [R3+0x1e100], desc[UR58][R16.64], !P6 ;  /* 0x1e10000010037fae */ /* 0x000fe2000f12187a */
[----:B------:R-:W-:-:S03]  /*15950*/  VIADD R6, R12, 0xfffffff6 ;  /* 0xfffffff60c067836 */ /* 0x000fc60000000000 */
[----:B------:R1:W-:Y:S01]  /*15960*/  STL.64 [R1+0xa28], R14 ;  /* 0x000a280e01007387 */ /* 0x0003e20000100a00 */
[----:B------:R-:W-:-:S03]  /*15970*/  IMAD.WIDE R12, R0, 0x4, R242 ;  /* 0x00000004000c7825 */ /* 0x000fc600078e02f2 */
[----:B------:R1:W-:Y:S01]  /*15980*/  LDGSTS.E [R3+0x1e200], desc[UR58][R14.64], !P6 ;  /* 0x1e2000000e037fae */ /* 0x0003e2000f12187a */
[----:B------:R-:W-:-:S03]  /*15990*/  LOP3.LUT R246, R2, 0x20, RZ, 0x3c, !PT ;  /* 0x0000002002f67812 */ /* 0x000fc600078e3cff */
[----:B------:R-:W-:Y:S04]  /*159a0*/  STL.64 [R1+0x44e0], R104 ;  /* 0x0044e06801007387 */ /* 0x000fe80000100a00 */
[----:B------:R3:W-:Y:S01]  /*159b0*/  STL.64 [R1+0xa20], R8 ;  /* 0x000a200801007387 */ /* 0x0007e20000100a00 */
[----:B-1----:R-:W-:-:S03]  /*159c0*/  IMAD.WIDE R14, R0, 0x4, R240 ;  /* 0x00000004000e7825 */ /* 0x002fc600078e02f0 */
[----:B------:R3:W-:Y:S01]  /*159d0*/  LDGSTS.E [R3+0x1e300], desc[UR58][R8.64], !P6 ;  /* 0x1e30000008037fae */ /* 0x0007e2000f12187a */
[----:B------:R-:W-:Y:S01]  /*159e0*/  ISETP.GE.U32.AND P6, PT, R6, 0x7fffff77, PT ;  /* 0x7fffff770600780c */ /* 0x000fe20003fc6070 */
[----:B------:R-:W-:Y:S02]  /*159f0*/  VIADD R6, R10, 0xfffffff2 ;  /* 0xfffffff20a067836 */ /* 0x000fe40000000000 */
[----:B------:R-:W-:Y:S01]  /*15a00*/  LDGSTS.E [R3+0x1f000], desc[UR58][R112.64], !P1 ;  /* 0x1f00000070037fae */ /* 0x000fe2000c92187a */
[----:B------:R-:W1:Y:S01]  /*15a10*/  LDC R10, c[0x0][0x230] ;  /* 0x00008c00ff0a7b82 */ /* 0x000e620000000800 */
[----:B------:R-:W-:Y:S02]  /*15a20*/  VIADD R246, R246, UR5 ;  /* 0x00000005f6f67c36 */ /* 0x000fe40008000000 */
[----:B------:R4:W-:Y:S01]  /*15a30*/  LDGSTS.E [R3+0x1f100], desc[UR58][R14.64], !P1 ;  /* 0x1f1000000e037fae */ /* 0x0009e2000c92187a */
[----:B---3--:R-:W-:-:S03]  /*15a40*/  IMAD.WIDE R8, R0, 0x4, R4 ;  /* 0x0000000400087825 */ /* 0x008fc600078e0204 */
[----:B------:R4:W-:Y:S01]  /*15a50*/  STL.64 [R1+0x9d8], R14 ;  /* 0x0009d80e01007387 */ /* 0x0009e20000100a00 */
[----:B------:R-:W-:-:S03]  /*15a60*/  IMAD.WIDE R96, R111, 0x4, R244 ;  /* 0x000000046f607825 */ /* 0x000fc600078e02f4 */
[----:B------:R3:W-:Y:S04]  /*15a70*/  LDGSTS.E [R3+0x1f200], desc[UR58][R12.64], !P1 ;  /* 0x1f2000000c037fae */ /* 0x0007e8000c92187a */
[----:B------:R3:W-:Y:S04]  /*15a80*/  STL.64 [R1+0x9d0], R12 ;  /* 0x0009d00c01007387 */ /* 0x0007e80000100a00 */
[----:B------:R3:W-:Y:S01]  /*15a90*/  LDGSTS.E [R3+0x1f300], desc[UR58][R8.64], !P1 ;  /* 0x1f30000008037fae */ /* 0x0007e2000c92187a */
[----:B------:R-:W-:Y:S01]  /*15aa0*/  ISETP.GE.U32.AND P1, PT, R6, 0x7fffff73, PT ;  /* 0x7fffff730600780c */ /* 0x000fe20003f26070 */
[----:B----4-:R-:W-:-:S02]  /*15ab0*/  IMAD.WIDE R14, R111, 0x4, R240 ;  /* 0x000000046f0e7825 */ /* 0x010fc400078e02f0 */
[----:B------:R-:W-:Y:S02]  /*15ac0*/  STL.64 [R1+0x4468], R112 ;  /* 0x0044687001007387 */ /* 0x000fe40000100a00 */
[----:B--2---:R-:W-:Y:S02]  /*15ad0*/  VIADD R6, R7, 0xffffffee ;  /* 0xffffffee07067836 */ /* 0x004fe40000000000 */
[----:B------:R2:W-:Y:S01]  /*15ae0*/  STL.64 [R1+0x9c8], R8 ;  /* 0x0009c80801007387 */ /* 0x0005e20000100a00 */
[C---:B---3--:R-:W-:Y:S01]  /*15af0*/  IMAD.WIDE R12, R111.reuse, 0x4, R242 ;  /* 0x000000046f0c7825 */ /* 0x048fe200078e02f2 */
[----:B------:R-:W3:Y:S02]  /*15b00*/  LDC R7, c[0x0][0x230] ;  /* 0x00008c00ff077b82 */ /* 0x000ee40000000800 */
[----:B------:R-:W-:Y:S01]  /*15b10*/  LDGSTS.E [R246+0x400], desc[UR58][R96.64], !P2 ;  /* 0x0040000060f67fae */ /* 0x000fe2000d12187a */
[----:B------:R-:W-:-:S03]  /*15b20*/  IMAD R0, R111, 0x5, RZ ;  /* 0x000000056f007824 */ /* 0x000fc600078e02ff */
[----:B------:R4:W-:Y:S01]  /*15b30*/  STL.64 [R1+0x898], R14 ;  /* 0x0008980e01007387 */ /* 0x0009e20000100a00 */
[----:B--2---:R-:W-:-:S03]  /*15b40*/  IMAD.WIDE R8, R111, 0x4, R4 ;  /* 0x000000046f087825 */ /* 0x004fc600078e0204 */
[----:B------:R4:W-:Y:S04]  /*15b50*/  LDGSTS.E [R246+0x500], desc[UR58][R14.64], !P2 ;  /* 0x005000000ef67fae */ /* 0x0009e8000d12187a */
[----:B------:R2:W-:Y:S01]  /*15b60*/  STL.64 [R1+0x890], R12 ;  /* 0x0008900c01007387 */ /* 0x0005e20000100a00 */
[----:B------:R-:W-:-:S03]  /*15b70*/  IMAD.WIDE R16, R0, 0x4, R244 ;  /* 0x0000000400107825 */ /* 0x000fc600078e02f4 */
[----:B------:R2:W-:Y:S04]  /*15b80*/  LDGSTS.E [R246+0x600], desc[UR58][R12.64], !P2 ;  /* 0x006000000cf67fae */ /* 0x0005e8000d12187a */
[----:B------:R1:W-:Y:S01]  /*15b90*/  STL.64 [R1+0x888], R8 ;  /* 0x0008880801007387 */ /* 0x0003e20000100a00 */
[----:B----4-:R-:W-:-:S03]  /*15ba0*/  IMAD.WIDE R14, R0, 0x4, R240 ;  /* 0x00000004000e7825 */ /* 0x010fc600078e02f0 */
[----:B------:R1:W-:Y:S01]  /*15bb0*/  LDGSTS.E [R246+0x700], desc[UR58][R8.64], !P2 ;  /* 0x0070000008f67fae */ /* 0x0003e2000d12187a */
[----:B------:R-:W-:Y:S01]  /*15bc0*/  ISETP.GE.U32.AND P2, PT, R6, 0x7fffff6f, PT ;  /* 0x7fffff6f0600780c */ /* 0x000fe20003f46070 */
[C---:B--2---:R-:W-:Y:S02]  /*15bd0*/  IMAD.WIDE R12, R0.reuse, 0x4, R242 ;  /* 0x00000004000c7825 */ /* 0x044fe400078e02f2 */
[----:B------:R2:W-:Y:S02]  /*15be0*/  STL.64 [R1+0x820], R16 ;  /* 0x0008201001007387 */ /* 0x0005e40000100a00 */
[----:B------:R-:W-:Y:S02]  /*15bf0*/  IMAD R6, R111, 0x9, RZ ;  /* 0x000000096f067824 */ /* 0x000fe400078e02ff */
[----:B------:R2:W-:Y:S01]  /*15c00*/  LDGSTS.E [R246+0x1400], desc[UR58][R16.64], !P5 ;  /* 0x0140000010f67fae */ /* 0x0005e2000e92187a */
[----:B-1----:R-:W-:Y:S01]  /*15c10*/  IMAD.WIDE R8, R0, 0x4, R4 ;  /* 0x0000000400087825 */ /* 0x002fe200078e0204 */
[----:B------:R-:W-:-:S02]  /*15c20*/  IADD3 R0, R11, -0x16, RZ ;  /* 0xffffffea0b007810 */ /* 0x000fc40007ffe0ff */
[----:B------:R1:W-:Y:S01]  /*15c30*/  STL.64 [R1+0x818], R14 ;  /* 0x0008180e01007387 */ /* 0x0003e20000100a00 */
[----:B------:R-:W4:Y:S03]  /*15c40*/  LDC R11, c[0x0][0x230] ;  /* 0x00008c00ff0b7b82 */ /* 0x000f260000000800 */
[----:B------:R1:W-:Y:S01]  /*15c50*/  LDGSTS.E [R246+0x1500], desc[UR58][R14.64], !P5 ;  /* 0x015000000ef67fae */ /* 0x0003e2000e92187a */
[----:B--2---:R-:W-:-:S03]  /*15c60*/  IMAD.WIDE R16, R6, 0x4, R244 ;  /* 0x0000000406107825 */ /* 0x004fc600078e02f4 */
        /* <DEDUP_REMOVED lines=30> */
[----:B------:R-:W3:Y:S03]  /*15e50*/  LDC R7, c[0x0][0x230] ;  /* 0x00008c00ff077b82 */ /* 0x000ee60000000800 */
[----:B------:R4:W-:Y:S01]  /*15e60*/  STL.64 [R1+0x710], R12 ;  /* 0x0007100c01007387 */ /* 0x0009e20000100a00 */
[----:B-1----:R-:W-:-:S03]  /*15e70*/  IMAD.WIDE R16, R6, 0x4, R244 ;  /* 0x0000000406107825 */ /* 0x002fc600078e02f4 */
[----:B------:R4:W-:Y:S04]  /*15e80*/  LDGSTS.E [R246+0x3600], desc[UR58][R12.64], !P1 ;  /* 0x036000000cf67fae */ /* 0x0009e8000c92187a */
[----:B------:R1:W-:Y:S01]  /*15e90*/  STL.64 [R1+0x708], R8 ;  /* 0x0007080801007387 */ /* 0x0003e20000100a00 */
[----:B--2---:R-:W-:-:S03]  /*15ea0*/  IMAD.WIDE R14, R6, 0x4, R240 ;  /* 0x00000004060e7825 */ /* 0x004fc600078e02f0 */
[----:B------:R1:W-:Y:S01]  /*15eb0*/  LDGSTS.E [R246+0x3700], desc[UR58][R8.64], !P1 ;  /* 0x0370000008f67fae */ /* 0x0003e2000c92187a */
[----:B------:R-:W-:Y:S01]  /*15ec0*/  ISETP.GE.U32.AND P1, PT, R0, 0x7fffff63, PT ;  /* 0x7fffff630000780c */ /* 0x000fe20003f26070 */
[C---:B----4-:R-:W-:Y:S02]  /*15ed0*/  IMAD.WIDE R12, R6.reuse, 0x4, R242 ;  /* 0x00000004060c7825 */ /* 0x050fe400078e02f2 */
[----:B------:R2:W-:Y:S02]  /*15ee0*/  STL.64 [R1+0x6a0], R16 ;  /* 0x0006a01001007387 */ /* 0x0005e40000100a00 */
[----:B------:R-:W-:Y:S02]  /*15ef0*/  IMAD R0, R111, 0x15, RZ ;  /* 0x000000156f007824 */ /* 0x000fe400078e02ff */
        /* <DEDUP_REMOVED lines=13> */
[----:B------:R-:W-:Y:S02]  /*15fd0*/  IMAD R6, R111, 0x19, RZ ;  /* 0x000000196f067824 */ /* 0x000fe400078e02ff */
[C---:B--2---:R-:W-:Y:S01]  /*15fe0*/  IMAD.WIDE R12, R0.reuse, 0x4, R242 ;  /* 0x00000004000c7825 */ /* 0x044fe200078e02f2 */
[----:B------:R2:W-:Y:S04]  /*15ff0*/  STL.64 [R1+0x620], R16 ;  /* 0x0006201001007387 */ /* 0x0005e80000100a00 */
        /* <DEDUP_REMOVED lines=12> */
[----:B------:R-:W-:Y:S01]  /*160c0*/  ISETP.GE.U32.AND P5, PT, R0, 0x7fffff5b, PT ;  /* 0x7fffff5b0000780c */ /* 0x000fe20003fa6070 */
[C---:B---3--:R-:W-:Y:S02]  /*160d0*/  IMAD.WIDE R12, R6.reuse, 0x4, R242 ;  /* 0x00000004060c7825 */ /* 0x048fe400078e02f2 */
[----:B------:R1:W-:Y:S02]  /*160e0*/  STL.64 [R1+0x5a0], R16 ;  /* 0x0005a01001007387 */ /* 0x0003e40000100a00 */
[----:B------:R-:W-:Y:S02]  /*160f0*/  IMAD R0, R111, 0x1d, RZ ;  /* 0x0000001d6f007824 */ /* 0x000fe400078e02ff */
[----:B------:R1:W-:Y:S01]  /*16100*/  LDGSTS.E [R246+0x6400], desc[UR58][R16.64], !P6 ;  /* 0x0640000010f67fae */ /* 0x0003e2000f12187a */
[----:B--2---:R-:W-:Y:S01]  /*16110*/  IMAD.WIDE R8, R6, 0x4, R4 ;  /* 0x0000000406087825 */ /* 0x004fe200078e0204 */
[----:B------:R-:W-:-:S02]  /*16120*/  IADD3 R6, R7, -0x2a, RZ ;  /* 0xffffffd607067810 */ /* 0x000fc40007ffe0ff */
[----:B------:R2:W-:Y:S01]  /*16130*/  STL.64 [R1+0x598], R14 ;  /* 0x0005980e01007387 */ /* 0x0005e20000100a00 */
[----:B------:R-:W3:Y:S03]  /*16140*/  LDC R7, c[0x0][0x230] ;  /* 0x00008c00ff077b82 */ /* 0x000ee60000000800 */
        /* <DEDUP_REMOVED lines=44> */
[----:B--2---:R-:W-:-:S03]  /*16410*/  IMAD.WIDE R8, R0, 0x4, R4 ;  /* 0x0000000400087825 */ /* 0x004fc600078e0204 */
        /* <DEDUP_REMOVED lines=60> */
[----:B------:R-:W-:Y:S02]  /*167e0*/  STL.64 [R1+0x220], R16 ;  /* 0x0002201001007387 */ /* 0x000fe40000100a00 */
[----:B------:R-:W-:Y:S02]  /*167f0*/  IMAD R6, R111, 0x39, RZ ;  /* 0x000000396f067824 */ /* 0x000fe400078e02ff */
[----:B------:R-:W-:Y:S01]  /*16800*/  LDGSTS.E [R246+0xd400], desc[UR58][R16.64], !P5 ;  /* 0x0d40000010f67fae */ /* 0x000fe2000e92187a */
[----:B-1----:R-:W-:-:S03]  /*16810*/  IMAD.WIDE R8, R0, 0x4, R4 ;  /* 0x0000000400087825 */ /* 0x002fc600078e0204 */
[----:B------:R1:W-:Y:S01]  /*16820*/  STL.64 [R1+0x218], R14 ;  /* 0x0002180e01007387 */ /* 0x0003e20000100a00 */
[----:B------:R-:W-:-:S03]  /*16830*/  VIADD R0, R11, 0xffffffba ;  /* 0xffffffba0b007836 */ /* 0x000fc60000000000 */
[----:B------:R1:W-:Y:S01]  /*16840*/  LDGSTS.E [R246+0xd500], desc[UR58][R14.64], !P5 ;  /* 0x0d5000000ef67fae */ /* 0x0003e2000e92187a */
[----:B------:R-:W2:Y:S01]  /*16850*/  LDC R11, c[0x0][0x230] ;  /* 0x00008c00ff0b7b82 */ /* 0x000ea20000000800 */
[C---:B------:R-:W-:Y:S02]  /*16860*/  IMAD.WIDE R88, R6.reuse, 0x4, R244 ;  /* 0x0000000406587825 */ /* 0x040fe400078e02f4 */
[----:B------:R4:W-:Y:S04]  /*16870*/  STL.64 [R1+0x210], R12 ;  /* 0x0002100c01007387 */ /* 0x0009e80000100a00 */
[----:B------:R4:W-:Y:S01]  /*16880*/  LDGSTS.E [R246+0xd600], desc[UR58][R12.64], !P5 ;  /* 0x0d6000000cf67fae */ /* 0x0009e2000e92187a */
[----:B-1----:R-:W-:-:S03]  /*16890*/  IMAD.WIDE R14, R6, 0x4, R240 ;  /* 0x00000004060e7825 */ /* 0x002fc600078e02f0 */
[----:B------:R1:W-:Y:S04]  /*168a0*/  STL.64 [R1+0x208], R8 ;  /* 0x0002080801007387 */ /* 0x0003e80000100a00 */
[----:B------:R1:W-:Y:S01]  /*168b0*/  LDGSTS.E [R246+0xd700], desc[UR58][R8.64], !P5 ;  /* 0x0d70000008f67fae */ /* 0x0003e2000e92187a */
[----:B----4-:R-:W-:Y:S01]  /*168c0*/  IMAD.WIDE R12, R6, 0x4, R242 ;  /* 0x00000004060c7825 */ /* 0x010fe200078e02f2 */
[----:B------:R-:W-:Y:S02]  /*168d0*/  ISETP.GE.U32.AND P5, PT, R0, 0x7fffff3b, PT ;  /* 0x7fffff3b0000780c */ /* 0x000fe40003fa6070 */
[----:B------:R4:W-:Y:S01]  /*168e0*/  STL.64 [R1+0x198], R14 ;  /* 0x0001980e01007387 */ /* 0x0009e20000100a00 */
[----:B------:R-:W-:-:S03]  /*168f0*/  IMAD R0, R111, 0x3d, RZ ;  /* 0x0000003d6f007824 */ /* 0x000fc600078e02ff */
[----:B------:R-:W-:Y:S01]  /*16900*/  LDGSTS.E [R246+0xe400], desc[UR58][R88.64], !P6 ;  /* 0x0e40000058f67fae */ /* 0x000fe2000f12187a */
[----:B-1----:R-:W-:-:S03]  /*16910*/  IMAD.WIDE R8, R6, 0x4, R4 ;  /* 0x0000000406087825 */ /* 0x002fc600078e0204 */
[----:B------:R1:W-:Y:S01]  /*16920*/  STL.64 [R1+0x190], R12 ;  /* 0x0001900c01007387 */ /* 0x0003e20000100a00 */
[----:B------:R-:W-:-:S03]  /*16930*/  VIADD R6, R10, 0xffffffb6 ;  /* 0xffffffb60a067836 */ /* 0x000fc60000000000 */
[----:B------:R4:W-:Y:S01]  /*16940*/  LDGSTS.E [R246+0xe500], desc[UR58][R14.64], !P6 ;  /* 0x0e5000000ef67fae */ /* 0x0009e2000f12187a */
[----:B------:R-:W2:Y:S01]  /*16950*/  LDC R10, c[0x0][0x230] ;  /* 0x00008c00ff0a7b82 */ /* 0x000ea20000000800 */
[C---:B------:R-:W-:Y:S02]  /*16960*/  IMAD.WIDE R64, R0.reuse, 0x4, R244 ;  /* 0x0000000400407825 */ /* 0x040fe400078e02f4 */
[----:B------:R-:W-:Y:S04]  /*16970*/  STL.64 [R1+0x44e8], R88 ;  /* 0x0044e85801007387 */ /* 0x000fe80000100a00 */
[----:B------:R1:W-:Y:S04]  /*16980*/  LDGSTS.E [R246+0xe600], desc[UR58][R12.64], !P6 ;  /* 0x0e6000000cf67fae */ /* 0x0003e8000f12187a */
[----:B------:R3:W-:Y:S01]  /*16990*/  STL.64 [R1+0x188], R8 ;  /* 0x0001880801007387 */ /* 0x0007e20000100a00 */
[----:B----4-:R-:W-:-:S03]  /*169a0*/  IMAD.WIDE R14, R0, 0x4, R240 ;  /* 0x00000004000e7825 */ /* 0x010fc600078e02f0 */
[----:B------:R3:W-:Y:S01]  /*169b0*/  LDGSTS.E [R246+0xe700], desc[UR58][R8.64], !P6 ;  /* 0x0e70000008f67fae */ /* 0x0007e2000f12187a */
[----:B------:R-:W-:Y:S01]  /*169c0*/  ISETP.GE.U32.AND P6, PT, R6, 0x7fffff37, PT ;  /* 0x7fffff370600780c */ /* 0x000fe20003fc6070 */
[----:B------:R-:W-:Y:S02]  /*169d0*/  IMAD R6, R111, 0x41, RZ ;  /* 0x000000416f067824 */ /* 0x000fe400078e02ff */
[C---:B-1----:R-:W-:Y:S01]  /*169e0*/  IMAD.WIDE R12, R0.reuse, 0x4, R242 ;  /* 0x00000004000c7825 */ /* 0x042fe200078e02f2 */
[----:B------:R-:W-:Y:S03]  /*169f0*/  LDGSTS.E [R246+0xf400], desc[UR58][R64.64], !P1 ;  /* 0x0f40000040f67fae */ /* 0x000fe6000c92187a */
[----:B---3--:R-:W-:Y:S01]  /*16a00*/  IMAD.WIDE R8, R0, 0x4, R4 ;  /* 0x0000000400087825 */ /* 0x008fe200078e0204 */
[----:B------:R-:W-:Y:S03]  /*16a10*/  LDGSTS.E [R246+0xf500], desc[UR58][R14.64], !P1 ;  /* 0x0f5000000ef67fae */ /* 0x000fe6000c92187a */
[----:B------:R-:W-:Y:S01]  /*16a20*/  VIADD R0, R7, 0xffffffb2 ;  /* 0xffffffb207007836 */ /* 0x000fe20000000000 */
[----:B------:R1:W-:Y:S01]  /*16a30*/  LDGSTS.E [R246+0xf600], desc[UR58][R12.64], !P1 ;  /* 0x0f6000000cf67fae */ /* 0x0003e2000c92187a */
[----:B------:R-:W3:Y:S01]  /*16a40*/  LDC R7, c[0x0][0x230] ;  /* 0x00008c00ff077b82 */ /* 0x000ee20000000800 */
[----:B------:R-:W-:-:S02]  /*16a50*/  IMAD.WIDE R40, R6, 0x4, R244 ;  /* 0x0000000406287825 */ /* 0x000fc400078e02f4 */
[----:B------:R4:W-:Y:S02]  /*16a60*/  LDGSTS.E [R246+0xf700], desc[UR58][R8.64], !P1 ;  /* 0x0f70000008f67fae */ /* 0x0009e4000c92187a */
[----:B------:R-:W-:-:S04]  /*16a70*/  IMAD.WIDE R204, R6, 0x4, R240 ;  /* 0x0000000406cc7825 */ /* 0x000fc800078e02f0 */
[C---:B------:R-:W-:Y:S01]  /*16a80*/  IMAD.WIDE R202, R6.reuse, 0x4, R242 ;  /* 0x0000000406ca7825 */ /* 0x040fe200078e02f2 */
[----:B------:R-:W-:Y:S03]  /*16a90*/  LDGSTS.E [R246+0x10400], desc[UR58][R40.64], !P2 ;  /* 0x1040000028f67fae */ /* 0x000fe6000d12187a */
[----:B------:R-:W-:Y:S01]  /*16aa0*/  IMAD.WIDE R200, R6, 0x4, R4 ;  /* 0x0000000406c87825 */ /* 0x000fe200078e0204 */
[----:B--2---:R-:W-:Y:S01]  /*16ab0*/  IADD3 R6, R11, -0x52, RZ ;  /* 0xffffffae0b067810 */ /* 0x004fe20007ffe0ff */
[----:B------:R-:W-:Y:S01]  /*16ac0*/  LDGSTS.E [R246+0x10500], desc[UR58][R204.64], !P2 ;  /* 0x10500000ccf67fae */ /* 0x000fe2000d12187a */
[----:B------:R-:W-:Y:S01]  /*16ad0*/  ISETP.GE.U32.AND P1, PT, R0, 0x7fffff33, PT ;  /* 0x7fffff330000780c */ /* 0x000fe20003f26070 */
[----:B------:R-:W-:Y:S02]  /*16ae0*/  IMAD R0, R111, 0x45, RZ ;  /* 0x000000456f007824 */ /* 0x000fe400078e02ff */
[----:B------:R-:W-:Y:S04]  /*16af0*/  LDGSTS.E [R246+0x10600], desc[UR58][R202.64], !P2 ;  /* 0x10600000caf67fae */ /* 0x000fe8000d12187a */
[----:B------:R-:W-:Y:S01]  /*16b00*/  LDGSTS.E [R246+0x10700], desc[UR58][R200.64], !P2 ;  /* 0x10700000c8f67fae */ /* 0x000fe2000d12187a */
[----:B------:R-:W-:Y:S01]  /*16b10*/  ISETP.GE.U32.AND P2, PT, R6, 0x7fffff2f, PT ;  /* 0x7fffff2f0600780c */ /* 0x000fe20003f46070 */
[C---:B------:R-:W-:Y:S01]  /*16b20*/  IMAD.WIDE R16, R0.reuse, 0x4, R244 ;  /* 0x0000000400107825 */ /* 0x040fe200078e02f4 */
[----:B------:R-:W2:Y:S01]  /*16b30*/  LDC R6, c[0x0][0x230] ;  /* 0x00008c00ff067b82 */ /* 0x000ea20000000800 */
[----:B------:R-:W-:Y:S02]  /*16b40*/  STL.64 [R1+0x118], R14 ;  /* 0x0001180e01007387 */ /* 0x000fe40000100a00 */
[----:B------:R-:W-:-:S02]  /*16b50*/  IMAD.WIDE R132, R0, 0x4, R240 ;  /* 0x0000000400847825 */ /* 0x000fc400078e02f0 */
[----:B------:R1:W-:Y:S02]  /*16b60*/  STL.64 [R1+0x110], R12 ;  /* 0x0001100c01007387 */ /* 0x0003e40000100a00 */
[C---:B------:R-:W-:Y:S02]  /*16b70*/  IMAD.WIDE R130, R0.reuse, 0x4, R242 ;  /* 0x0000000400827825 */ /* 0x040fe400078e02f2 */
[----:B------:R-:W-:Y:S02]  /*16b80*/  LDGSTS.E [R246+0x11400], desc[UR58][R16.64], !P5 ;  /* 0x1140000010f67fae */ /* 0x000fe4000e92187a */
[----:B------:R-:W-:Y:S02]  /*16b90*/  IMAD.WIDE R128, R0, 0x4, R4 ;  /* 0x0000000400807825 */ /* 0x000fe400078e0204 */
[----:B------:R-:W-:Y:S02]  /*16ba0*/  LDGSTS.E [R246+0x11500], desc[UR58][R132.64], !P5 ;  /* 0x1150000084f67fae */ /* 0x000fe4000e92187a */
[----:B------:R-:W-:Y:S01]  /*16bb0*/  VIADD R0, R10, 0xffffffaa ;  /* 0xffffffaa0a007836 */ /* 0x000fe20000000000 */
[----:B-1----:R-:W1:Y:S01]  /*16bc0*/  LDC R12, c[0x0][0x230] ;  /* 0x00008c00ff0c7b82 */ /* 0x002e620000000800 */
[----:B------:R-:W-:Y:S01]  /*16bd0*/  LDGSTS.E [R246+0x11600], desc[UR58][R130.64], !P5 ;  /* 0x1160000082f67fae */ /* 0x000fe2000e92187a */
[----:B------:R-:W-:-:S03]  /*16be0*/  IMAD R138, R111, 0x49, RZ ;  /* 0x000000496f8a7824 */ /* 0x000fc600078e02ff */
[----:B------:R-:W-:Y:S01]  /*16bf0*/  LDGSTS.E [R246+0x11700], desc[UR58][R128.64], !P5 ;  /* 0x1170000080f67fae */ /* 0x000fe2000e92187a */
[----:B------:R-:W-:Y:S01]  /*16c00*/  ISETP.GE.U32.AND P5, PT, R0, 0x7fffff2b, PT ;  /* 0x7fffff2b0000780c */ /* 0x000fe20003fa6070 */
[----:B---3--:R-:W-:Y:S01]  /*16c10*/  VIADD R0, R7, 0xffffffa6 ;  /* 0xffffffa607007836 */ /* 0x008fe20000000000 */
[----:B------:R-:W3:Y:S01]  /*16c20*/  LDC R13, c[0x0][0x230] ;  /* 0x00008c00ff0d7b82 */ /* 0x000ee20000000800 */
[----:B------:R-:W-:-:S04]  /*16c30*/  IMAD.WIDE R10, R138, 0x4, R244 ;  /* 0x000000048a0a7825 */ /* 0x000fc800078e02f4 */
[C---:B------:R-:W-:Y:S01]  /*16c40*/  IMAD.WIDE R134, R138.reuse, 0x4, R240 ;  /* 0x000000048a867825 */ /* 0x040fe200078e02f0 */
[----:B------:R3:W-:Y:S02]  /*16c50*/  LDGSTS.E [R246+0x12400], desc[UR58][R10.64], !P6 ;  /* 0x124000000af67fae */ /* 0x0007e4000f12187a */
[----:B------:R-:W4:Y:S01]  /*16c60*/  LDC R7, c[0x0][0x230] ;  /* 0x00008c00ff077b82 */ /* 0x000f220000000800 */
[----:B------:R-:W-:Y:S01]  /*16c70*/  IMAD R162, R111, 0x4d, RZ ;  /* 0x0000004d6fa27824 */ /* 0x000fe200078e02ff */
[----:B------:R-:W-:Y:S01]  /*16c80*/  LDGSTS.E [R246+0x12500], desc[UR58][R134.64], !P6 ;  /* 0x1250000086f67fae */ /* 0x000fe2000f12187a */
[----:B------:R-:W-:-:S04]  /*16c90*/  IMAD.WIDE R136, R138, 0x4, R242 ;  /* 0x000000048a887825 */ /* 0x000fc800078e02f2 */
[----:B------:R-:W-:Y:S01]  /*16ca0*/  IMAD.WIDE R138, R138, 0x4, R4 ;  /* 0x000000048a8a7825 */ /* 0x000fe200078e0204 */
[----:B------:R-:W-:Y:S03]  /*16cb0*/  LDGSTS.E [R246+0x12600], desc[UR58][R136.64], !P6 ;  /* 0x1260000088f67fae */ /* 0x000fe6000f12187a */
[----:B------:R-:W-:Y:S01]  /*16cc0*/  IMAD.WIDE R18, R162, 0x4, R244 ;  /* 0x00000004a2127825 */ /* 0x000fe200078e02f4 */
[----:B------:R-:W-:Y:S01]  /*16cd0*/  LDGSTS.E [R246+0x12700], desc[UR58][R138.64], !P6 ;  /* 0x127000008af67fae */ /* 0x000fe2000f12187a */
[----:B------:R-:W-:Y:S02]  /*16ce0*/  ISETP.GE.U32.AND P6, PT, R0, 0x7fffff27, PT ;  /* 0x7fffff270000780c */ /* 0x000fe40003fc6070 */
[C---:B------:R-:W-:Y:S01]  /*16cf0*/  IMAD.WIDE R158, R162.reuse, 0x4, R240 ;  /* 0x00000004a29e7825 */ /* 0x040fe200078e02f0 */
[----:B------:R-:W-:Y:S03]  /*16d00*/  LDGSTS.E [R246+0x13400], desc[UR58][R18.64], !P1 ;  /* 0x1340000012f67fae */ /* 0x000fe6000c92187a */
[----:B------:R-:W-:Y:S01]  /*16d10*/  IMAD R186, R111, 0x51, RZ ;  /* 0x000000516fba7824 */ /* 0x000fe200078e02ff */
[----:B------:R-:W-:Y:S01]  /*16d20*/  STL.64 [R1+0x44f0], R64 ;  /* 0x0044f04001007387 */ /* 0x000fe20000100a00 */
[----:B------:R-:W-:-:S03]  /*16d30*/  IMAD.WIDE R160, R162, 0x4, R242 ;  /* 0x00000004a2a07825 */ /* 0x000fc600078e02f2 */
[----:B------:R-:W-:Y:S01]  /*16d40*/  LDGSTS.E [R246+0x13500], desc[UR58][R158.64], !P1 ;  /* 0x135000009ef67fae */ /* 0x000fe2000c92187a */
[----:B------:R-:W-:-:S04]  /*16d50*/  IMAD.WIDE R162, R162, 0x4, R4 ;  /* 0x00000004a2a27825 */ /* 0x000fc800078e0204 */
[----:B--2---:R-:W-:Y:S01]  /*16d60*/  VIADD R0, R6, 0xffffffa2 ;  /* 0xffffffa206007836 */ /* 0x004fe20000000000 */
[----:B------:R2:W-:Y:S01]  /*16d70*/  STL.64 [R1+0x108], R8 ;  /* 0x0001080801007387 */ /* 0x0005e20000100a00 */
[----:B------:R-:W3:Y:S01]  /*16d80*/  LDC R6, c[0x0][0x230] ;  /* 0x00008c00ff067b82 */ /* 0x000ee20000000800 */
[C---:B------:R-:W-:Y:S02]  /*16d90*/  IMAD.WIDE R26, R186.reuse, 0x4, R244 ;  /* 0x00000004ba1a7825 */ /* 0x040fe400078e02f4 */
[----:B------:R-:W-:Y:S02]  /*16da0*/  LDGSTS.E [R246+0x13600], desc[UR58][R160.64], !P1 ;  /* 0x13600000a0f67fae */ /* 0x000fe4000c92187a */
[C---:B------:R-:W-:Y:S02]  /*16db0*/  IMAD.WIDE R182, R186.reuse, 0x4, R240 ;  /* 0x00000004bab67825 */ /* 0x040fe400078e02f0 */
[----:B------:R-:W-:Y:S02]  /*16dc0*/  STL.64 [R1+0x44f8], R40 ;  /* 0x0044f82801007387 */ /* 0x000fe40000100a00 */
[----:B------:R-:W-:-:S02]  /*16dd0*/  IMAD.WIDE R184, R186, 0x4, R242 ;  /* 0x00000004bab87825 */ /* 0x000fc400078e02f2 */
[----:B------:R-:W-:Y:S01]  /*16de0*/  LDGSTS.E [R246+0x13700], desc[UR58][R162.64], !P1 ;  /* 0x13700000a2f67fae */ /* 0x000fe2000c92187a */
[----:B------:R-:W-:Y:S01]  /*16df0*/  ISETP.GE.U32.AND P1, PT, R0, 0x7fffff23, PT ;  /* 0x7fffff230000780c */ /* 0x000fe20003f26070 */
[----:B------:R-:W-:Y:S02]  /*16e00*/  IMAD.WIDE R186, R186, 0x4, R4 ;  /* 0x00000004baba7825 */ /* 0x000fe400078e0204 */
[----:B------:R-:W-:Y:S02]  /*16e10*/  STL.64 [R1+0x42c0], R204 ;  /* 0x0042c0cc01007387 */ /* 0x000fe40000100a00 */
[----:B-1----:R-:W-:Y:S02]  /*16e20*/  VIADD R0, R12, 0xffffff9e ;  /* 0xffffff9e0c007836 */ /* 0x002fe40000000000 */
[----:B------:R-:W-:Y:S01]  /*16e30*/  STL.64 [R1+0x42c8], R202 ;  /* 0x0042c8ca01007387 */ /* 0x000fe20000100a00 */
[----:B------:R-:W1:Y:S01]  /*16e40*/  LDC R12, c[0x0][0x230] ;  /* 0x00008c00ff0c7b82 */ /* 0x000e620000000800 */
[----:B------:R-:W-:-:S02]  /*16e50*/  IMAD R210, R111, 0x55, RZ ;  /* 0x000000556fd27824 */ /* 0x000fc400078e02ff */
[----:B------:R-:W-:Y:S04]  /*16e60*/  STL.64 [R1+0x42d0], R200 ;  /* 0x0042d0c801007387 */ /* 0x000fe80000100a00 */
[----:B------:R-:W-:Y:S04]  /*16e70*/  LDGSTS.E [R246+0x14400], desc[UR58][R26.64], !P2 ;  /* 0x144000001af67fae */ /* 0x000fe8000d12187a */
[----:B------:R-:W-:Y:S04]  /*16e80*/  STL.64 [R1+0x4500], R16 ;  /* 0x0045001001007387 */ /* 0x000fe80000100a00 */
[----:B------:R-:W-:Y:S04]  /*16e90*/  LDGSTS.E [R246+0x14500], desc[UR58][R182.64], !P2 ;  /* 0x14500000b6f67fae */ /* 0x000fe8000d12187a */
[----:B------:R-:W-:Y:S04]  /*16ea0*/  STL.64 [R1+0x42d8], R132 ;  /* 0x0042d88401007387 */ /* 0x000fe80000100a00 */
[----:B------:R-:W-:Y:S01]  /*16eb0*/  LDGSTS.E [R246+0x14600], desc[UR58][R184.64], !P2 ;  /* 0x14600000b8f67fae */ /* 0x000fe2000d12187a */
[----:B------:R-:W-:-:S03]  /*16ec0*/  IMAD.WIDE R34, R210, 0x4, R244 ;  /* 0x00000004d2227825 */ /* 0x000fc600078e02f4 */
[----:B------:R-:W-:Y:S04]  /*16ed0*/  STL.64 [R1+0x42e0], R130 ;  /* 0x0042e08201007387 */ /* 0x000fe80000100a00 */
[----:B------:R-:W-:Y:S01]  /*16ee0*/  LDGSTS.E [R246+0x14700], desc[UR58][R186.64], !P2 ;  /* 0x14700000baf67fae */ /* 0x000fe2000d12187a */
[----:B------:R-:W-:Y:S02]  /*16ef0*/  ISETP.GE.U32.AND P2, PT, R0, 0x7fffff1f, PT ;  /* 0x7fffff1f0000780c */ /* 0x000fe40003f46070 */
[----:B----4-:R-:W-:Y:S01]  /*16f00*/  IADD3 R0, R7, -0x66, RZ ;  /* 0xffffff9a07007810 */ /* 0x010fe20007ffe0ff */
[----:B------:R-:W-:Y:S01]  /*16f10*/  STL.64 [R1+0x42e8], R128 ;  /* 0x0042e88001007387 */ /* 0x000fe20000100a00 */
[----:B------:R-:W4:Y:S01]  /*16f20*/  LDC R7, c[0x0][0x230] ;  /* 0x00008c00ff077b82 */ /* 0x000f220000000800 */
[----:B------:R-:W-:-:S02]  /*16f30*/  IMAD.WIDE R206, R210, 0x4, R240 ;  /* 0x00000004d2ce7825 */ /* 0x000fc400078e02f0 */
[----:B------:R4:W-:Y:S02]  /*16f40*/  STL.64 [R1+0x4508], R10 ;  /* 0x0045080a01007387 */ /* 0x0009e40000100a00 */
[C---:B------:R-:W-:Y:S02]  /*16f50*/  IMAD.WIDE R208, R210.reuse, 0x4, R242 ;  /* 0x00000004d2d07825 */ /* 0x040fe400078e02f2 */
[----:B------:R-:W-:Y:S02]  /*16f60*/  STL.64 [R1+0x42f0], R134 ;  /* 0x0042f08601007387 */ /* 0x000fe40000100a00 */
[----:B------:R-:W-:Y:S02]  /*16f70*/  IMAD.WIDE R210, R210, 0x4, R4 ;  /* 0x00000004d2d27825 */ /* 0x000fe400078e0204 */
[----:B------:R-:W-:Y:S04]  /*16f80*/  STL.64 [R1+0x42f8], R136 ;  /* 0x0042f88801007387 */ /* 0x000fe80000100a00 */
[----:B------:R-:W-:Y:S01]  /*16f90*/  STL.64 [R1+0x4300], R138 ;  /* 0x0043008a01007387 */ /* 0x000fe20000100a00 */
[----:B------:R-:W-:-:S03]  /*16fa0*/  IMAD R234, R111, 0x59, RZ ;  /* 0x000000596fea7824 */ /* 0x000fc600078e02ff */
[----:B------:R-:W-:Y:S04]  /*16fb0*/  STL.64 [R1+0x4510], R18 ;  /* 0x0045101201007387 */ /* 0x000fe80000100a00 */
        /* <DEDUP_REMOVED lines=23> */
[----:B------:R-:W-:-:S03]  /*17130*/  IMAD.WIDE R14, R0, 0x4, R242 ;  /* 0x00000004000e7825 */ /* 0x000fc600078e02f2 */
[----:B------:R-:W-:Y:S01]  /*17140*/  STL.64 [R1+0x4348], R210 ;  /* 0x004348d201007387 */ /* 0x000fe20000100a00 */
[----:B--2---:R-:W-:-:S03]  /*17150*/  IMAD.WIDE R8, R0, 0x4, R4 ;  /* 0x0000000400087825 */ /* 0x004fc600078e0204 */
[----:B------:R-:W-:Y:S01]  /*17160*/  LDGSTS.E [R246+0x16400], desc[UR58][R42.64], !P6 ;  /* 0x164000002af67fae */ /* 0x000fe2000f12187a */
[----:B-1----:R-:W-:Y:S02]  /*17170*/  VIADD R0, R12, 0xffffff92 ;  /* 0xffffff920c007836 */ /* 0x002fe40000000000 */
[----:B------:R-:W1:Y:S01]  /*17180*/  LDC R12, c[0x0][0x230] ;  /* 0x00008c00ff0c7b82 */ /* 0x000e620000000800 */
        /* <DEDUP_REMOVED lines=9> */
[----:B------:R-:W-:Y:S04]  /*17220*/  STL.64 [R1+0x8e0], R20 ;  /* 0x0008e01401007387 */ /* 0x000fe80000100a00 */
[----:B------:R-:W-:Y:S01]  /*17230*/  LDGSTS.E [R246+0x17400], desc[UR58][R50.64], !P1 ;  /* 0x1740000032f67fae */ /* 0x000fe2000c92187a */
[----:B------:R-:W-:-:S03]  /*17240*/  IMAD.WIDE R58, R6, 0x4, R244 ;  /* 0x00000004063a7825 */ /* 0x000fc600078e02f4 */
[----:B------:R2:W-:Y:S01]  /*17250*/  STL.64 [R1+0x8e8], R14 ;  /* 0x0008e80e01007387 */ /* 0x0005e20000100a00 */
[----:B----4-:R-:W-:-:S03]  /*17260*/  IMAD.WIDE R10, R6, 0x4, R242 ;  /* 0x00000004060a7825 */ /* 0x010fc600078e02f2 */
[----:B------:R-:W-:Y:S04]  /*17270*/  LDGSTS.E [R246+0x17500], desc[UR58][R20.64], !P1 ;  /* 0x1750000014f67fae */ /* 0x000fe8000c92187a */
[----:B------:R-:W-:Y:S04]  /*17280*/  STL.64 [R1+0x4530], R50 ;  /* 0x0045303201007387 */ /* 0x000fe80000100a00 */
[----:B------:R2:W-:Y:S04]  /*17290*/  LDGSTS.E [R246+0x17600], desc[UR58][R14.64], !P1 ;  /* 0x176000000ef67fae */ /* 0x0005e8000c92187a */
[----:B------:R3:W-:Y:S04]  /*172a0*/  STL.64 [R1+0x8f0], R8 ;  /* 0x0008f00801007387 */ /* 0x0007e80000100a00 */
[----:B------:R3:W-:Y:S01]  /*172b0*/  LDGSTS.E [R246+0x17700], desc[UR58][R8.64], !P1 ;  /* 0x1770000008f67fae */ /* 0x0007e2000c92187a */
[----:B--2---:R-:W-:Y:S01]  /*172c0*/  IMAD.WIDE R14, R6, 0x4, R240 ;  /* 0x00000004060e7825 */ /* 0x004fe200078e02f0 */
[----:B------:R-:W-:-:S02]  /*172d0*/  ISETP.GE.U32.AND P1, PT, R0, 0x7fffff13, PT ;  /* 0x7fffff130000780c */ /* 0x000fc40003f26070 */
[----:B------:R-:W-:Y:S01]  /*172e0*/  LDGSTS.E [R246+0x18400], desc[UR58][R58.64], !P2 ;  /* 0x184000003af67fae */ /* 0x000fe2000d12187a */
[----:B---3--:R-:W-:-:S03]  /*172f0*/  IMAD.WIDE R8, R6, 0x4, R4 ;  /* 0x0000000406087825 */ /* 0x008fc600078e0204 */
[----:B------:R2:W-:Y:S01]  /*17300*/  STL.64 [R1+0x940], R14 ;  /* 0x0009400e01007387 */ /* 0x0005e20000100a00 */
[----:B------:R-:W-:-:S03]  /*17310*/  VIADD R6, R7, 0xffffff8e ;  /* 0xffffff8e07067836 */ /* 0x000fc60000000000 */
[----:B------:R2:W-:Y:S01]  /*17320*/  LDGSTS.E [R246+0x18500], desc[UR58][R14.64], !P2 ;  /* 0x185000000ef67fae */ /* 0x0005e2000d12187a */
[----:B------:R-:W3:Y:S01]  /*17330*/  LDC R7, c[0x0][0x230] ;  /* 0x00008c00ff077b82 */ /* 0x000ee20000000800 */
[----:B------:R-:W-:Y:S02]  /*17340*/  IMAD R0, R111, 0x65, RZ ;  /* 0x000000656f007824 */ /* 0x000fe400078e02ff */
[----:B------:R4:W-:Y:S02]  /*17350*/  STL.64 [R1+0x948], R10 ;  /* 0x0009480a01007387 */ /* 0x0009e40000100a00 */
[C---:B------:R-:W-:Y:S02]  /*17360*/  IMAD.WIDE R66, R0.reuse, 0x4, R244 ;  /* 0x0000000400427825 */ /* 0x040fe400078e02f4 */
[----:B------:R-:W-:Y:S04]  /*17370*/  STL.64 [R1+0x4538], R58 ;  /* 0x0045383a01007387 */ /* 0x000fe80000100a00 */
[----:B------:R4:W-:Y:S01]  /*17380*/  LDGSTS.E [R246+0x18600], desc[UR58][R10.64], !P2 ;  /* 0x186000000af67fae */ /* 0x0009e2000d12187a */
[----:B--2---:R-:W-:-:S03]  /*17390*/  IMAD.WIDE R14, R0, 0x4, R240 ;  /* 0x00000004000e7825 */ /* 0x004fc600078e02f0 */
[----:B------:R2:W-:Y:S04]  /*173a0*/  STL.64 [R1+0x950], R8 ;  /* 0x0009500801007387 */ /* 0x0005e80000100a00 */
[----:B------:R2:W-:Y:S01]  /*173b0*/  LDGSTS.E [R246+0x18700], desc[UR58][R8.64], !P2 ;  /* 0x1870000008f67fae */ /* 0x0005e2000d12187a */
[----:B------:R-:W-:Y:S01]  /*173c0*/  ISETP.GE.U32.AND P2, PT, R6, 0x7fffff0f, PT ;  /* 0x7fffff0f0600780c */ /* 0x000fe20003f46070 */
[----:B------:R-:W-:Y:S02]  /*173d0*/  IMAD R6, R111, 0x69, RZ ;  /* 0x000000696f067824 */ /* 0x000fe400078e02ff */
[C---:B----4-:R-:W-:Y:S01]  /*173e0*/  IMAD.WIDE R10, R0.reuse, 0x4, R242 ;  /* 0x00000004000a7825 */ /* 0x050fe200078e02f2 */
[----:B------:R-:W-:Y:S03]  /*173f0*/  LDGSTS.E [R246+0x19400], desc[UR58][R66.64], !P5 ;  /* 0x1940000042f67fae */ /* 0x000fe6000e92187a */
[----:B--2---:R-:W-:Y:S01]  /*17400*/  IMAD.WIDE R8, R0, 0x4, R4 ;  /* 0x0000000400087825 */ /* 0x004fe200078e0204 */
[----:B------:R2:W-:Y:S03]  /*17410*/  STL.64 [R1+0xbe0], R14 ;  /* 0x000be00e01007387 */ /* 0x0005e60000100a00 */
[----:B------:R-:W-:Y:S01]  /*17420*/  VIADD R0, R13, 0xffffff8a ;  /* 0xffffff8a0d007836 */ /* 0x000fe20000000000 */
[----:B------:R2:W-:Y:S01]  /*17430*/  LDGSTS.E [R246+0x19500], desc[UR58][R14.64], !P5 ;  /* 0x195000000ef67fae */ /* 0x0005e2000e92187a */
[----:B------:R-:W4:Y:S01]  /*17440*/  LDC R13, c[0x0][0x230] ;  /* 0x00008c00ff0d7b82 */ /* 0x000f220000000800 */
[----:B------:R-:W-:-:S02]  /*17450*/  IMAD.WIDE R74, R6, 0x4, R244 ;  /* 0x00000004064a7825 */ /* 0x000fc400078e02f4 */
[----:B------:R1:W-:Y:S04]  /*17460*/  STL.64 [R1+0xbd8], R10 ;  /* 0x000bd80a01007387 */ /* 0x0003e80000100a00 */
[----:B------:R1:W-:Y:S01]  /*17470*/  LDGSTS.E [R246+0x19600], desc[UR58][R10.64], !P5 ;  /* 0x196000000af67fae */ /* 0x0003e2000e92187a */
[----:B--2---:R-:W-:-:S03]  /*17480*/  IMAD.WIDE R14, R6, 0x4, R240 ;  /* 0x00000004060e7825 */ /* 0x004fc600078e02f0 */
[----:B------:R-:W-:Y:S04]  /*17490*/  STL.64 [R1+0x4540], R66 ;  /* 0x0045404201007387 */ /* 0x000fe80000100a00 */
[----:B------:R2:W-:Y:S01]  /*174a0*/  STL.64 [R1+0xbd0], R8 ;  /* 0x000bd00801007387 */ /* 0x0005e20000100a00 */
[----:B-1----:R-:W-:-:S03]  /*174b0*/  IMAD.WIDE R10, R6, 0x4, R242 ;  /* 0x00000004060a7825 */ /* 0x002fc600078e02f2 */
[----:B------:R2:W-:Y:S01]  /*174c0*/  LDGSTS.E [R246+0x19700], desc[UR58][R8.64], !P5 ;  /* 0x1970000008f67fae */ /* 0x0005e2000e92187a */
[----:B------:R-:W-:Y:S01]  /*174d0*/  ISETP.GE.U32.AND P5, PT, R0, 0x7fffff0b, PT ;  /* 0x7fffff0b0000780c */ /* 0x000fe20003fa6070 */
[----:B------:R-:W-:Y:S02]  /*174e0*/  IMAD R0, R111, 0x6d, RZ ;  /* 0x0000006d6f007824 */ /* 0x000fe400078e02ff */
[----:B------:R1:W-:Y:S04]  /*174f0*/  STL.64 [R1+0xb80], R14 ;  /* 0x000b800e01007387 */ /* 0x0003e80000100a00 */
[----:B------:R-:W-:Y:S01]  /*17500*/  LDGSTS.E [R246+0x1a400], desc[UR58][R74.64], !P6 ;  /* 0x1a4000004af67fae */ /* 0x000fe2000f12187a */
[----:B--2---:R-:W-:Y:S01]  /*17510*/  IMAD.WIDE R8, R6, 0x4, R4 ;  /* 0x0000000406087825 */ /* 0x004fe200078e0204 */
[----:B------:R-:W-:-:S02]  /*17520*/  IADD3 R6, R12, -0x7a, RZ ;  /* 0xffffff860c067810 */ /* 0x000fc40007ffe0ff */
[----:B------:R2:W-:Y:S01]  /*17530*/  STL.64 [R1+0xb78], R10 ;  /* 0x000b780a01007387 */ /* 0x0005e20000100a00 */
[----:B------:R-:W4:Y:S03]  /*17540*/  LDC R12, c[0x0][0x230] ;  /* 0x00008c00ff0c7b82 */ /* 0x000f260000000800 */
[----:B------:R1:W-:Y:S01]  /*17550*/  LDGSTS.E [R246+0x1a500], desc[UR58][R14.64], !P6 ;  /* 0x1a5000000ef67fae */ /* 0x0003e2000f12187a */
[----:B------:R-:W-:-:S03]  /*17560*/  IMAD.WIDE R82, R0, 0x4, R244 ;  /* 0x0000000400527825 */ /* 0x000fc600078e02f4 */
[----:B------:R-:W-:Y:S04]  /*17570*/  STL.64 [R1+0x4548], R74 ;  /* 0x0045484a01007387 */ /* 0x000fe80000100a00 */
        /* <DEDUP_REMOVED lines=8> */
[----:B------:R-:W-:Y:S01]  /*17600*/  LDGSTS.E [R246+0x1b400], desc[UR58][R82.64], !P1 ;  /* 0x1b40000052f67fae */ /* 0x000fe2000c92187a */
[----:B---3--:R-:W-:-:S03]  /*17610*/  IMAD.WIDE R8, R0, 0x4, R4 ;  /* 0x0000000400087825 */ /* 0x008fc600078e0204 */
[----:B------:R2:W-:Y:S01]  /*17620*/  STL.64 [R1+0xb18], R10 ;  /* 0x000b180a01007387 */ /* 0x0005e20000100a00 */
[----:B------:R-:W-:-:S03]  /*17630*/  VIADD R0, R7, 0xffffff82 ;  /* 0xffffff8207007836 */ /* 0x000fc60000000000 */
[----:B------:R1:W-:Y:S01]  /*17640*/  LDGSTS.E [R246+0x1b500], desc[UR58][R14.64], !P1 ;  /* 0x1b5000000ef67fae */ /* 0x0003e2000c92187a */
[----:B------:R-:W3:Y:S01]  /*17650*/  LDC R7, c[0x0][0x230] ;  /* 0x00008c00ff077b82 */ /* 0x000ee20000000800 */
[C---:B------:R-:W-:Y:S02]  /*17660*/  IMAD.WIDE R90, R6.reuse, 0x4, R244 ;  /* 0x00000004065a7825 */ /* 0x040fe400078e02f4 */
[----:B------:R-:W-:Y:S04]  /*17670*/  STL.64 [R1+0x4550], R82 ;  /* 0x0045505201007387 */ /* 0x000fe80000100a00 */
[----:B------:R2:W-:Y:S01]  /*17680*/  LDGSTS.E [R246+0x1b600], desc[UR58][R10.64], !P1 ;  /* 0x1b6000000af67fae */ /* 0x0005e2000c92187a */
[----:B-1----:R-:W-:-:S03]  /*17690*/  IMAD.WIDE R14, R6, 0x4, R240 ;  /* 0x00000004060e7825 */ /* 0x002fc600078e02f0 */
[----:B------:R1:W-:Y:S04]  /*176a0*/  STL.64 [R1+0xb10], R8 ;  /* 0x000b100801007387 */ /* 0x0003e80000100a00 */
[----:B------:R1:W-:Y:S01]  /*176b0*/  LDGSTS.E [R246+0x1b700], desc[UR58][R8.64], !P1 ;  /* 0x1b70000008f67fae */ /* 0x0003e2000c92187a */
[----:B------:R-:W-:Y:S01]  /*176c0*/  ISETP.GE.U32.AND P1, PT, R0, 0x7fffff03, PT ;  /* 0x7fffff030000780c */ /* 0x000fe20003f26070 */
[----:B--2---:R-:W-:Y:S02]  /*176d0*/  IMAD.WIDE R10, R6, 0x4, R242 ;  /* 0x00000004060a7825 */ /* 0x004fe400078e02f2 */
[----:B------:R-:W-:Y:S02]  /*176e0*/  LDGSTS.E [R246+0x1c400], desc[UR58][R90.64], !P2 ;  /* 0x1c4000005af67fae */ /* 0x000fe4000d12187a */
[----:B------:R-:W-:-:S02]  /*176f0*/  IMAD R0, R111, 0x75, RZ ;  /* 0x000000756f007824 */ /* 0x000fc400078e02ff */
[----:B------:R2:W-:Y:S01]  /*17700*/  LDGSTS.E [R246+0x1c500], desc[UR58][R14.64], !P2 ;  /* 0x1c5000000ef67fae */ /* 0x0005e2000d12187a */
[----:B-1----:R-:W-:-:S03]  /*17710*/  IMAD.WIDE R8, R6, 0x4, R4 ;  /* 0x0000000406087825 */ /* 0x002fc600078e0204 */
[----:B------:R2:W-:Y:S01]  /*17720*/  STL.64 [R1+0xac0], R14 ;  /* 0x000ac00e01007387 */ /* 0x0005e20000100a00 */
[----:B----4-:R-:W-:-:S03]  /*17730*/  VIADD R6, R13, 0xfffffffd ;  /* 0xfffffffd0d067836 */ /* 0x010fc60000000000 */
[----:B------:R1:W-:Y:S01]  /*17740*/  LDGSTS.E [R246+0x1c600], desc[UR58][R10.64], !P2 ;  /* 0x1c6000000af67fae */ /* 0x0003e2000d12187a */
[----:B------:R-:W4:Y:S01]  /*17750*/  LDC R13, c[0x0][0x230] ;  /* 0x00008c00ff0d7b82 */ /* 0x000f220000000800 */
[C---:B------:R-:W-:Y:S02]  /*17760*/  IMAD.WIDE R98, R0.reuse, 0x4, R244 ;  /* 0x0000000400627825 */ /* 0x040fe400078e02f4 */
[----:B------:R1:W-:Y:S04]  /*17770*/  STL.64 [R1+0xab8], R10 ;  /* 0x000ab80a01007387 */ /* 0x0003e80000100a00 */
[----:B------:R3:W-:Y:S01]  /*17780*/  LDGSTS.E [R246+0x1c700], desc[UR58][R8.64], !P2 ;  /* 0x1c70000008f67fae */ /* 0x0007e2000d12187a */
[----:B--2---:R-:W-:Y:S01]  /*17790*/  IMAD.WIDE R14, R0, 0x4, R240 ;  /* 0x00000004000e7825 */ /* 0x004fe200078e02f0 */
[----:B------:R-:W-:-:S02]  /*177a0*/  ISETP.GE.U32.AND P2, PT, R6, 0x7fffff7e, PT ;  /* 0x7fffff7e0600780c */ /* 0x000fc40003f46070 */
[----:B------:R-:W-:Y:S01]  /*177b0*/  STL.64 [R1+0x4558], R90 ;  /* 0x0045585a01007387 */ /* 0x000fe20000100a00 */
[----:B------:R-:W-:Y:S02]  /*177c0*/  IMAD R6, R111, 0x79, RZ ;  /* 0x000000796f067824 */ /* 0x000fe400078e02ff */
[----:B-1----:R-:W-:Y:S01]  /*177d0*/  IMAD.WIDE R10, R0, 0x4, R242 ;  /* 0x00000004000a7825 */ /* 0x002fe200078e02f2 */
[----:B------:R3:W-:Y:S03]  /*177e0*/  STL.64 [R1+0xab0], R8 ;  /* 0x000ab00801007387 */ /* 0x0007e60000100a00 */
[----:B------:R-:W-:Y:S01]  /*177f0*/  IMAD.WIDE R106, R6, 0x4, R244 ;  /* 0x00000004066a7825 */ /* 0x000fe200078e02f4 */
[----:B------:R1:W-:Y:S04]  /*17800*/  STL.64 [R1+0xa60], R14 ;  /* 0x000a600e01007387 */ /* 0x0003e80000100a00 */
[----:B------:R-:W-:Y:S01]  /*17810*/  LDGSTS.E [R246+0x1d400], desc[UR58][R98.64], !P5 ;  /* 0x1d40000062f67fae */ /* 0x000fe2000e92187a */
[----:B---3--:R-:W-:-:S03]  /*17820*/  IMAD.WIDE R8, R0, 0x4, R4 ;  /* 0x0000000400087825 */ /* 0x008fc600078e0204 */
[----:B------:R2:W-:Y:S01]  /*17830*/  STL.64 [R1+0xa58], R10 ;  /* 0x000a580a01007387 */ /* 0x0005e20000100a00 */
[----:B------:R-:W-:-:S03]  /*17840*/  VIADD R0, R12, 0xfffffff9 ;  /* 0xfffffff90c007836 */ /* 0x000fc60000000000 */
[----:B------:R1:W-:Y:S01]  /*17850*/  LDGSTS.E [R246+0x1d500], desc[UR58][R14.64], !P5 ;  /* 0x1d5000000ef67fae */ /* 0x0003e2000e92187a */
[----:B------:R-:W3:Y:S03]  /*17860*/  LDC R12, c[0x0][0x230] ;  /* 0x00008c00ff0c7b82 */ /* 0x000ee60000000800 */
        /* <DEDUP_REMOVED lines=8> */
[----:B------:R-:W-:-:S02]  /*178f0*/  VIADD R0, R7, 0xfffffff5 ;  /* 0xfffffff507007836 */ /* 0x000fc40000000000 */
[----:B------:R2:W-:Y:S01]  /*17900*/  LDGSTS.E [R246+0x1e500], desc[UR58][R14.64], !P6 ;  /* 0x1e5000000ef67fae */ /* 0x0005e2000f12187a */
[----:B-1----:R-:W-:-:S03]  /*17910*/  IMAD.WIDE R8, R6, 0x4, R4 ;  /* 0x0000000406087825 */ /* 0x002fc600078e0204 */
[----:B------:R1:W-:Y:S04]  /*17920*/  LDGSTS.E [R246+0x1e600], desc[UR58][R10.64], !P6 ;  /* 0x1e6000000af67fae */ /* 0x0003e8000f12187a */
[----:B------:R3:W-:Y:S01]  /*17930*/  LDGSTS.E [R246+0x1e700], desc[UR58][R8.64], !P6 ;  /* 0x1e70000008f67fae */ /* 0x0007e2000f12187a */
[----:B------:R-:W-:Y:S01]  /*17940*/  ISETP.GE.U32.AND P6, PT, R0, 0x7fffff76, PT ;  /* 0x7fffff760000780c */ /* 0x000fe20003fc6070 */
[----:B------:R-:W-:Y:S02]  /*17950*/  IMAD R0, R111, 0x7d, RZ ;  /* 0x0000007d6f007824 */ /* 0x000fe400078e02ff */
[----:B------:R2:W-:Y:S02]  /*17960*/  STL.64 [R1+0xa18], R14 ;  /* 0x000a180e01007387 */ /* 0x0005e40000100a00 */
[----:B------:R-:W-:-:S02]  /*17970*/  IMAD.WIDE R114, R0, 0x4, R244 ;  /* 0x0000000400727825 */ /* 0x000fc400078e02f4 */
[----:B------:R1:W-:Y:S02]  /*17980*/  STL.64 [R1+0xa10], R10 ;  /* 0x000a100a01007387 */ /* 0x0003e40000100a00 */
[C---:B------:R-:W-:Y:S02]  /*17990*/  IMAD.WIDE R16, R0.reuse, 0x4, R240 ;  /* 0x0000000400107825 */ /* 0x040fe400078e02f0 */
[----:B------:R-:W-:Y:S02]  /*179a0*/  STL.64 [R1+0x4568], R106 ;  /* 0x0045686a01007387 */ /* 0x000fe40000100a00 */
[----:B----4-:R-:W-:Y:S02]  /*179b0*/  VIADD R7, R13, 0xfffffff1 ;  /* 0xfffffff10d077836 */ /* 0x010fe40000000000 */
[----:B------:R3:W-:Y:S01]  /*179c0*/  STL.64 [R1+0xa08], R8 ;  /* 0x000a080801007387 */ /* 0x0007e20000100a00 */
[----:B--2---:R-:W2:Y:S01]  /*179d0*/  LDC R14, c[0x0][0x230] ;  /* 0x00008c00ff0e7b82 */ /* 0x004ea20000000800 */
[----:B-1----:R-:W-:-:S02]  /*179e0*/  IMAD.WIDE R10, R0, 0x4, R242 ;  /* 0x00000004000a7825 */ /* 0x002fc400078e02f2 */
[----:B------:R-:W-:Y:S04]  /*179f0*/  LDGSTS.E [R246+0x1f400], desc[UR58][R114.64], !P1 ;  /* 0x1f40000072f67fae */ /* 0x000fe8000c92187a */
[----:B------:R1:W-:Y:S01]  /*17a00*/  LDGSTS.E [R246+0x1f500], desc[UR58][R16.64], !P1 ;  /* 0x1f50000010f67fae */ /* 0x0003e2000c92187a */
[----:B------:R-:W-:Y:S01]  /*17a10*/  SHF.L.U32 R6, R111, 0x1, RZ ;  /* 0x000000016f067819 */ /* 0x000fe200000006ff */
[----:B------:R-:W4:Y:S01]  /*17a20*/  LDC R13, c[0x0][0x230] ;  /* 0x00008c00ff0d7b82 */ /* 0x000f220000000800 */
[----:B---3--:R-:W-:Y:S01]  /*17a30*/  IMAD.WIDE R8, R0, 0x4, R4 ;  /* 0x0000000400087825 */ /* 0x008fe200078e0204 */
[----:B------:R3:W-:Y:S04]  /*17a40*/  LDGSTS.E [R246+0x1f600], desc[UR58][R10.64], !P1 ;  /* 0x1f6000000af67fae */ /* 0x0007e8000c92187a */
[----:B------:R3:W-:Y:S01]  /*17a50*/  LDGSTS.E [R246+0x1f700], desc[UR58][R8.64], !P1 ;  /* 0x1f70000008f67fae */ /* 0x0007e2000c92187a */
[----:B------:R-:W-:-:S02]  /*17a60*/  ISETP.GE.U32.AND P1, PT, R7, 0x7fffff72, PT ;  /* 0x7fffff720700780c */ /* 0x000fc40003f26070 */
[----:B------:R-:W4:Y:S01]  /*17a70*/  LDC R7, c[0x0][0x230] ;  /* 0x00008c00ff077b82 */ /* 0x000f220000000800 */
[----:B------:R-:W-:Y:S01]  /*17a80*/  LOP3.LUT R247, R2, 0x40, RZ, 0x3c, !PT ;  /* 0x0000004002f77812 */ /* 0x000fe200078e3cff */
[----:B------:R1:W-:Y:S01]  /*17a90*/  STL.64 [R1+0x9f0], R16 ;  /* 0x0009f01001007387 */ /* 0x0003e20000100a00 */
[----:B------:R-:W-:-:S03]  /*17aa0*/  IMAD.WIDE R58, R6, 0x4, R244 ;  /* 0x00000004063a7825 */ /* 0x000fc600078e02f4 */
[----:B------:R3:W-:Y:S01]  /*17ab0*/  STL.64 [R1+0x9c0], R10 ;  /* 0x0009c00a01007387 */ /* 0x0007e20000100a00 */
[----:B------:R-:W-:Y:S02]  /*17ac0*/  VIADD R247, R247, UR5 ;  /* 0x00000005f7f77c36 */ /* 0x000fe40008000000 */
[----:B------:R-:W-:Y:S01]  /*17ad0*/  IMAD R0, R111, 0x6, RZ ;  /* 0x000000066f007824 */ /* 0x000fe200078e02ff */
[----:B------:R-:W-:Y:S01]  /*17ae0*/  STL.64 [R1+0x4470], R114 ;  /* 0x0044707201007387 */ /* 0x000fe20000100a00 */
[----:B-1----:R-:W-:-:S03]  /*17af0*/  IMAD.WIDE R16, R6, 0x4, R240 ;  /* 0x0000000406107825 */ /* 0x002fc600078e02f0 */
[----:B------:R1:W-:Y:S01]  /*17b00*/  STL.64 [R1+0x9f8], R8 ;  /* 0x0009f80801007387 */ /* 0x0003e20000100a00 */
[----:B---3--:R-:W-:-:S03]  /*17b10*/  IMAD.WIDE R10, R6, 0x4, R242 ;  /* 0x00000004060a7825 */ /* 0x008fc600078e02f2 */
[----:B------:R-:W-:Y:S01]  /*17b20*/  LDGSTS.E [R247+0x800], desc[UR58][R58.64], !P2 ;  /* 0x008000003af77fae */ /* 0x000fe2000d12187a */
[----:B------:R-:W-:-:S03]  /*17b30*/  IMAD.WIDE R18, R0, 0x4, R244 ;  /* 0x0000000400127825 */ /* 0x000fc600078e02f4 */
[----:B------:R3:W-:Y:S01]  /*17b40*/  STL.64 [R1+0x878], R16 ;  /* 0x0008781001007387 */ /* 0x0007e20000100a00 */
[----:B-1----:R-:W-:-:S03]  /*17b50*/  IMAD.WIDE R8, R6, 0x4, R4 ;  /* 0x0000000406087825 */ /* 0x002fc600078e0204 */
[----:B------:R3:W-:Y:S01]  /*17b60*/  LDGSTS.E [R247+0x900], desc[UR58][R16.64], !P2 ;  /* 0x0090000010f77fae */ /* 0x0007e2000d12187a */
[----:B------:R-:W-:-:S03]  /*17b70*/  VIADD R6, R12, 0xffffffed ;  /* 0xffffffed0c067836 */ /* 0x000fc60000000000 */
[----:B------:R1:W-:Y:S01]  /*17b80*/  STL.64 [R1+0x870], R10 ;  /* 0x0008700a01007387 */ /* 0x0003e20000100a00 */
[----:B------:R-:W4:Y:S03]  /*17b90*/  LDC R12, c[0x0][0x230] ;  /* 0x00008c00ff0c7b82 */ /* 0x000f260000000800 */
[----:B------:R1:W-:Y:S01]  /*17ba0*/  LDGSTS.E [R247+0xa00], desc[UR58][R10.64], !P2 ;  /* 0x00a000000af77fae */ /* 0x0003e2000d12187a */
[----:B---3--:R-:W-:-:S03]  /*17bb0*/  IMAD.WIDE R16, R0, 0x4, R240 ;  /* 0x0000000400107825 */ /* 0x008fc600078e02f0 */
        /* <DEDUP_REMOVED lines=8> */
[----:B---3--:R-:W-:-:S03]  /*17c40*/  IMAD.WIDE R8, R0, 0x4, R4 ;  /* 0x0000000400087825 */ /* 0x008fc600078e0204 */
[----:B------:R3:W-:Y:S04]  /*17c50*/  STL.64 [R1+0x7f0], R10 ;  /* 0x0007f00a01007387 */ /* 0x0007e80000100a00 */
[----:B------:R1:W-:Y:S01]  /*17c60*/  LDGSTS.E [R247+0x1900], desc[UR58][R16.64], !P5 ;  /* 0x0190000010f77fae */ /* 0x0003e2000e92187a */
[----:B--2---:R-:W-:-:S03]  /*17c70*/  VIADD R0, R14, 0xffffffe9 ;  /* 0xffffffe90e007836 */ /* 0x004fc60000000000 */
[----:B------:R-:W-:Y:S01]  /*17c80*/  STL.64 [R1+0x45c0], R18 ;  /* 0x0045c01201007387 */ /* 0x000fe20000100a00 */
[----:B------:R-:W-:-:S03]  /*17c90*/  IMAD.WIDE R14, R6, 0x4, R240 ;  /* 0x00000004060e7825 */ /* 0x000fc600078e02f0 */
[----:B------:R3:W-:Y:S04]  /*17ca0*/  LDGSTS.E [R247+0x1a00], desc[UR58][R10.64], !P5 ;  /* 0x01a000000af77fae */ /* 0x0007e8000e92187a */
[----:B------:R2:W-:Y:S01]  /*17cb0*/  STL.64 [R1+0x7e8], R8 ;  /* 0x0007e80801007387 */ /* 0x0005e20000100a00 */
[----:B-1----:R-:W-:-:S03]  /*17cc0*/  IMAD.WIDE R16, R6, 0x4, R244 ;  /* 0x0000000406107825 */ /* 0x002fc600078e02f4 */
[----:B------:R2:W-:Y:S01]  /*17cd0*/  LDGSTS.E [R247+0x1b00], desc[UR58][R8.64], !P5 ;  /* 0x01b0000008f77fae */ /* 0x0005e2000e92187a */
[----:B---3--:R-:W-:Y:S01]  /*17ce0*/  IMAD.WIDE R10, R6, 0x4, R242 ;  /* 0x00000004060a7825 */ /* 0x008fe200078e02f2 */
[----:B------:R-:W-:Y:S02]  /*17cf0*/  ISETP.GE.U32.AND P5, PT, R0, 0x7fffff6a, PT ;  /* 0x7fffff6a0000780c */ /* 0x000fe40003fa6070 */
[----:B------:R1:W-:Y:S01]  /*17d00*/  LDGSTS.E [R247+0x2800], desc[UR58][R16.64], !P6 ;  /* 0x0280000010f77fae */ /* 0x0003e2000f12187a */
[----:B--2---:R-:W-:Y:S01]  /*17d10*/  IMAD.WIDE R8, R6, 0x4, R4 ;  /* 0x0000000406087825 */ /* 0x004fe200078e0204 */
[----:B----4-:R-:W-:Y:S02]  /*17d20*/  IADD3 R6, R7, -0x1b, RZ ;  /* 0xffffffe507067810 */ /* 0x010fe40007ffe0ff */
[----:B------:R2:W-:Y:S01]  /*17d30*/  LDGSTS.E [R247+0x2900], desc[UR58][R14.64], !P6 ;  /* 0x029000000ef77fae */ /* 0x0005e2000f12187a */
[----:B------:R-:W3:Y:S01]  /*17d40*/  LDC R7, c[0x0][0x230] ;  /* 0x00008c00ff077b82 */ /* 0x000ee20000000800 */
[----:B------:R-:W-:-:S02]  /*17d50*/  IMAD R0, R111, 0xe, RZ ;  /* 0x0000000e6f007824 */ /* 0x000fc400078e02ff */
[----:B------:R1:W-:Y:S04]  /*17d60*/  STL.64 [R1+0x780], R16 ;  /* 0x0007801001007387 */ /* 0x0003e80000100a00 */
[----:B------:R4:W-:Y:S04]  /*17d70*/  LDGSTS.E [R247+0x2a00], desc[UR58][R10.64], !P6 ;  /* 0x02a000000af77fae */ /* 0x0009e8000f12187a */
[----:B------:R2:W-:Y:S04]  /*17d80*/  STL.64 [R1+0x778], R14 ;  /* 0x0007780e01007387 */ /* 0x0005e80000100a00 */
[----:B------:R4:W-:Y:S01]  /*17d90*/  LDGSTS.E [R247+0x2b00], desc[UR58][R8.64], !P6 ;  /* 0x02b0000008f77fae */ /* 0x0009e2000f12187a */
[----:B-1----:R-:W-:Y:S01]  /*17da0*/  IMAD.WIDE R16, R0, 0x4, R244 ;  /* 0x0000000400107825 */ /* 0x002fe200078e02f4 */
[----:B------:R-:W-:-:S02]  /*17db0*/  ISETP.GE.U32.AND P6, PT, R6, 0x7fffff66, PT ;  /* 0x7fffff660600780c */ /* 0x000fc40003fc6070 */
[----:B------:R4:W-:Y:S01]  /*17dc0*/  STL.64 [R1+0x770], R10 ;  /* 0x0007700a01007387 */ /* 0x0009e20000100a00 */
[----:B------:R-:W-:Y:S02]  /*17dd0*/  IMAD R6, R111, 0x12, RZ ;  /* 0x000000126f067824 */ /* 0x000fe400078e02ff */
[C---:B--2---:R-:W-:Y:S01]  /*17de0*/  IMAD.WIDE R14, R0.reuse, 0x4, R240 ;  /* 0x00000004000e7825 */ /* 0x044fe200078e02f0 */
[----:B------:R1:W-:Y:S04]  /*17df0*/  STL.64 [R1+0x768], R8 ;  /* 0x0007680801007387 */ /* 0x0003e80000100a00 */
[----:B------:R2:W-:Y:S01]  /*17e00*/  STL.64 [R1+0x700], R16 ;  /* 0x0007001001007387 */ /* 0x0005e20000100a00 */
[----:B----4-:R-:W-:-:S03]  /*17e10*/  IMAD.WIDE R10, R0, 0x4, R242 ;  /* 0x00000004000a7825 */ /* 0x010fc600078e02f2 */
        /* <DEDUP_REMOVED lines=14> */
[----:B------:R-:W-:Y:S02]  /*17f00*/  STL.64 [R1+0x680], R16 ;  /* 0x0006801001007387 */ /* 0x000fe40000100a00 */
[----:B------:R-:W-:-:S02]  /*17f10*/  IMAD R0, R111, 0x16, RZ ;  /* 0x000000166f007824 */ /* 0x000fc400078e02ff */
        /* <DEDUP_REMOVED lines=8> */
[----:B------:R3:W-:Y:S04]  /*17fa0*/  LDGSTS.E [R247+0x4a00], desc[UR58][R10.64], !P2 ;  /* 0x04a000000af77fae */ /* 0x0007e8000d12187a */
[----:B------:R4:W-:Y:S01]  /*17fb0*/  STL.64 [R1+0x668], R8 ;  /* 0x0006680801007387 */ /* 0x0009e20000100a00 */
[----:B-1----:R-:W-:-:S03]  /*17fc0*/  IMAD.WIDE R14, R0, 0x4, R240 ;  /* 0x00000004000e7825 */ /* 0x002fc600078e02f0 */
[----:B------:R4:W-:Y:S01]  /*17fd0*/  LDGSTS.E [R247+0x4b00], desc[UR58][R8.64], !P2 ;  /* 0x04b0000008f77fae */ /* 0x0009e2000d12187a */
[----:B---3--:R-:W-:Y:S01]  /*17fe0*/  IMAD.WIDE R10, R0, 0x4, R242 ;  /* 0x00000004000a7825 */ /* 0x008fe200078e02f2 */
[----:B------:R-:W-:Y:S02]  /*17ff0*/  ISETP.GE.U32.AND P2, PT, R6, 0x7fffff5e, PT ;  /* 0x7fffff5e0600780c */ /* 0x000fe40003f46070 */
[----:B------:R-:W-:Y:S01]  /*18000*/  LDGSTS.E [R247+0x5800], desc[UR58][R50.64], !P5 ;  /* 0x0580000032f77fae */ /* 0x000fe2000e92187a */
[----:B----4-:R-:W-:-:S03]  /*18010*/  IMAD.WIDE R8, R0, 0x4, R4 ;  /* 0x0000000400087825 */ /* 0x010fc600078e0204 */
[----:B------:R1:W-:Y:S01]  /*18020*/  LDGSTS.E [R247+0x5900], desc[UR58][R14.64], !P5 ;  /* 0x059000000ef77fae */ /* 0x0003e2000e92187a */
[----:B------:R-:W-:-:S03]  /*18030*/  VIADD R0, R7, 0xffffffd9 ;  /* 0xffffffd907007836 */ /* 0x000fc60000000000 */
[----:B------:R1:W-:Y:S01]  /*18040*/  STL.64 [R1+0x5f8], R14 ;  /* 0x0005f80e01007387 */ /* 0x0003e20000100a00 */
[----:B------:R-:W3:Y:S01]  /*18050*/  LDC R7, c[0x0][0x230] ;  /* 0x00008c00ff077b82 */ /* 0x000ee20000000800 */
[----:B------:R-:W-:Y:S02]  /*18060*/  IMAD R6, R111, 0x1a, RZ ;  /* 0x0000001a6f067824 */ /* 0x000fe400078e02ff */
[----:B------:R4:W-:Y:S02]  /*18070*/  LDGSTS.E [R247+0x5a00], desc[UR58][R10.64], !P5 ;  /* 0x05a000000af77fae */ /* 0x0009e4000e92187a */
[C---:B------:R-:W-:Y:S02]  /*18080*/  IMAD.WIDE R40, R6.reuse, 0x4, R244 ;  /* 0x0000000406287825 */ /* 0x040fe400078e02f4 */
[----:B------:R4:W-:Y:S04]  /*18090*/  STL.64 [R1+0x5f0], R10 ;  /* 0x0005f00a01007387 */ /* 0x0009e80000100a00 */
[----:B------:R2:W-:Y:S01]  /*180a0*/  LDGSTS.E [R247+0x5b00], desc[UR58][R8.64], !P5 ;  /* 0x05b0000008f77fae */ /* 0x0005e2000e92187a */
[----:B-1----:R-:W-:Y:S01]  /*180b0*/  IMAD.WIDE R14, R6, 0x4, R240 ;  /* 0x00000004060e7825 */ /* 0x002fe200078e02f0 */
[----:B------:R-:W-:-:S02]  /*180c0*/  ISETP.GE.U32.AND P5, PT, R0, 0x7fffff5a, PT ;  /* 0x7fffff5a0000780c */ /* 0x000fc40003fa6070 */
[----:B------:R-:W-:Y:S01]  /*180d0*/  STL.64 [R1+0x45a8], R50 ;  /* 0x0045a83201007387 */ /* 0x000fe20000100a00 */
[----:B------:R-:W-:Y:S02]  /*180e0*/  IMAD R0, R111, 0x1e, RZ ;  /* 0x0000001e6f007824 */ /* 0x000fe400078e02ff */
[----:B----4-:R-:W-:Y:S01]  /*180f0*/  IMAD.WIDE R10, R6, 0x4, R242 ;  /* 0x00000004060a7825 */ /* 0x010fe200078e02f2 */
[----:B------:R2:W-:Y:S03]  /*18100*/  STL.64 [R1+0x5e8], R8 ;  /* 0x0005e80801007387 */ /* 0x0005e60000100a00 */
[----:B------:R-:W-:Y:S01]  /*18110*/  IMAD.WIDE R16, R0, 0x4, R244 ;  /* 0x0000000400107825 */ /* 0x000fe200078e02f4 */
[----:B------:R1:W-:Y:S04]  /*18120*/  STL.64 [R1+0x578], R14 ;  /* 0x0005780e01007387 */ /* 0x0003e80000100a00 */
[----:B------:R-:W-:Y:S01]  /*18130*/  LDGSTS.E [R247+0x6800], desc[UR58][R40.64], !P6 ;  /* 0x0680000028f77fae */ /* 0x000fe2000f12187a */
[----:B--2---:R-:W-:-:S03]  /*18140*/  IMAD.WIDE R8, R6, 0x4, R4 ;  /* 0x0000000406087825 */ /* 0x004fc600078e0204 */
[----:B------:R2:W-:Y:S01]  /*18150*/  STL.64 [R1+0x570], R10 ;  /* 0x0005700a01007387 */ /* 0x0005e20000100a00 */
[----:B------:R-:W-:-:S03]  /*18160*/  VIADD R6, R12, 0xffffffd5 ;  /* 0xffffffd50c067836 */ /* 0x000fc60000000000 */
[----:B------:R1:W-:Y:S01]  /*18170*/  LDGSTS.E [R247+0x6900], desc[UR58][R14.64], !P6 ;  /* 0x069000000ef77fae */ /* 0x0003e2000f12187a */
[----:B------:R-:W4:Y:S03]  /*18180*/  LDC R12, c[0x0][0x230] ;  /* 0x00008c00ff0c7b82 */ /* 0x000f260000000800 */
[----:B------:R-:W-:Y:S04]  /*18190*/  STL.64 [R1+0x45b0], R40 ;  /* 0x0045b02801007387 */ /* 0x000fe80000100a00 */
        /* <DEDUP_REMOVED lines=20> */
[----:B--2---:R-:W-:Y:S01]  /*182e0*/  IMAD.WIDE R10, R6, 0x4, R242 ;  /* 0x00000004060a7825 */ /* 0x004fe200078e02f2 */
[----:B------:R-:W-:Y:S02]  /*182f0*/  ISETP.GE.U32.AND P1, PT, R0, 0x7fffff52, PT ;  /* 0x7fffff520000780c */ /* 0x000fe40003f26070 */
[----:B------:R-:W-:Y:S01]  /*18300*/  LDGSTS.E [R247+0x8800], desc[UR58][R16.64], !P2 ;  /* 0x0880000010f77fae */ /* 0x000fe2000d12187a */
[----:B---3--:R-:W-:-:S03]  /*18310*/  IMAD.WIDE R8, R6, 0x4, R4 ;  /* 0x0000000406087825 */ /* 0x008fc600078e0204 */
[----:B------:R-:W-:Y:S01]  /*18320*/  STL.64 [R1+0x480], R16 ;  /* 0x0004801001007387 */ /* 0x000fe20000100a00 */
[----:B------:R-:W-:-:S03]  /*18330*/  VIADD R6, R7, 0xffffffcd ;  /* 0xffffffcd07067836 */ /* 0x000fc60000000000 */
[----:B------:R1:W-:Y:S01]  /*18340*/  LDGSTS.E [R247+0x8900], desc[UR58][R14.64], !P2 ;  /* 0x089000000ef77fae */ /* 0x0003e2000d12187a */
[----:B------:R-:W2:Y:S01]  /*18350*/  LDC R7, c[0x0][0x230] ;  /* 0x00008c00ff077b82 */ /* 0x000ea20000000800 */
[----:B------:R-:W-:Y:S02]  /*18360*/  IMAD R0, R111, 0x26, RZ ;  /* 0x000000266f007824 */ /* 0x000fe400078e02ff */
[----:B------:R1:W-:Y:S02]  /*18370*/  STL.64 [R1+0x478], R14 ;  /* 0x0004780e01007387 */ /* 0x0003e40000100a00 */
[C---:B------:R-:W-:Y:S02]  /*18380*/  IMAD.WIDE R106, R0.reuse, 0x4, R244 ;  /* 0x00000004006a7825 */ /* 0x040fe400078e02f4 */
[----:B------:R3:W-:Y:S04]  /*18390*/  LDGSTS.E [R247+0x8a00], desc[UR58][R10.64], !P2 ;  /* 0x08a000000af77fae */ /* 0x0007e8000d12187a */
[----:B------:R3:W-:Y:S04]  /*183a0*/  STL.64 [R1+0x470], R10 ;  /* 0x0004700a01007387 */ /* 0x0007e80000100a00 */
[----:B------:R4:W-:Y:S01]  /*183b0*/  LDGSTS.E [R247+0x8b00], desc[UR58][R8.64], !P2 ;  /* 0x08b0000008f77fae */ /* 0x0009e2000d12187a */
[----:B-1----:R-:W-:Y:S01]  /*183c0*/  IMAD.WIDE R14, R0, 0x4, R240 ;  /* 0x00000004000e7825 */ /* 0x002fe200078e02f0 */
[----:B------:R-:W-:-:S02]  /*183d0*/  ISETP.GE.U32.AND P2, PT, R6, 0x7fffff4e, PT ;  /* 0x7fffff4e0600780c */ /* 0x000fc40003f46070 */
[----:B------:R4:W-:Y:S01]  /*183e0*/  STL.64 [R1+0x468], R8 ;  /* 0x0004680801007387 */ /* 0x0009e20000100a00 */
[----:B------:R-:W-:Y:S02]  /*183f0*/  IMAD R6, R111, 0x2a, RZ ;  /* 0x0000002a6f067824 */ /* 0x000fe400078e02ff */
[----:B---3--:R-:W-:Y:S01]  /*18400*/  IMAD.WIDE R10, R0, 0x4, R242 ;  /* 0x00000004000a7825 */ /* 0x008fe200078e02f2 */
[----:B------:R-:W-:Y:S03]  /*18410*/  LDGSTS.E [R247+0x9800], desc[UR58][R106.64], !P5 ;  /* 0x098000006af77fae */ /* 0x000fe6000e92187a */
[----:B------:R-:W-:Y:S01]  /*18420*/  IMAD.WIDE R74, R6, 0x4, R244 ;  /* 0x00000004064a7825 */ /* 0x000fe200078e02f4 */
[----:B------:R1:W-:Y:S03]  /*18430*/  STL.64 [R1+0x3f8], R14 ;  /* 0x0003f80e01007387 */ /* 0x0003e60000100a00 */
[----:B----4-:R-:W-:Y:S01]  /*18440*/  IMAD.WIDE R8, R0, 0x4, R4 ;  /* 0x0000000400087825 */ /* 0x010fe200078e0204 */
[----:B------:R1:W-:Y:S03]  /*18450*/  LDGSTS.E [R247+0x9900], desc[UR58][R14.64], !P5 ;  /* 0x099000000ef77fae */ /* 0x0003e6000e92187a */
[----:B------:R-:W-:Y:S01]  /*18460*/  VIADD R0, R12, 0xffffffc9 ;  /* 0xffffffc90c007836 */ /* 0x000fe20000000000 */
[----:B------:R3:W-:Y:S01]  /*18470*/  STL.64 [R1+0x3f0], R10 ;  /* 0x0003f00a01007387 */ /* 0x0007e20000100a00 */
[----:B------:R-:W4:Y:S03]  /*18480*/  LDC R12, c[0x0][0x230] ;  /* 0x00008c00ff0c7b82 */ /* 0x000f260000000800 */
[----:B------:R3:W-:Y:S01]  /*18490*/  LDGSTS.E [R247+0x9a00], desc[UR58][R10.64], !P5 ;  /* 0x09a000000af77fae */ /* 0x0007e2000e92187a */
[----:B-1----:R-:W-:-:S03]  /*184a0*/  IMAD.WIDE R14, R6, 0x4, R240 ;  /* 0x00000004060e7825 */ /* 0x002fc600078e02f0 */
[----:B------:R-:W-:Y:S04]  /*184b0*/  STL.64 [R1+0x4570], R106 ;  /* 0x0045706a01007387 */ /* 0x000fe80000100a00 */
[----:B------:R1:W-:Y:S01]  /*184c0*/  STL.64 [R1+0x3e8], R8 ;  /* 0x0003e80801007387 */ /* 0x0003e20000100a00 */
[----:B---3--:R-:W-:-:S03]  /*184d0*/  IMAD.WIDE R10, R6, 0x4, R242 ;  /* 0x00000004060a7825 */ /* 0x008fc600078e02f2 */
        /* <DEDUP_REMOVED lines=9> */
[----:B------:R-:W4:Y:S01]  /*18570*/  LDC R13, c[0x0][0x230] ;  /* 0x00008c00ff0d7b82 */ /* 0x000f220000000800 */
[C---:B------:R-:W-:Y:S02]  /*18580*/  IMAD.WIDE R42, R0.reuse, 0x4, R244 ;  /* 0x00000004002a7825 */ /* 0x040fe400078e02f4 */
[----:B------:R-:W-:Y:S04]  /*18590*/  STL.64 [R1+0x4578], R74 ;  /* 0x0045784a01007387 */ /* 0x000fe80000100a00 */
[----:B------:R1:W-:Y:S04]  /*185a0*/  LDGSTS.E [R247+0xaa00], desc[UR58][R10.64], !P6 ;  /* 0x0aa000000af77fae */ /* 0x0003e8000f12187a */
[----:B------:R2:W-:Y:S01]  /*185b0*/  STL.64 [R1+0x368], R8 ;  /* 0x0003680801007387 */ /* 0x0005e20000100a00 */
[----:B---3--:R-:W-:-:S03]  /*185c0*/  IMAD.WIDE R14, R0, 0x4, R240 ;  /* 0x00000004000e7825 */ /* 0x008fc600078e02f0 */
[----:B------:R2:W-:Y:S01]  /*185d0*/  LDGSTS.E [R247+0xab00], desc[UR58][R8.64], !P6 ;  /* 0x0ab0000008f77fae */ /* 0x0005e2000f12187a */
[----:B-1----:R-:W-:Y:S01]  /*185e0*/  IMAD.WIDE R10, R0, 0x4, R242 ;  /* 0x00000004000a7825 */ /* 0x002fe200078e02f2 */
[----:B------:R-:W-:Y:S02]  /*185f0*/  ISETP.GE.U32.AND P6, PT, R6, 0x7fffff46, PT ;  /* 0x7fffff460600780c */ /* 0x000fe40003fc6070 */
[----:B------:R-:W-:Y:S01]  /*18600*/  LDGSTS.E [R247+0xb800], desc[UR58][R42.64], !P1 ;  /* 0x0b8000002af77fae */ /* 0x000fe2000c92187a */
[----:B--2---:R-:W-:-:S03]  /*18610*/  IMAD.WIDE R8, R0, 0x4, R4 ;  /* 0x0000000400087825 */ /* 0x004fc600078e0204 */
[----:B------:R1:W-:Y:S01]  /*18620*/  STL.64 [R1+0x2f8], R14 ;  /* 0x0002f80e01007387 */ /* 0x0003e20000100a00 */
[----:B------:R-:W-:-:S03]  /*18630*/  VIADD R0, R7, 0xffffffc1 ;  /* 0xffffffc107007836 */ /* 0x000fc60000000000 */
[----:B------:R1:W-:Y:S01]  /*18640*/  LDGSTS.E [R247+0xb900], desc[UR58][R14.64], !P1 ;  /* 0x0b9000000ef77fae */ /* 0x0003e2000c92187a */
[----:B------:R-:W2:Y:S01]  /*18650*/  LDC R7, c[0x0][0x230] ;  /* 0x00008c00ff077b82 */ /* 0x000ea20000000800 */
[----:B------:R-:W-:Y:S02]  /*18660*/  IMAD R6, R111, 0x32, RZ ;  /* 0x000000326f067824 */ /* 0x000fe400078e02ff */
[----:B------:R3:W-:Y:S02]  /*18670*/  STL.64 [R1+0x2f0], R10 ;  /* 0x0002f00a01007387 */ /* 0x0007e40000100a00 */
[C---:B------:R-:W-:Y:S02]  /*18680*/  IMAD.WIDE R234, R6.reuse, 0x4, R240 ;  /* 0x0000000406ea7825 */ /* 0x040fe400078e02f0 */
[----:B------:R3:W-:Y:S02]  /*18690*/  LDGSTS.E [R247+0xba00], desc[UR58][R10.64], !P1 ;  /* 0x0ba000000af77fae */ /* 0x0007e4000c92187a */
[----:B------:R-:W-:-:S02]  /*186a0*/  IMAD.WIDE R232, R6, 0x4, R242 ;  /* 0x0000000406e87825 */ /* 0x000fc400078e02f2 */
[----:B------:R2:W-:Y:S01]  /*186b0*/  LDGSTS.E [R247+0xbb00], desc[UR58][R8.64], !P1 ;  /* 0x0bb0000008f77fae */ /* 0x0005e2000c92187a */
[----:B------:R-:W-:Y:S01]  /*186c0*/  ISETP.GE.U32.AND P1, PT, R0, 0x7fffff42, PT ;  /* 0x7fffff420000780c */ /* 0x000fe20003f26070 */
[C---:B------:R-:W-:Y:S01]  /*186d0*/  IMAD.WIDE R230, R6.reuse, 0x4, R4 ;  /* 0x0000000406e67825 */ /* 0x040fe200078e0204 */
[----:B-1----:R-:W1:Y:S03]  /*186e0*/  LDC R14, c[0x0][0x230] ;  /* 0x00008c00ff0e7b82 */ /* 0x002e660000000800 */
[----:B---3--:R-:W-:Y:S01]  /*186f0*/  IMAD.WIDE R10, R6, 0x4, R244 ;  /* 0x00000004060a7825 */ /* 0x008fe200078e02f4 */
[----:B----4-:R-:W-:-:S04]  /*18700*/  IADD3 R6, R12, -0x43, RZ ;  /* 0xffffffbd0c067810 */ /* 0x010fc80007ffe0ff */
[----:B------:R-:W3:Y:S01]  /*18710*/  LDC R12, c[0x0][0x230] ;  /* 0x00008c00ff0c7b82 */ /* 0x000ee20000000800 */
[----:B------:R-:W-:Y:S01]  /*18720*/  IMAD R0, R111, 0x36, RZ ;  /* 0x000000366f007824 */ /* 0x000fe200078e02ff */
[----:B------:R-:W-:Y:S04]  /*18730*/  LDGSTS.E [R247+0xc800], desc[UR58][R10.64], !P2 ;  /* 0x0c8000000af77fae */ /* 0x000fe8000d12187a */
[----:B------:R-:W-:Y:S01]  /*18740*/  LDGSTS.E [R247+0xc900], desc[UR58][R234.64], !P2 ;  /* 0x0c900000eaf77fae */ /* 0x000fe2000d12187a */
[C---:B------:R-:W-:Y:S01]  /*18750*/  IMAD.WIDE R88, R0.reuse, 0x4, R244 ;  /* 0x0000000400587825 */ /* 0x040fe200078e02f4 */
[----:B------:R-:W4:Y:S02]  /*18760*/  LDC R15, c[0x0][0x230] ;  /* 0x00008c00ff0f7b82 */ /* 0x000f240000000800 */
[----:B------:R-:W-:Y:S01]  /*18770*/  LDGSTS.E [R247+0xca00], desc[UR58][R232.64], !P2 ;  /* 0x0ca00000e8f77fae */ /* 0x000fe2000d12187a */
[----:B------:R-:W-:-:S03]  /*18780*/  IMAD.WIDE R186, R0, 0x4, R240 ;  /* 0x0000000400ba7825 */ /* 0x000fc600078e02f0 */
[----:B------:R-:W-:Y:S01]  /*18790*/  LDGSTS.E [R247+0xcb00], desc[UR58][R230.64], !P2 ;  /* 0x0cb00000e6f77fae */ /* 0x000fe2000d12187a */
[----:B------:R-:W-:Y:S01]  /*187a0*/  IMAD.WIDE R184, R0, 0x4, R242 ;  /* 0x0000000400b87825 */ /* 0x000fe200078e02f2 */
[----:B------:R-:W-:Y:S02]  /*187b0*/  ISETP.GE.U32.AND P2, PT, R6, 0x7fffff3e, PT ;  /* 0x7fffff3e0600780c */ /* 0x000fe40003f46070 */
[----:B------:R-:W-:Y:S01]  /*187c0*/  LDGSTS.E [R247+0xd800], desc[UR58][R88.64], !P5 ;  /* 0x0d80000058f77fae */ /* 0x000fe2000e92187a */
[----:B------:R-:W-:-:S03]  /*187d0*/  IMAD.WIDE R182, R0, 0x4, R4 ;  /* 0x0000000400b67825 */ /* 0x000fc600078e0204 */
[----:B------:R-:W-:Y:S01]  /*187e0*/  LDGSTS.E [R247+0xd900], desc[UR58][R186.64], !P5 ;  /* 0x0d900000baf77fae */ /* 0x000fe2000e92187a */
[----:B------:R-:W-:Y:S02]  /*187f0*/  VIADD R0, R13, 0xffffffb9 ;  /* 0xffffffb90d007836 */ /* 0x000fe40000000000 */
[----:B------:R-:W-:Y:S01]  /*18800*/  IMAD R6, R111, 0x3a, RZ ;  /* 0x0000003a6f067824 */ /* 0x000fe200078e02ff */
[----:B------:R-:W1:Y:S01]  /*18810*/  LDC R13, c[0x0][0x230] ;  /* 0x00008c00ff0d7b82 */ /* 0x000e620000000800 */
[----:B------:R-:W-:Y:S02]  /*18820*/  LDGSTS.E [R247+0xda00], desc[UR58][R184.64], !P5 ;  /* 0x0da00000b8f77fae */ /* 0x000fe4000e92187a */
[C---:B------:R-:W-:Y:S02]  /*18830*/  IMAD.WIDE R80, R6.reuse, 0x4, R244 ;  /* 0x0000000406507825 */ /* 0x040fe400078e02f4 */
[----:B------:R-:W-:Y:S02]  /*18840*/  LDGSTS.E [R247+0xdb00], desc[UR58][R182.64], !P5 ;  /* 0x0db00000b6f77fae */ /* 0x000fe4000e92187a */
[----:B------:R-:W-:-:S04]  /*18850*/  IMAD.WIDE R138, R6, 0x4, R240 ;  /* 0x00000004068a7825 */ /* 0x000fc800078e02f0 */
[----:B------:R-:W-:-:S04]  /*18860*/  IMAD.WIDE R136, R6, 0x4, R242 ;  /* 0x0000000406887825 */ /* 0x000fc800078e02f2 */
[----:B------:R-:W-:Y:S01]  /*18870*/  IMAD.WIDE R134, R6, 0x4, R4 ;  /* 0x0000000406867825 */ /* 0x000fe200078e0204 */
[----:B------:R-:W-:Y:S01]  /*18880*/  ISETP.GE.U32.AND P5, PT, R0, 0x7fffff3a, PT ;  /* 0x7fffff3a0000780c */ /* 0x000fe20003fa6070 */
[----:B------:R-:W-:Y:S02]  /*18890*/  LDGSTS.E [R247+0xe800], desc[UR58][R80.64], !P6 ;  /* 0x0e80000050f77fae */ /* 0x000fe4000f12187a */
[----:B--2---:R-:W-:Y:S02]  /*188a0*/  VIADD R6, R7, 0xffffffb5 ;  /* 0xffffffb507067836 */ /* 0x004fe40000000000 */
[----:B------:R-:W2:Y:S01]  /*188b0*/  LDC R7, c[0x0][0x230] ;  /* 0x00008c00ff077b82 */ /* 0x000ea20000000800 */
[----:B------:R-:W-:Y:S01]  /*188c0*/  IMAD R0, R111, 0x3e, RZ ;  /* 0x0000003e6f007824 */ /* 0x000fe200078e02ff */
[----:B------:R-:W-:Y:S03]  /*188d0*/  LDGSTS.E [R247+0xe900], desc[UR58][R138.64], !P6 ;  /* 0x0e9000008af77fae */ /* 0x000fe6000f12187a */
[C---:B------:R-:W-:Y:S01]  /*188e0*/  IMAD.WIDE R56, R0.reuse, 0x4, R244 ;  /* 0x0000000400387825 */ /* 0x040fe200078e02f4 */
[----:B------:R-:W-:Y:S03]  /*188f0*/  LDGSTS.E [R247+0xea00], desc[UR58][R136.64], !P6 ;  /* 0x0ea0000088f77fae */ /* 0x000fe6000f12187a */
[----:B------:R-:W-:Y:S01]  /*18900*/  IMAD.WIDE R200, R0, 0x4, R240 ;  /* 0x0000000400c87825 */ /* 0x000fe200078e02f0 */
[----:B------:R-:W-:Y:S01]  /*18910*/  LDGSTS.E [R247+0xeb00], desc[UR58][R134.64], !P6 ;  /* 0x0eb0000086f77fae */ /* 0x000fe2000f12187a */
[----:B------:R-:W-:-:S02]  /*18920*/  ISETP.GE.U32.AND P6, PT, R6, 0x7fffff36, PT ;  /* 0x7fffff360600780c */ /* 0x000fc40003fc6070 */
[----:B------:R-:W-:Y:S01]  /*18930*/  IMAD R6, R111, 0x42, RZ ;  /* 0x000000426f067824 */ /* 0x000fe200078e02ff */
[----:B------:R-:W-:Y:S01]  /*18940*/  STL.64 [R1+0x4580], R42 ;  /* 0x0045802a01007387 */ /* 0x000fe20000100a00 */
[----:B------:R-:W-:-:S04]  /*18950*/  IMAD.WIDE R202, R0, 0x4, R242 ;  /* 0x0000000400ca7825 */ /* 0x000fc800078e02f2 */
[----:B------:R-:W-:Y:S01]  /*18960*/  IMAD.WIDE R204, R0, 0x4, R4 ;  /* 0x0000000400cc7825 */ /* 0x000fe200078e0204 */
[----:B------:R4:W-:Y:S03]  /*18970*/  STL.64 [R1+0x2e8], R8 ;  /* 0x0002e80801007387 */ /* 0x0009e60000100a00 */
[----:B---3--:R-:W-:Y:S01]  /*18980*/  VIADD R0, R12, 0xffffffb1 ;  /* 0xffffffb10c007836 */ /* 0x008fe20000000000 */
[----:B------:R-:W-:Y:S01]  /*18990*/  LDGSTS.E [R247+0xf800], desc[UR58][R56.64], !P1 ;  /* 0x0f80000038f77fae */ /* 0x000fe2000c92187a */
[----:B------:R-:W-:-:S03]  /*189a0*/  IMAD.WIDE R180, R6, 0x4, R240 ;  /* 0x0000000406b47825 */ /* 0x000fc600078e02f0 */
[----:B------:R-:W-:Y:S01]  /*189b0*/  LDGSTS.E [R247+0xf900], desc[UR58][R200.64], !P1 ;  /* 0x0f900000c8f77fae */ /* 0x000fe2000c92187a */
[----:B------:R-:W-:-:S03]  /*189c0*/  IMAD.WIDE R178, R6, 0x4, R242 ;  /* 0x0000000406b27825 */ /* 0x000fc600078e02f2 */
[----:B------:R-:W-:Y:S01]  /*189d0*/  LDGSTS.E [R247+0xfa00], desc[UR58][R202.64], !P1 ;  /* 0x0fa00000caf77fae */ /* 0x000fe2000c92187a */
[----:B----4-:R-:W-:-:S03]  /*189e0*/  IMAD.WIDE R8, R6, 0x4, R244 ;  /* 0x0000000406087825 */ /* 0x010fc600078e02f4 */
[----:B------:R-:W-:Y:S01]  /*189f0*/  LDGSTS.E [R247+0xfb00], desc[UR58][R204.64], !P1 ;  /* 0x0fb00000ccf77fae */ /* 0x000fe2000c92187a */
[----:B------:R-:W-:Y:S01]  /*18a00*/  ISETP.GE.U32.AND P1, PT, R0, 0x7fffff32, PT ;  /* 0x7fffff320000780c */ /* 0x000fe20003f26070 */
[----:B------:R-:W-:Y:S02]  /*18a10*/  IMAD.WIDE R176, R6, 0x4, R4 ;  /* 0x0000000406b07825 */ /* 0x000fe400078e0204 */
[----:B------:R-:W-:Y:S01]  /*18a20*/  LDGSTS.E [R247+0x10800], desc[UR58][R8.64], !P2 ;  /* 0x1080000008f77fae */ /* 0x000fe2000d12187a */
[----:B------:R-:W3:Y:S01]  /*18a30*/  LDC R6, c[0x0][0x230] ;  /* 0x00008c00ff067b82 */ /* 0x000ee20000000800 */
[----:B------:R-:W-:Y:S02]  /*18a40*/  IMAD R120, R111, 0x46, RZ ;  /* 0x000000466f787824 */ /* 0x000fe400078e02ff */
[----:B-1----:R-:W-:Y:S01]  /*18a50*/  VIADD R0, R13, 0xffffffad ;  /* 0xffffffad0d007836 */ /* 0x002fe20000000000 */
[----:B------:R-:W-:Y:S01]  /*18a60*/  LDGSTS.E [R247+0x10900], desc[UR58][R180.64], !P2 ;  /* 0x10900000b4f77fae */ /* 0x000fe2000d12187a */
[----:B------:R-:W-:-:S03]  /*18a70*/  IMAD.WIDE R24, R120, 0x4, R244 ;  /* 0x0000000478187825 */ /* 0x000fc600078e02f4 */
[----:B------:R-:W-:Y:S01]  /*18a80*/  LDGSTS.E [R247+0x10a00], desc[UR58][R178.64], !P2 ;  /* 0x10a00000b2f77fae */ /* 0x000fe2000d12187a */
[----:B------:R-:W-:-:S03]  /*18a90*/  IMAD.WIDE R250, R120, 0x4, R240 ;  /* 0x0000000478fa7825 */ /* 0x000fc600078e02f0 */
[----:B------:R-:W-:Y:S01]  /*18aa0*/  LDGSTS.E [R247+0x10b00], desc[UR58][R176.64], !P2 ;  /* 0x10b00000b0f77fae */ /* 0x000fe2000d12187a */
[----:B------:R-:W-:Y:S01]  /*18ab0*/  ISETP.GE.U32.AND P2, PT, R0, 0x7fffff2e, PT ;  /* 0x7fffff2e0000780c */ /* 0x000fe20003f46070 */
[C---:B------:R-:W-:Y:S01]  /*18ac0*/  IMAD.WIDE R118, R120.reuse, 0x4, R242 ;  /* 0x0000000478767825 */ /* 0x040fe200078e02f2 */
[----:B--2---:R-:W-:Y:S01]  /*18ad0*/  IADD3 R0, R7, -0x5b, RZ ;  /* 0xffffffa507007810 */ /* 0x004fe20007ffe0ff */
[----:B------:R-:W-:Y:S01]  /*18ae0*/  LDGSTS.E [R247+0x11800], desc[UR58][R24.64], !P5 ;  /* 0x1180000018f77fae */ /* 0x000fe2000e92187a */
[----:B------:R-:W1:Y:S01]  /*18af0*/  LDC R7, c[0x0][0x230] ;  /* 0x00008c00ff077b82 */ /* 0x000e620000000800 */
[----:B------:R-:W-:Y:S02]  /*18b00*/  IMAD.WIDE R120, R120, 0x4, R4 ;  /* 0x0000000478787825 */ /* 0x000fe400078e0204 */
[----:B------:R-:W-:Y:S02]  /*18b10*/  LDGSTS.E [R247+0x11900], desc[UR58][R250.64], !P5 ;  /* 0x11900000faf77fae */ /* 0x000fe4000e92187a */
[----:B------:R-:W-:-:S02]  /*18b20*/  IMAD R144, R111, 0x4a, RZ ;  /* 0x0000004a6f907824 */ /* 0x000fc400078e02ff */
[----:B------:R-:W-:Y:S04]  /*18b30*/  LDGSTS.E [R247+0x11a00], desc[UR58][R118.64], !P5 ;  /* 0x11a0000076f77fae */ /* 0x000fe8000e92187a */
[----:B------:R-:W-:Y:S01]  /*18b40*/  LDGSTS.E [R247+0x11b00], desc[UR58][R120.64], !P5 ;  /* 0x11b0000078f77fae */ /* 0x000fe2000e92187a */
[----:B------:R-:W-:Y:S01]  /*18b50*/  ISETP.GE.U32.AND P5, PT, R0, 0x7fffff26, PT ;  /* 0x7fffff260000780c */ /* 0x000fe20003fa6070 */
[----:B------:R-:W-:Y:S02]  /*18b60*/  VIADD R0, R14, 0xffffffa1 ;  /* 0xffffffa10e007836 */ /* 0x000fe40000000000 */
[C---:B------:R-:W-:Y:S01]  /*18b70*/  IMAD.WIDE R12, R144.reuse, 0x4, R244 ;  /* 0x00000004900c7825 */ /* 0x040fe200078e02f4 */
[----:B------:R-:W2:Y:S03]  /*18b80*/  LDC R14, c[0x0][0x230] ;  /* 0x00008c00ff0e7b82 */ /* 0x000ea60000000800 */
[C---:B------:R-:W-:Y:S01]  /*18b90*/  IMAD.WIDE R140, R144.reuse, 0x4, R240 ;  /* 0x00000004908c7825 */ /* 0x040fe200078e02f0 */
[----:B------:R-:W-:Y:S03]  /*18ba0*/  STL.64 [R1+0x4588], R10 ;  /* 0x0045880a01007387 */ /* 0x000fe60000100a00 */
[----:B------:R-:W-:Y:S01]  /*18bb0*/  IMAD R168, R111, 0x4e, RZ ;  /* 0x0000004e6fa87824 */ /* 0x000fe200078e02ff */
[----:B------:R4:W-:Y:S01]  /*18bc0*/  LDGSTS.E [R247+0x12800], desc[UR58][R12.64], !P6 ;  /* 0x128000000cf77fae */ /* 0x0009e2000f12187a */
[----:B------:R-:W-:-:S03]  /*18bd0*/  IMAD.WIDE R142, R144, 0x4, R242 ;  /* 0x00000004908e7825 */ /* 0x000fc600078e02f2 */
[----:B------:R-:W-:Y:S01]  /*18be0*/  STL.64 [R1+0x4368], R234 ;  /* 0x004368ea01007387 */ /* 0x000fe20000100a00 */
[----:B------:R-:W-:-:S03]  /*18bf0*/  IMAD.WIDE R144, R144, 0x4, R4 ;  /* 0x0000000490907825 */ /* 0x000fc600078e0204 */
[----:B------:R-:W-:Y:S01]  /*18c00*/  LDGSTS.E [R247+0x12900], desc[UR58][R140.64], !P6 ;  /* 0x129000008cf77fae */ /* 0x000fe2000f12187a */
        /* <DEDUP_REMOVED lines=8> */
[----:B------:R-:W-:Y:S01]  /*18c90*/  ISETP.GE.U32.AND P6, PT, R0, 0x7fffff22, PT ;  /* 0x7fffff220000780c */ /* 0x000fe20003fc6070 */
[----:B---3--:R-:W-:Y:S02]  /*18ca0*/  VIADD R0, R6, 0xffffff9d ;  /* 0xffffff9d06007836 */ /* 0x008fe40000000000 */
[----:B------:R-:W-:Y:S01]  /*18cb0*/  STL.64 [R1+0x4590], R88 ;  /* 0x0045905801007387 */ /* 0x000fe20000100a00 */
[----:B------:R-:W-:-:S03]  /*18cc0*/  IMAD R192, R111, 0x52, RZ ;  /* 0x000000526fc07824 */ /* 0x000fc600078e02ff */
        /* <DEDUP_REMOVED lines=13> */
[----:B-1----:R-:W-:Y:S02]  /*18da0*/  VIADD R0, R7, 0xffffff99 ;  /* 0xffffff9907007836 */ /* 0x002fe40000000000 */
[----:B------:R-:W-:Y:S01]  /*18db0*/  STL.64 [R1+0x43a0], R136 ;  /* 0x0043a08801007387 */ /* 0x000fe20000100a00 */
[----:B------:R-:W1:Y:S01]  /*18dc0*/  LDC R7, c[0x0][0x230] ;  /* 0x00008c00ff077b82 */ /* 0x000e620000000800 */
[----:B------:R-:W-:-:S02]  /*18dd0*/  IMAD.WIDE R192, R192, 0x4, R4 ;  /* 0x00000004c0c07825 */ /* 0x000fc400078e0204 */
[----:B------:R-:W-:Y:S04]  /*18de0*/  STL.64 [R1+0x43a8], R134 ;  /* 0x0043a88601007387 */ /* 0x000fe80000100a00 */
[----:B------:R-:W-:Y:S01]  /*18df0*/  STL.64 [R1+0x45a0], R56 ;  /* 0x0045a03801007387 */ /* 0x000fe20000100a00 */
[----:B------:R-:W-:-:S03]  /*18e00*/  IMAD R216, R111, 0x56, RZ ;  /* 0x000000566fd87824 */ /* 0x000fc600078e02ff */
[----:B------:R-:W-:Y:S04]  /*18e10*/  STL.64 [R1+0x43b0], R200 ;  /* 0x0043b0c801007387 */ /* 0x000fe80000100a00 */
[----:B------:R-:W-:Y:S04]  /*18e20*/  STL.64 [R1+0x43b8], R202 ;  /* 0x0043b8ca01007387 */ /* 0x000fe80000100a00 */
[----:B------:R-:W-:Y:S04]  /*18e30*/  STL.64 [R1+0x43c0], R204 ;  /* 0x0043c0cc01007387 */ /* 0x000fe80000100a00 */
[----:B------:R-:W-:Y:S01]  /*18e40*/  LDGSTS.E [R247+0x14800], desc[UR58][R28.64], !P2 ;  /* 0x148000001cf77fae */ /* 0x000fe2000d12187a */
[----:B--2---:R-:W-:-:S02]  /*18e50*/  VIADD R6, R14, 0xffffff95 ;  /* 0xffffff950e067836 */ /* 0x004fc40000000000 */
[C---:B------:R-:W-:Y:S01]  /*18e60*/  IMAD.WIDE R36, R216.reuse, 0x4, R244 ;  /* 0x00000004d8247825 */ /* 0x040fe200078e02f4 */
[----:B------:R-:W-:Y:S01]  /*18e70*/  STL.64 [R1+0x45b8], R8 ;  /* 0x0045b80801007387 */ /* 0x000fe20000100a00 */
[----:B------:R-:W2:Y:S03]  /*18e80*/  LDC R14, c[0x0][0x230] ;  /* 0x00008c00ff0e7b82 */ /* 0x000ea60000000800 */
[----:B------:R-:W-:Y:S04]  /*18e90*/  LDGSTS.E [R247+0x14900], desc[UR58][R188.64], !P2 ;  /* 0x14900000bcf77fae */ /* 0x000fe8000d12187a */
        /* <DEDUP_REMOVED lines=17> */
[----:B------:R4:W-:Y:S01]  /*18fb0*/  STL.64 [R1+0x45d0], R12 ;  /* 0x0045d00c01007387 */ /* 0x0009e20000100a00 */
[----:B------:R-:W-:Y:S01]  /*18fc0*/  IMAD.WIDE R16, R0, 0x4, R4 ;  /* 0x0000000400107825 */ /* 0x000fe200078e0204 */
[----:B------:R-:W-:Y:S02]  /*18fd0*/  IADD3 R0, R15, -0x6f, RZ ;  /* 0xffffff910f007810 */ /* 0x000fe40007ffe0ff */
[----:B------:R-:W-:Y:S01]  /*18fe0*/  STL.64 [R1+0x43f8], R140 ;  /* 0x0043f88c01007387 */ /* 0x000fe20000100a00 */
[----:B------:R-:W3:Y:S03]  /*18ff0*/  LDC R15, c[0x0][0x230] ;  /* 0x00008c00ff0f7b82 */ /* 0x000ee60000000800 */
[----:B------:R-:W-:Y:S04]  /*19000*/  LDGSTS.E [R247+0x15800], desc[UR58][R36.64], !P3 ;  /* 0x1580000024f77fae */ /* 0x000fe8000d92187a */
        /* <DEDUP_REMOVED lines=12> */
[----:B------:R-:W-:Y:S01]  /*190d0*/  LDGSTS.E [R247+0x16800], desc[UR58][R44.64], !P5 ;  /* 0x168000002cf77fae */ /* 0x000fe2000e92187a */
[----:B----4-:R-:W-:-:S03]  /*190e0*/  IMAD.WIDE R12, R6, 0x4, R240 ;  /* 0x00000004060c7825 */ /* 0x010fc600078e02f0 */
[----:B------:R-:W-:Y:S01]  /*190f0*/  STL.64 [R1+0x4430], R190 ;  /* 0x004430be01007387 */ /* 0x000fe20000100a00 */
[----:B------:R-:W-:-:S03]  /*19100*/  IMAD.WIDE R10, R6, 0x4, R242 ;  /* 0x00000004060a7825 */ /* 0x000fc600078e02f2 */
[----:B------:R-:W-:Y:S01]  /*19110*/  LDGSTS.E [R247+0x16900], desc[UR58][R236.64], !P5 ;  /* 0x16900000ecf77fae */ /* 0x000fe2000e92187a */
[----:B------:R-:W-:-:S03]  /*19120*/  IMAD.WIDE R8, R6, 0x4, R4 ;  /* 0x0000000406087825 */ /* 0x000fc600078e0204 */
[----:B------:R-:W-:Y:S01]  /*19130*/  STL.64 [R1+0x4438], R192 ;  /* 0x004438c001007387 */ /* 0x000fe20000100a00 */
[----:B-1----:R-:W-:Y:S02]  /*19140*/  VIADD R6, R7, 0xffffff8d ;  /* 0xffffff8d07067836 */ /* 0x002fe40000000000 */
[----:B------:R-:W1:Y:S01]  /*19150*/  LDC R7, c[0x0][0x230] ;  /* 0x00008c00ff077b82 */ /* 0x000e620000000800 */
        /* <DEDUP_REMOVED lines=10> */
[----:B------:R-:W-:Y:S04]  /*19200*/  STL.64 [R1+0x4460], R238 ;  /* 0x004460ee01007387 */ /* 0x000fe80000100a00 */
[----:B------:R-:W-:Y:S04]  /*19210*/  LDGSTS.E [R247+0x17800], desc[UR58][R52.64], !P6 ;  /* 0x1780000034f77fae */ /* 0x000fe8000f12187a */
[----:B------:R4:W-:Y:S04]  /*19220*/  STL.64 [R1+0x8f8], R12 ;  /* 0x0008f80c01007387 */ /* 0x0009e80000100a00 */
[----:B------:R4:W-:Y:S04]  /*19230*/  LDGSTS.E [R247+0x17900], desc[UR58][R12.64], !P6 ;  /* 0x179000000cf77fae */ /* 0x0009e8000f12187a */
[----:B------:R2:W-:Y:S04]  /*19240*/  STL.64 [R1+0x900], R10 ;  /* 0x0009000a01007387 */ /* 0x0005e80000100a00 */
[----:B------:R2:W-:Y:S01]  /*19250*/  LDGSTS.E [R247+0x17a00], desc[UR58][R10.64], !P6 ;  /* 0x17a000000af77fae */ /* 0x0005e2000f12187a */
[----:B----4-:R-:W-:-:S03]  /*19260*/  IMAD.WIDE R12, R0, 0x4, R240 ;  /* 0x00000004000c7825 */ /* 0x010fc600078e02f0 */
[----:B------:R4:W-:Y:S04]  /*19270*/  STL.64 [R1+0x908], R8 ;  /* 0x0009080801007387 */ /* 0x0009e80000100a00 */
[----:B------:R4:W-:Y:S01]  /*19280*/  LDGSTS.E [R247+0x17b00], desc[UR58][R8.64], !P6 ;  /* 0x17b0000008f77fae */ /* 0x0009e2000f12187a */
[----:B------:R-:W-:Y:S01]  /*19290*/  ISETP.GE.U32.AND P6, PT, R6, 0x7fffff0e, PT ;  /* 0x7fffff0e0600780c */ /* 0x000fe20003fc6070 */
[----:B--2---:R-:W-:Y:S02]  /*192a0*/  IMAD.WIDE R10, R0, 0x4, R242 ;  /* 0x00000004000a7825 */ /* 0x004fe400078e02f2 */
[----:B------:R-:W-:Y:S02]  /*192b0*/  LDGSTS.E [R247+0x18800], desc[UR58][R60.64], !P1 ;  /* 0x188000003cf77fae */ /* 0x000fe4000c92187a */
[----:B------:R-:W-:-:S02]  /*192c0*/  IMAD R6, R111, 0x66, RZ ;  /* 0x000000666f067824 */ /* 0x000fc400078e02ff */
[----:B------:R2:W-:Y:S01]  /*192d0*/  STL.64 [R1+0x968], R12 ;  /* 0x0009680c01007387 */ /* 0x0005e20000100a00 */
[----:B----4-:R-:W-:-:S03]  /*192e0*/  IMAD.WIDE R8, R0, 0x4, R4 ;  /* 0x0000000400087825 */ /* 0x010fc600078e0204 */
[----:B------:R2:W-:Y:S01]  /*192f0*/  LDGSTS.E [R247+0x18900], desc[UR58][R12.64], !P1 ;  /* 0x189000000cf77fae */ /* 0x0005e2000c92187a */
[----:B------:R-:W-:-:S03]  /*19300*/  VIADD R0, R14, 0xffffff89 ;  /* 0xffffff890e007836 */ /* 0x000fc60000000000 */
[----:B------:R4:W-:Y:S01]  /*19310*/  STL.64 [R1+0x988], R10 ;  /* 0x0009880a01007387 */ /* 0x0009e20000100a00 */
[----:B------:R-:W1:Y:S01]  /*19320*/  LDC R14, c[0x0][0x230] ;  /* 0x00008c00ff0e7b82 */ /* 0x000e620000000800 */
[C---:B------:R-:W-:Y:S02]  /*19330*/  IMAD.WIDE R68, R6.reuse, 0x4, R244 ;  /* 0x0000000406447825 */ /* 0x040fe400078e02f4 */
[----:B------:R4:W-:Y:S04]  /*19340*/  LDGSTS.E [R247+0x18a00], desc[UR58][R10.64], !P1 ;  /* 0x18a000000af77fae */ /* 0x0009e8000c92187a */
[----:B------:R3:W-:Y:S01]  /*19350*/  STL.64 [R1+0x9a0], R8 ;  /* 0x0009a00801007387 */ /* 0x0007e20000100a00 */
[----:B--2---:R-:W-:-:S03]  /*19360*/  IMAD.WIDE R12, R6, 0x4, R240 ;  /* 0x00000004060c7825 */ /* 0x004fc600078e02f0 */
[----:B------:R3:W-:Y:S01]  /*19370*/  LDGSTS.E [R247+0x18b00], desc[UR58][R8.64], !P1 ;  /* 0x18b0000008f77fae */ /* 0x0007e2000c92187a */
[----:B----4-:R-:W-:Y:S01]  /*19380*/  IMAD.WIDE R10, R6, 0x4, R242 ;  /* 0x00000004060a7825 */ /* 0x010fe200078e02f2 */
[----:B------:R-:W-:Y:S02]  /*19390*/  ISETP.GE.U32.AND P1, PT, R0, 0x7fffff0a, PT ;  /* 0x7fffff0a0000780c */ /* 0x000fe40003f26070 */
        /* <DEDUP_REMOVED lines=9> */
[----:B------:R4:W-:Y:S04]  /*19430*/  LDGSTS.E [R247+0x19a00], desc[UR58][R10.64], !P2 ;  /* 0x19a000000af77fae */ /* 0x0009e8000d12187a */
[----:B------:R1:W-:Y:S01]  /*19440*/  STL.64 [R1+0xbb8], R8 ;  /* 0x000bb80801007387 */ /* 0x0003e20000100a00 */
[----:B--2---:R-:W-:-:S03]  /*19450*/  IMAD.WIDE R12, R0, 0x4, R240 ;  /* 0x00000004000c7825 */ /* 0x004fc600078e02f0 */
[----:B------:R1:W-:Y:S01]  /*19460*/  LDGSTS.E [R247+0x19b00], desc[UR58][R8.64], !P2 ;  /* 0x19b0000008f77fae */ /* 0x0003e2000d12187a */
[----:B------:R-:W-:Y:S01]  /*19470*/  ISETP.GE.U32.AND P2, PT, R6, 0x7fffff06, PT ;  /* 0x7fffff060600780c */ /* 0x000fe20003f46070 */
[----:B------:R-:W-:Y:S02]  /*19480*/  IMAD R6, R111, 0x6e, RZ ;  /* 0x0000006e6f067824 */ /* 0x000fe400078e02ff */
[C---:B----4-:R-:W-:Y:S01]  /*19490*/  IMAD.WIDE R10, R0.reuse, 0x4, R242 ;  /* 0x00000004000a7825 */ /* 0x050fe200078e02f2 */
[----:B------:R-:W-:Y:S03]  /*194a0*/  LDGSTS.E [R247+0x1a800], desc[UR58][R76.64], !P3 ;  /* 0x1a8000004cf77fae */ /* 0x000fe6000d92187a */
[----:B-1----:R-:W-:Y:S01]  /*194b0*/  IMAD.WIDE R8, R0, 0x4, R4 ;  /* 0x0000000400087825 */ /* 0x002fe200078e0204 */
[----:B------:R1:W-:Y:S03]  /*194c0*/  STL.64 [R1+0xb68], R12 ;  /* 0x000b680c01007387 */ /* 0x0003e60000100a00 */
[----:B------:R-:W-:Y:S01]  /*194d0*/  VIADD R0, R7, 0xffffff81 ;  /* 0xffffff8107007836 */ /* 0x000fe20000000000 */
[----:B------:R1:W-:Y:S01]  /*194e0*/  LDGSTS.E [R247+0x1a900], desc[UR58][R12.64], !P3 ;  /* 0x1a9000000cf77fae */ /* 0x0003e2000d92187a */
[----:B------:R-:W2:Y:S01]  /*194f0*/  LDC R7, c[0x0][0x230] ;  /* 0x00008c00ff077b82 */ /* 0x000ea20000000800 */
[----:B------:R-:W-:-:S02]  /*19500*/  IMAD.WIDE R84, R6, 0x4, R244 ;  /* 0x0000000406547825 */ /* 0x000fc400078e02f4 */
[----:B------:R4:W-:Y:S04]  /*19510*/  STL.64 [R1+0xb60], R10 ;  /* 0x000b600a01007387 */ /* 0x0009e80000100a00 */
[----:B------:R4:W-:Y:S01]  /*19520*/  LDGSTS.E [R247+0x1aa00], desc[UR58][R10.64], !P3 ;  /* 0x1aa000000af77fae */ /* 0x0009e2000d92187a */
[----:B-1----:R-:W-:-:S03]  /*19530*/  IMAD.WIDE R12, R6, 0x4, R240 ;  /* 0x00000004060c7825 */ /* 0x002fc600078e02f0 */
[----:B------:R1:W-:Y:S04]  /*19540*/  STL.64 [R1+0xb58], R8 ;  /* 0x000b580801007387 */ /* 0x0003e80000100a00 */
[----:B------:R1:W-:Y:S01]  /*19550*/  LDGSTS.E [R247+0x1ab00], desc[UR58][R8.64], !P3 ;  /* 0x1ab0000008f77fae */ /* 0x0003e2000d92187a */
[----:B------:R-:W-:Y:S01]  /*19560*/  ISETP.GE.U32.AND P3, PT, R0, 0x7fffff02, PT ;  /* 0x7fffff020000780c */ /* 0x000fe20003f66070 */
[----:B----4-:R-:W-:Y:S02]  /*19570*/  IMAD.WIDE R10, R6, 0x4, R242 ;  /* 0x00000004060a7825 */ /* 0x010fe400078e02f2 */
[----:B------:R-:W-:Y:S02]  /*19580*/  LDGSTS.E [R247+0x1b800], desc[UR58][R84.64], !P5 ;  /* 0x1b80000054f77fae */ /* 0x000fe4000e92187a */
[----:B------:R-:W-:-:S02]  /*19590*/  IMAD R0, R111, 0x72, RZ ;  /* 0x000000726f007824 */ /* 0x000fc400078e02ff */
[----:B------:R4:W-:Y:S01]  /*195a0*/  STL.64 [R1+0xb08], R12 ;  /* 0x000b080c01007387 */ /* 0x0009e20000100a00 */
[----:B-1----:R-:W-:Y:S01]  /*195b0*/  IMAD.WIDE R8, R6, 0x4, R4 ;  /* 0x0000000406087825 */ /* 0x002fe200078e0204 */
[----:B------:R-:W-:Y:S02]  /*195c0*/  IADD3 R6, R14, -0x4, RZ ;  /* 0xfffffffc0e067810 */ /* 0x000fe40007ffe0ff */
[----:B------:R4:W-:Y:S01]  /*195d0*/  LDGSTS.E [R247+0x1b900], desc[UR58][R12.64], !P5 ;  /* 0x1b9000000cf77fae */ /* 0x0009e2000e92187a */
[----:B------:R-:W1:Y:S01]  /*195e0*/  LDC R14, c[0x0][0x230] ;  /* 0x00008c00ff0e7b82 */ /* 0x000e620000000800 */
[C---:B------:R-:W-:Y:S02]  /*195f0*/  IMAD.WIDE R92, R0.reuse, 0x4, R244 ;  /* 0x00000004005c7825 */ /* 0x040fe400078e02f4 */
[----:B------:R3:W-:Y:S04]  /*19600*/  STL.64 [R1+0xb00], R10 ;  /* 0x000b000a01007387 */ /* 0x0007e80000100a00 */
[----:B------:R3:W-:Y:S04]  /*19610*/  LDGSTS.E [R247+0x1ba00], desc[UR58][R10.64], !P5 ;  /* 0x1ba000000af77fae */ /* 0x0007e8000e92187a */
[----:B------:R2:W-:Y:S01]  /*19620*/  STL.64 [R1+0xaf8], R8 ;  /* 0x000af80801007387 */ /* 0x0005e20000100a00 */
[----:B----4-:R-:W-:-:S03]  /*19630*/  IMAD.WIDE R12, R0, 0x4, R240 ;  /* 0x00000004000c7825 */ /* 0x010fc600078e02f0 */
[----:B------:R2:W-:Y:S01]  /*19640*/  LDGSTS.E [R247+0x1bb00], desc[UR58][R8.64], !P5 ;  /* 0x1bb0000008f77fae */ /* 0x0005e2000e92187a */
[----:B------:R-:W-:Y:S01]  /*19650*/  ISETP.GE.U32.AND P5, PT, R6, 0x7fffff7d, PT ;  /* 0x7fffff7d0600780c */ /* 0x000fe20003fa6070 */
[C---:B---3--:R-:W-:Y:S02]  /*19660*/  IMAD.WIDE R10, R0.reuse, 0x4, R242 ;  /* 0x00000004000a7825 */ /* 0x048fe400078e02f2 */
        /* <DEDUP_REMOVED lines=10> */
[----:B---3--:R-:W-:Y:S02]  /*19710*/  IMAD.WIDE R12, R6, 0x4, R240 ;  /* 0x00000004060c7825 */ /* 0x008fe400078e02f0 */
[----:B------:R3:W-:Y:S04]  /*19720*/  STL.64 [R1+0xa98], R8 ;  /* 0x000a980801007387 */ /* 0x0007e80000100a00 */
[----:B------:R3:W-:Y:S01]  /*19730*/  LDGSTS.E [R247+0x1cb00], desc[UR58][R8.64], !P6 ;  /* 0x1cb0000008f77fae */ /* 0x0007e2000f12187a */
[----:B------:R-:W-:Y:S01]  /*19740*/  ISETP.GE.U32.AND P6, PT, R0, 0x7fffff79, PT ;  /* 0x7fffff790000780c */ /* 0x000fe20003fc6070 */
[----:B--2---:R-:W-:-:S02]  /*19750*/  IMAD.WIDE R10, R6, 0x4, R242 ;  /* 0x00000004060a7825 */ /* 0x004fc400078e02f2 */
[----:B------:R-:W-:Y:S02]  /*19760*/  LDGSTS.E [R247+0x1d800], desc[UR58][R100.64], !P1 ;  /* 0x1d80000064f77fae */ /* 0x000fe4000c92187a */
[----:B------:R-:W-:Y:S02]  /*19770*/  IMAD R0, R111, 0x7a, RZ ;  /* 0x0000007a6f007824 */ /* 0x000fe400078e02ff */
[----:B------:R2:W-:Y:S01]  /*19780*/  LDGSTS.E [R247+0x1d900], desc[UR58][R12.64], !P1 ;  /* 0x1d9000000cf77fae */ /* 0x0005e2000c92187a */
[----:B---3--:R-:W-:-:S03]  /*19790*/  IMAD.WIDE R8, R6, 0x4, R4 ;  /* 0x0000000406087825 */ /* 0x008fc600078e0204 */
[----:B------:R3:W-:Y:S01]  /*197a0*/  LDGSTS.E [R247+0x1da00], desc[UR58][R10.64], !P1 ;  /* 0x1da000000af77fae */ /* 0x0007e2000c92187a */
[----:B------:R-:W-:-:S03]  /*197b0*/  VIADD R6, R7, 0xfffffff4 ;  /* 0xfffffff407067836 */ /* 0x000fc60000000000 */
[----:B------:R2:W-:Y:S01]  /*197c0*/  STL.64 [R1+0xa48], R12 ;  /* 0x000a480c01007387 */ /* 0x0005e20000100a00 */
[----:B------:R-:W-:-:S03]  /*197d0*/  IMAD.WIDE R108, R0, 0x4, R244 ;  /* 0x00000004006c7825 */ /* 0x000fc600078e02f4 */
[----:B------:R1:W-:Y:S01]  /*197e0*/  LDGSTS.E [R247+0x1db00], desc[UR58][R8.64], !P1 ;  /* 0x1db0000008f77fae */ /* 0x0003e2000c92187a */
[----:B------:R-:W-:Y:S01]  /*197f0*/  ISETP.GE.U32.AND P1, PT, R6, 0x7fffff75, PT ;  /* 0x7fffff750600780c */ /* 0x000fe20003f26070 */
[----:B------:R-:W-:Y:S02]  /*19800*/  IMAD R6, R111, 0x7e, RZ ;  /* 0x0000007e6f067824 */ /* 0x000fe400078e02ff */
[----:B------:R3:W-:Y:S01]  /*19810*/  STL.64 [R1+0xa40], R10 ;  /* 0x000a400a01007387 */ /* 0x0007e20000100a00 */
[----:B--2---:R-:W-:-:S03]  /*19820*/  IMAD.WIDE R12, R0, 0x4, R240 ;  /* 0x00000004000c7825 */ /* 0x004fc600078e02f0 */
[----:B------:R1:W-:Y:S01]  /*19830*/  STL.64 [R1+0xa38], R8 ;  /* 0x000a380801007387 */ /* 0x0003e20000100a00 */
[----:B------:R-:W-:-:S03]  /*19840*/  IMAD.WIDE R116, R6, 0x4, R244 ;  /* 0x0000000406747825 */ /* 0x000fc600078e02f4 */
[----:B------:R-:W-:Y:S01]  /*19850*/  LDGSTS.E [R247+0x1e800], desc[UR58][R108.64], !P2 ;  /* 0x1e8000006cf77fae */ /* 0x000fe2000d12187a */
[----:B---3--:R-:W-:-:S03]  /*19860*/  IMAD.WIDE R10, R0, 0x4, R242 ;  /* 0x00000004000a7825 */ /* 0x008fc600078e02f2 */
[----:B------:R2:W-:Y:S01]  /*19870*/  STL.64 [R1+0xa00], R12 ;  /* 0x000a000c01007387 */ /* 0x0005e20000100a00 */
[----:B-1----:R-:W-:-:S03]  /*19880*/  IMAD.WIDE R8, R0, 0x4, R4 ;  /* 0x0000000400087825 */ /* 0x002fc600078e0204 */
[----:B------:R2:W-:Y:S01]  /*19890*/  LDGSTS.E [R247+0x1e900], desc[UR58][R12.64], !P2 ;  /* 0x1e9000000cf77fae */ /* 0x0005e2000d12187a */
[----:B------:R-:W-:-:S03]  /*198a0*/  VIADD R0, R14, 0xfffffff0 ;  /* 0xfffffff00e007836 */ /* 0x000fc60000000000 */
[----:B------:R1:W-:Y:S01]  /*198b0*/  STL.64 [R1+0x9e8], R10 ;  /* 0x0009e80a01007387 */ /* 0x0003e20000100a00 */
[----:B------:R-:W3:Y:S03]  /*198c0*/  LDC R14, c[0x0][0x230] ;  /* 0x00008c00ff0e7b82 */ /* 0x000ee60000000800 */
[----:B------:R1:W-:Y:S01]  /*198d0*/  LDGSTS.E [R247+0x1ea00], desc[UR58][R10.64], !P2 ;  /* 0x1ea000000af77fae */ /* 0x0003e2000d12187a */
[----:B--2---:R-:W-:-:S03]  /*198e0*/  IMAD.WIDE R12, R6, 0x4, R240 ;  /* 0x00000004060c7825 */ /* 0x004fc600078e02f0 */
[----:B------:R2:W-:Y:S04]  /*198f0*/  STL.64 [R1+0x9e0], R8 ;  /* 0x0009e00801007387 */ /* 0x0005e80000100a00 */
[----:B------:R2:W-:Y:S01]  /*19900*/  LDGSTS.E [R247+0x1eb00], desc[UR58][R8.64], !P2 ;  /* 0x1eb0000008f77fae */ /* 0x0005e2000d12187a */
[----:B------:R-:W-:Y:S01]  /*19910*/  ISETP.GE.U32.AND P2, PT, R0, 0x7fffff71, PT ;  /* 0x7fffff710000780c */ /* 0x000fe20003f46070 */
[----:B-1----:R-:W-:Y:S02]  /*19920*/  IMAD.WIDE R10, R6, 0x4, R242 ;  /* 0x00000004060a7825 */ /* 0x002fe400078e02f2 */
[----:B------:R-:W-:Y:S02]  /*19930*/  LDGSTS.E [R247+0x1f800], desc[UR58][R116.64], !P3 ;  /* 0x1f80000074f77fae */ /* 0x000fe4000d92187a */
[----:B----4-:R-:W-:-:S02]  /*19940*/  VIADD R0, R15, 0xffffffec ;  /* 0xffffffec0f007836 */ /* 0x010fc40000000000 */
[----:B------:R1:W-:Y:S01]  /*19950*/  LDGSTS.E [R247+0x1f900], desc[UR58][R12.64], !P3 ;  /* 0x1f9000000cf77fae */ /* 0x0003e2000d92187a */
[----:B------:R-:W4:Y:S01]  /*19960*/  LDC R15, c[0x0][0x230] ;  /* 0x00008c00ff0f7b82 */ /* 0x000f220000000800 */
[----:B--2---:R-:W-:Y:S02]  /*19970*/  IMAD.WIDE R8, R6, 0x4, R4 ;  /* 0x0000000406087825 */ /* 0x004fe400078e0204 */
[----:B------:R2:W-:Y:S04]  /*19980*/  LDGSTS.E [R247+0x1fa00], desc[UR58][R10.64], !P3 ;  /* 0x1fa000000af77fae */ /* 0x0005e8000d92187a */
[----:B------:R3:W-:Y:S01]  /*19990*/  LDGSTS.E [R247+0x1fb00], desc[UR58][R8.64], !P3 ;  /* 0x1fb0000008f77fae */ /* 0x0007e2000d92187a */
[----:B------:R-:W-:Y:S01]  /*199a0*/  ISETP.GE.U32.AND P3, PT, R0, 0x7fffff6d, PT ;  /* 0x7fffff6d0000780c */ /* 0x000fe20003f66070 */
[----:B------:R-:W-:Y:S01]  /*199b0*/  IMAD R6, R111, 0x3, RZ ;  /* 0x000000036f067824 */ /* 0x000fe200078e02ff */
[----:B------:R-:W-:Y:S01]  /*199c0*/  LOP3.LUT R0, R2, 0x60, RZ, 0x3c, !PT ;  /* 0x0000006002007812 */ /* 0x000fe200078e3cff */
[----:B------:R1:W-:Y:S02]  /*199d0*/  STL.64 [R1+0x9b8], R12 ;  /* 0x0009b80c01007387 */ /* 0x0003e40000100a00 */
[----:B------:R-:W-:Y:S01]  /*199e0*/  IMAD.WIDE R16, R6, 0x4, R240 ;  /* 0x0000000406107825 */ /* 0x000fe200078e02f0 */
[----:B------:R-:W-:Y:S01]  /*199f0*/  IADD3 R0, R0, UR5, RZ ;  /* 0x0000000500007c10 */ /* 0x000fe2000fffe0ff */
[----:B------:R2:W-:Y:S04]  /*19a00*/  STL.64 [R1+0x9b0], R10 ;  /* 0x0009b00a01007387 */ /* 0x0005e80000100a00 */
[----:B------:R-:W-:Y:S01]  /*19a10*/  STL.64 [R1+0x4478], R116 ;  /* 0x0044787401007387 */ /* 0x000fe20000100a00 */
[----:B-1----:R-:W-:-:S03]  /*19a20*/  IMAD.WIDE R12, R6, 0x4, R244 ;  /* 0x00000004060c7825 */ /* 0x002fc600078e02f4 */
[----:B------:R3:W-:Y:S01]  /*19a30*/  STL.64 [R1+0x9a8], R8 ;  /* 0x0009a80801007387 */ /* 0x0007e20000100a00 */
[----:B--2---:R-:W-:-:S03]  /*19a40*/  IMAD.WIDE R10, R6, 0x4, R242 ;  /* 0x00000004060a7825 */ /* 0x004fc600078e02f2 */
[----:B------:R-:W-:Y:S01]  /*19a50*/  STL.64 [R1+0x41b8], R246 ;  /* 0x0041b8f601007387 */ /* 0x000fe20000100a00 */
[----:B------:R-:W-:-:S03]  /*19a60*/  IMAD R7, R111, 0x7, RZ ;  /* 0x000000076f077824 */ /* 0x000fc600078e02ff */
[----:B------:R1:W-:Y:S01]  /*19a70*/  STL.64 [R1+0x41c0], R2 ;  /* 0x0041c00201007387 */ /* 0x0003e20000100a00 */
[----:B---3--:R-:W-:-:S03]  /*19a80*/  IMAD.WIDE R8, R6, 0x4, R4 ;  /* 0x0000000406087825 */ /* 0x008fc600078e0204 */
[----:B------:R-:W-:Y:S01]  /*19a90*/  LDGSTS.E [R0+0xc00], desc[UR58][R12.64], !P5 ;  /* 0x00c000000c007fae */ /* 0x000fe2000e92187a */
[----:B------:R-:W-:-:S03]  /*19aa0*/  VIADD R6, R22, 0xffffffe8 ;  /* 0xffffffe816067836 */ /* 0x000fc60000000000 */
[----:B------:R-:W-:Y:S01]  /*19ab0*/  STL.64 [R1+0x858], R16 ;  /* 0x0008581001007387 */ /* 0x000fe20000100a00 */
[----:B------:R-:W2:Y:S03]  /*19ac0*/  LDC R22, c[0x0][0x230] ;  /* 0x00008c00ff167b82 */ /* 0x000ea60000000800 */
[----:B------:R-:W-:Y:S01]  /*19ad0*/  LDGSTS.E [R0+0xd00], desc[UR58][R16.64], !P5 ;  /* 0x00d0000010007fae */ /* 0x000fe2000e92187a */
[----:B-1----:R-:W-:-:S03]  /*19ae0*/  IMAD.WIDE R2, R7, 0x4, R240 ;  /* 0x0000000407027825 */ /* 0x002fc600078e02f0 */
[----:B------:R-:W-:Y:S01]  /*19af0*/  STL.64 [R1+0x850], R10 ;  /* 0x0008500a01007387 */ /* 0x000fe20000100a00 */
[----:B------:R-:W-:-:S03]  /*19b00*/  IMAD.WIDE R238, R7, 0x4, R242 ;  /* 0x0000000407ee7825 */ /* 0x000fc600078e02f2 */
[----:B------:R-:W-:Y:S01]  /*19b10*/  LDGSTS.E [R0+0xe00], desc[UR58][R10.64], !P5 ;  /* 0x00e000000a007fae */ /* 0x000fe2000e92187a */
[----:B------:R-:W-:-:S03]  /*19b20*/  IMAD.WIDE R236, R7, 0x4, R4 ;  /* 0x0000000407ec7825 */ /* 0x000fc600078e0204 */
[----:B------:R1:W-:Y:S04]  /*19b30*/  STL.64 [R1+0x848], R8 ;  /* 0x0008480801007387 */ /* 0x0003e80000100a00 */
[----:B------:R1:W-:Y:S01]  /*19b40*/  LDGSTS.E [R0+0xf00], desc[UR58][R8.64], !P5 ;  /* 0x00f0000008007fae */ /* 0x0003e2000e92187a */
[----:B------:R-:W-:Y:S01]  /*19b50*/  ISETP.GE.U32.AND P5, PT, R6, 0x7fffff69, PT ;  /* 0x7fffff690600780c */ /* 0x000fe20003fa6070 */
[----:B------:R-:W-:Y:S02]  /*19b60*/  IMAD R6, R111, 0xb, RZ ;  /* 0x0000000b6f067824 */ /* 0x000fe400078e02ff */
[----:B-1----:R-:W-:-:S04]  /*19b70*/  IMAD.WIDE R8, R7, 0x4, R244 ;  /* 0x0000000407087825 */ /* 0x002fc800078e02f4 */
[----:B------:R-:W-:Y:S01]  /*19b80*/  VIADD R7, R14, 0xffffffe4 ;  /* 0xffffffe40e077836 */ /* 0x000fe20000000000 */
[----:B------:R-:W-:Y:S01]  /*19b90*/  LDGSTS.E [R0+0x1c00], desc[UR58][R8.64], !P6 ;  /* 0x01c0000008007fae */ /* 0x000fe2000f12187a */
[----:B------:R-:W1:Y:S01]  /*19ba0*/  LDC R14, c[0x0][0x230] ;  /* 0x00008c00ff0e7b82 */ /* 0x000e620000000800 */
[C---:B------:R-:W-:Y:S02]  /*19bb0*/  IMAD.WIDE R40, R6.reuse, 0x4, R244 ;  /* 0x0000000406287825 */ /* 0x040fe400078e02f4 */
[----:B------:R3:W-:Y:S02]  /*19bc0*/  LDGSTS.E [R0+0x1d00], desc[UR58][R2.64], !P6 ;  /* 0x01d0000002007fae */ /* 0x0007e4000f12187a */
[C---:B------:R-:W-:Y:S02]  /*19bd0*/  IMAD.WIDE R216, R6.reuse, 0x4, R240 ;  /* 0x0000000406d87825 */ /* 0x040fe400078e02f0 */
[----:B------:R-:W-:Y:S02]  /*19be0*/  LDGSTS.E [R0+0x1e00], desc[UR58][R238.64], !P6 ;  /* 0x01e00000ee007fae */ /* 0x000fe4000f12187a */
[----:B------:R-:W-:-:S02]  /*19bf0*/  IMAD.WIDE R214, R6, 0x4, R242 ;  /* 0x0000000406d67825 */ /* 0x000fc400078e02f2 */
[----:B------:R-:W-:Y:S02]  /*19c00*/  LDGSTS.E [R0+0x1f00], desc[UR58][R236.64], !P6 ;  /* 0x01f00000ec007fae */ /* 0x000fe4000f12187a */
[----:B------:R-:W-:Y:S01]  /*19c10*/  IMAD.WIDE R212, R6, 0x4, R4 ;  /* 0x0000000406d47825 */ /* 0x000fe200078e0204 */
[----:B------:R-:W-:Y:S01]  /*19c20*/  ISETP.GE.U32.AND P6, PT, R7, 0x7fffff65, PT ;  /* 0x7fffff650700780c */ /* 0x000fe20003fc6070 */
[----:B------:R-:W-:Y:S02]  /*19c30*/  LDGSTS.E [R0+0x2c00], desc[UR58][R40.64], !P1 ;  /* 0x02c0000028007fae */ /* 0x000fe4000c92187a */
[----:B----4-:R-:W-:Y:S02]  /*19c40*/  VIADD R6, R15, 0xffffffe0 ;  /* 0xffffffe00f067836 */ /* 0x010fe40000000000 */
[----:B------:R-:W4:Y:S01]  /*19c50*/  LDC R15, c[0x0][0x230] ;  /* 0x00008c00ff0f7b82 */ /* 0x000f220000000800 */
[----:B------:R-:W-:Y:S01]  /*19c60*/  IMAD R7, R111, 0xf, RZ ;  /* 0x0000000f6f077824 */ /* 0x000fe200078e02ff */
[----:B------:R-:W-:Y:S04]  /*19c70*/  LDGSTS.E [R0+0x2d00], desc[UR58][R216.64], !P1 ;  /* 0x02d00000d8007fae */ /* 0x000fe8000c92187a */
[----:B------:R-:W-:Y:S01]  /*19c80*/  LDGSTS.E [R0+0x2e00], desc[UR58][R214.64], !P1 ;  /* 0x02e00000d6007fae */ /* 0x000fe2000c92187a */
[----:B------:R-:W-:-:S03]  /*19c90*/  IMAD.WIDE R10, R7, 0x4, R244 ;  /* 0x00000004070a7825 */ /* 0x000fc600078e02f4 */
[----:B------:R-:W-:Y:S01]  /*19ca0*/  LDGSTS.E [R0+0x2f00], desc[UR58][R212.64], !P1 ;  /* 0x02f00000d4007fae */ /* 0x000fe2000c92187a */
[----:B------:R-:W-:Y:S01]  /*19cb0*/  ISETP.GE.U32.AND P1, PT, R6, 0x7fffff61, PT ;  /* 0x7fffff610600780c */ /* 0x000fe20003f26070 */
[C---:B------:R-:W-:Y:S02]  /*19cc0*/  IMAD.WIDE R192, R7.reuse, 0x4, R240 ;  /* 0x0000000407c07825 */ /* 0x040fe400078e02f0 */
[----:B------:R-:W-:Y:S02]  /*19cd0*/  LDGSTS.E [R0+0x3c00], desc[UR58][R10.64], !P2 ;  /* 0x03c000000a007fae */ /* 0x000fe4000d12187a */
[C---:B------:R-:W-:Y:S02]  /*19ce0*/  IMAD.WIDE R190, R7.reuse, 0x4, R242 ;  /* 0x0000000407be7825 */ /* 0x040fe400078e02f2 */
[----:B------:R-:W-:Y:S02]  /*19cf0*/  LDGSTS.E [R0+0x3d00], desc[UR58][R192.64], !P2 ;  /* 0x03d00000c0007fae */ /* 0x000fe4000d12187a */
[----:B------:R-:W-:-:S02]  /*19d00*/  IMAD.WIDE R188, R7, 0x4, R4 ;  /* 0x0000000407bc7825 */ /* 0x000fc400078e0204 */
[----:B------:R-:W-:Y:S02]  /*19d10*/  LDGSTS.E [R0+0x3e00], desc[UR58][R190.64], !P2 ;  /* 0x03e00000be007fae */ /* 0x000fe4000d12187a */
[----:B------:R-:W-:Y:S02]  /*19d20*/  IMAD R6, R111, 0x13, RZ ;  /* 0x000000136f067824 */ /* 0x000fe400078e02ff */
[----:B--2---:R-:W-:Y:S01]  /*19d30*/  VIADD R7, R22, 0xffffffdc ;  /* 0xffffffdc16077836 */ /* 0x004fe20000000000 */
[----:B------:R-:W-:Y:S01]  /*19d40*/  LDGSTS.E [R0+0x3f00], desc[UR58][R188.64], !P2 ;  /* 0x03f00000bc007fae */ /* 0x000fe2000d12187a */
[----:B------:R-:W2:Y:S01]  /*19d50*/  LDC R22, c[0x0][0x230] ;  /* 0x00008c00ff167b82 */ /* 0x000ea20000000800 */
[----:B------:R-:W-:-:S04]  /*19d60*/  IMAD.WIDE R90, R6, 0x4, R244 ;  /* 0x00000004065a7825 */ /* 0x000fc800078e02f4 */
[----:B------:R-:W-:-:S04]  /*19d70*/  IMAD.WIDE R168, R6, 0x4, R240 ;  /* 0x0000000406a87825 */ /* 0x000fc800078e02f0 */
[----:B------:R-:W-:-:S04]  /*19d80*/  IMAD.WIDE R166, R6, 0x4, R242 ;  /* 0x0000000406a67825 */ /* 0x000fc800078e02f2 */
[----:B------:R-:W-:Y:S01]  /*19d90*/  IMAD.WIDE R164, R6, 0x4, R4 ;  /* 0x0000000406a47825 */ /* 0x000fe200078e0204 */
[----:B-1----:R-:W-:Y:S01]  /*19da0*/  IADD3 R6, R14, -0x28, RZ ;  /* 0xffffffd80e067810 */ /* 0x002fe20007ffe0ff */
[----:B------:R-:W-:Y:S01]  /*19db0*/  LDGSTS.E [R0+0x4c00], desc[UR58][R90.64], !P3 ;  /* 0x04c000005a007fae */ /* 0x000fe2000d92187a */
[----:B------:R-:W1:Y:S01]  /*19dc0*/  LDC R14, c[0x0][0x230] ;  /* 0x00008c00ff0e7b82 */ /* 0x000e620000000800 */
[----:B------:R-:W-:Y:S01]  /*19dd0*/  ISETP.GE.U32.AND P2, PT, R7, 0x7fffff5d, PT ;  /* 0x7fffff5d0700780c */ /* 0x000fe20003f46070 */
[----:B------:R-:W-:Y:S01]  /*19de0*/  IMAD R7, R111, 0x17, RZ ;  /* 0x000000176f077824 */ /* 0x000fe200078e02ff */
[----:B------:R-:W-:Y:S03]  /*19df0*/  LDGSTS.E [R0+0x4d00], desc[UR58][R168.64], !P3 ;  /* 0x04d00000a8007fae */ /* 0x000fe6000d92187a */
[C---:B------:R-:W-:Y:S01]  /*19e00*/  IMAD.WIDE R26, R7.reuse, 0x4, R244 ;  /* 0x00000004071a7825 */ /* 0x040fe200078e02f4 */
[----:B------:R-:W-:Y:S03]  /*19e10*/  LDGSTS.E [R0+0x4e00], desc[UR58][R166.64], !P3 ;  /* 0x04e00000a6007fae */ /* 0x000fe6000d92187a */
[C---:B------:R-:W-:Y:S01]  /*19e20*/  IMAD.WIDE R144, R7.reuse, 0x4, R240 ;  /* 0x0000000407907825 */ /* 0x040fe200078e02f0 */
[----:B------:R-:W-:Y:S03]  /*19e30*/  LDGSTS.E [R0+0x4f00], desc[UR58][R164.64], !P3 ;  /* 0x04f00000a4007fae */ /* 0x000fe6000d92187a */
[----:B------:R-:W-:-:S04]  /*19e40*/  IMAD.WIDE R142, R7, 0x4, R242 ;  /* 0x00000004078e7825 */ /* 0x000fc800078e02f2 */
        /* <DEDUP_REMOVED lines=25> */
[----:B------:R-:W-:Y:S01]  /*19fe0*/  ISETP.GE.U32.AND P6, PT, R6, 0x7fffff51, PT ;  /* 0x7fffff510600780c */ /* 0x000fe20003fc6070 */
[----:B------:R-:W-:Y:S02]  /*19ff0*/  LDGSTS.E [R0+0x7c00], desc[UR58][R88.64], !P1 ;  /* 0x07c0000058007fae */ /* 0x000fe4000c92187a */
[----:B-1----:R-:W-:Y:S02]  /*1a000*/  VIADD R7, R14, 0xffffffcc ;  /* 0xffffffcc0e077836 */ /* 0x002fe40000000000 */
[----:B------:R-:W1:Y:S01]  /*1a010*/  LDC R14, c[0x0][0x230] ;  /* 0x00008c00ff0e7b82 */ /* 0x000e620000000800 */
        /* <DEDUP_REMOVED lines=22> */
[----:B------:R-:W-:Y:S01]  /*1a180*/  IMAD.WIDE R138, R7, 0x4, R4 ;  /* 0x00000004078a7825 */ /* 0x000fe200078e0204 */
[----:B--2---:R-:W-:Y:S01]  /*1a190*/  IADD3 R7, R22, -0x3c, RZ ;  /* 0xffffffc416077810 */ /* 0x004fe20007ffe0ff */
[----:B------:R-:W-:Y:S01]  /*1a1a0*/  LDGSTS.E [R0+0x9e00], desc[UR58][R136.64], !P3 ;  /* 0x09e0000088007fae */ /* 0x000fe2000d92187a */
[----:B------:R-:W2:Y:S01]  /*1a1b0*/  LDC R22, c[0x0][0x230] ;  /* 0x00008c00ff167b82 */ /* 0x000ea20000000800 */
[----:B------:R-:W-:-:S02]  /*1a1c0*/  IMAD R6, R111, 0x2b, RZ ;  /* 0x0000002b6f067824 */ /* 0x000fc400078e02ff */
[----:B------:R-:W-:Y:S02]  /*1a1d0*/  LDGSTS.E [R0+0x9f00], desc[UR58][R138.64], !P3 ;  /* 0x09f000008a007fae */ /* 0x000fe4000d92187a */
        /* <DEDUP_REMOVED lines=21> */
[----:B------:R-:W-:Y:S03]  /*1a330*/  LDGSTS.E [R0+0xbd00], desc[UR58][R230.64], !P6 ;  /* 0x0bd00000e6007fae */ /* 0x000fe6000f12187a */
[C---:B------:R-:W-:Y:S01]  /*1a340*/  IMAD.WIDE R16, R6.reuse, 0x4, R244 ;  /* 0x0000000406107825 */ /* 0x040fe200078e02f4 */
[----:B------:R-:W-:Y:S03]  /*1a350*/  LDGSTS.E [R0+0xbe00], desc[UR58][R232.64], !P6 ;  /* 0x0be00000e8007fae */ /* 0x000fe6000f12187a */
[----:B------:R-:W-:Y:S01]  /*1a360*/  IMAD.WIDE R210, R6, 0x4, R240 ;  /* 0x0000000406d27825 */ /* 0x000fe200078e02f0 */
[----:B------:R-:W-:Y:S01]  /*1a370*/  LDGSTS.E [R0+0xbf00], desc[UR58][R234.64], !P6 ;  /* 0x0bf00000ea007fae */ /* 0x000fe2000f12187a */
[----:B------:R-:W-:-:S02]  /*1a380*/  ISETP.GE.U32.AND P6, PT, R7, 0x7fffff3d, PT ;  /* 0x7fffff3d0700780c */ /* 0x000fc40003fc6070 */
[C---:B------:R-:W-:Y:S01]  /*1a390*/  IMAD.WIDE R208, R6.reuse, 0x4, R242 ;  /* 0x0000000406d07825 */ /* 0x040fe200078e02f2 */
[----:B------:R-:W-:Y:S03]  /*1a3a0*/  LDGSTS.E [R0+0xcc00], desc[UR58][R16.64], !P1 ;  /* 0x0cc0000010007fae */ /* 0x000fe6000c92187a */
[----:B------:R-:W-:Y:S01]  /*1a3b0*/  IMAD.WIDE R206, R6, 0x4, R4 ;  /* 0x0000000406ce7825 */ /* 0x000fe200078e0204 */
[----:B------:R-:W-:Y:S03]  /*1a3c0*/  LDGSTS.E [R0+0xcd00], desc[UR58][R210.64], !P1 ;  /* 0x0cd00000d2007fae */ /* 0x000fe6000c92187a */
[----:B------:R-:W-:Y:S01]  /*1a3d0*/  IMAD R7, R111, 0x37, RZ ;  /* 0x000000376f077824 */ /* 0x000fe200078e02ff */
[----:B------:R-:W-:Y:S01]  /*1a3e0*/  LDGSTS.E [R0+0xce00], desc[UR58][R208.64], !P1 ;  /* 0x0ce00000d0007fae */ /* 0x000fe2000c92187a */
[----:B--2---:R-:W-:-:S02]  /*1a3f0*/  VIADD R6, R22, 0xffffffb8 ;  /* 0xffffffb816067836 */ /* 0x004fc40000000000 */
[----:B------:R-:W2:Y:S01]  /*1a400*/  LDC R22, c[0x0][0x230] ;  /* 0x00008c00ff167b82 */ /* 0x000ea20000000800 */
[C---:B------:R-:W-:Y:S01]  /*1a410*/  IMAD.WIDE R104, R7.reuse, 0x4, R244 ;  /* 0x0000000407687825 */ /* 0x040fe200078e02f4 */
[----:B------:R-:W-:Y:S03]  /*1a420*/  LDGSTS.E [R0+0xcf00], desc[UR58][R206.64], !P1 ;  /* 0x0cf00000ce007fae */ /* 0x000fe6000c92187a */
[C---:B------:R-:W-:Y:S01]  /*1a430*/  IMAD.WIDE R162, R7.reuse, 0x4, R240 ;  /* 0x0000000407a27825 */ /* 0x040fe200078e02f0 */
[----:B------:R-:W-:Y:S01]  /*1a440*/  ISETP.GE.U32.AND P1, PT, R6, 0x7fffff39, PT ;  /* 0x7fffff390600780c */ /* 0x000fe20003f26070 */
[----:B------:R-:W-:Y:S02]  /*1a450*/  LDGSTS.E [R0+0xdc00], desc[UR58][R104.64], !P2 ;  /* 0x0dc0000068007fae */ /* 0x000fe4000d12187a */
[C---:B------:R-:W-:Y:S02]  /*1a460*/  IMAD.WIDE R160, R7.reuse, 0x4, R242 ;  /* 0x0000000407a07825 */ /* 0x040fe400078e02f2 */
[----:B------:R-:W-:Y:S02]  /*1a470*/  LDGSTS.E [R0+0xdd00], desc[UR58][R162.64], !P2 ;  /* 0x0dd00000a2007fae */ /* 0x000fe4000d12187a */
[----:B------:R-:W-:-:S02]  /*1a480*/  IMAD.WIDE R158, R7, 0x4, R4 ;  /* 0x00000004079e7825 */ /* 0x000fc400078e0204 */
[----:B------:R-:W-:Y:S02]  /*1a490*/  LDGSTS.E [R0+0xde00], desc[UR58][R160.64], !P2 ;  /* 0x0de00000a0007fae */ /* 0x000fe4000d12187a */
[----:B-1----:R-:W-:Y:S02]  /*1a4a0*/  VIADD R7, R14, 0xffffffb4 ;  /* 0xffffffb40e077836 */ /* 0x002fe40000000000 */
[----:B------:R-:W1:Y:S01]  /*1a4b0*/  LDC R14, c[0x0][0x230] ;  /* 0x00008c00ff0e7b82 */ /* 0x000e620000000800 */
[----:B------:R-:W-:Y:S01]  /*1a4c0*/  IMAD R6, R111, 0x3b, RZ ;  /* 0x0000003b6f067824 */ /* 0x000fe200078e02ff */
[----:B------:R-:W-:Y:S03]  /*1a4d0*/  LDGSTS.E [R0+0xdf00], desc[UR58][R158.64], !P2 ;  /* 0x0df000009e007fae */ /* 0x000fe6000d12187a */
[----:B------:R-:W-:-:S04]  /*1a4e0*/  IMAD.WIDE R72, R6, 0x4, R244 ;  /* 0x0000000406487825 */ /* 0x000fc800078e02f4 */
[C---:B------:R-:W-:Y:S01]  /*1a4f0*/  IMAD.WIDE R128, R6.reuse, 0x4, R240 ;  /* 0x0000000406807825 */ /* 0x040fe200078e02f0 */
[----:B------:R-:W-:Y:S01]  /*1a500*/  ISETP.GE.U32.AND P2, PT, R7, 0x7fffff35, PT ;  /* 0x7fffff350700780c */ /* 0x000fe20003f46070 */
[----:B------:R-:W-:Y:S02]  /*1a510*/  LDGSTS.E [R0+0xec00], desc[UR58][R72.64], !P3 ;  /* 0x0ec0000048007fae */ /* 0x000fe4000d92187a */
[C---:B------:R-:W-:Y:S02]  /*1a520*/  IMAD.WIDE R130, R6.reuse, 0x4, R242 ;  /* 0x0000000406827825 */ /* 0x040fe400078e02f2 */
[----:B------:R-:W-:Y:S02]  /*1a530*/  LDGSTS.E [R0+0xed00], desc[UR58][R128.64], !P3 ;  /* 0x0ed0000080007fae */ /* 0x000fe4000d92187a */
[----:B------:R-:W-:Y:S01]  /*1a540*/  IMAD.WIDE R132, R6, 0x4, R4 ;  /* 0x0000000406847825 */ /* 0x000fe200078e0204 */
[----:B----4-:R-:W-:Y:S01]  /*1a550*/  IADD3 R6, R15, -0x50, RZ ;  /* 0xffffffb00f067810 */ /* 0x010fe20007ffe0ff */
[----:B------:R-:W-:Y:S01]  /*1a560*/  LDGSTS.E [R0+0xee00], desc[UR58][R130.64], !P3 ;  /* 0x0ee0000082007fae */ /* 0x000fe2000d92187a */
[----:B------:R-:W4:Y:S01]  /*1a570*/  LDC R15, c[0x0][0x230] ;  /* 0x00008c00ff0f7b82 */ /* 0x000f220000000800 */
[----:B------:R-:W-:-:S02]  /*1a580*/  IMAD R7, R111, 0x3f, RZ ;  /* 0x0000003f6f077824 */ /* 0x000fc400078e02ff */
[----:B------:R-:W-:Y:S01]  /*1a590*/  LDGSTS.E [R0+0xef00], desc[UR58][R132.64], !P3 ;  /* 0x0ef0000084007fae */ /* 0x000fe2000d92187a */
[----:B------:R-:W-:Y:S01]  /*1a5a0*/  ISETP.GE.U32.AND P3, PT, R6, 0x7fffff31, PT ;  /* 0x7fffff310600780c */ /* 0x000fe20003f66070 */
[----:B------:R-:W-:Y:S02]  /*1a5b0*/  IMAD R6, R111, 0x43, RZ ;  /* 0x000000436f067824 */ /* 0x000fe400078e02ff */
[----:B------:R-:W-:-:S04]  /*1a5c0*/  IMAD.WIDE R48, R7, 0x4, R244 ;  /* 0x0000000407307825 */ /* 0x000fc800078e02f4 */
[C---:B------:R-:W-:Y:S01]  /*1a5d0*/  IMAD.WIDE R228, R7.reuse, 0x4, R240 ;  /* 0x0000000407e47825 */ /* 0x040fe200078e02f0 */
[----:B------:R-:W-:Y:S03]  /*1a5e0*/  LDGSTS.E [R0+0xfc00], desc[UR58][R48.64], !P5 ;  /* 0x0fc0000030007fae */ /* 0x000fe6000e92187a */
[C---:B------:R-:W-:Y:S01]  /*1a5f0*/  IMAD.WIDE R226, R7.reuse, 0x4, R242 ;  /* 0x0000000407e27825 */ /* 0x040fe200078e02f2 */
[----:B------:R-:W-:Y:S03]  /*1a600*/  LDGSTS.E [R0+0xfd00], desc[UR58][R228.64], !P5 ;  /* 0x0fd00000e4007fae */ /* 0x000fe6000e92187a */
[----:B------:R-:W-:Y:S01]  /*1a610*/  IMAD.WIDE R224, R7, 0x4, R4 ;  /* 0x0000000407e07825 */ /* 0x000fe200078e0204 */
[----:B------:R-:W-:Y:S03]  /*1a620*/  LDGSTS.E [R0+0xfe00], desc[UR58][R226.64], !P5 ;  /* 0x0fe00000e2007fae */ /* 0x000fe6000e92187a */
[----:B--2---:R-:W-:Y:S01]  /*1a630*/  VIADD R7, R22, 0xffffffac ;  /* 0xffffffac16077836 */ /* 0x004fe20000000000 */
[----:B------:R-:W-:Y:S01]  /*1a640*/  LDGSTS.E [R0+0xff00], desc[UR58][R224.64], !P5 ;  /* 0x0ff00000e0007fae */ /* 0x000fe2000e92187a */
[----:B------:R-:W2:Y:S01]  /*1a650*/  LDC R22, c[0x0][0x230] ;  /* 0x00008c00ff167b82 */ /* 0x000ea20000000800 */
[----:B------:R-:W-:-:S04]  /*1a660*/  IMAD.WIDE R32, R6, 0x4, R244 ;  /* 0x0000000406207825 */ /* 0x000fc800078e02f4 */
[C---:B------:R-:W-:Y:S01]  /*1a670*/  IMAD.WIDE R156, R6.reuse, 0x4, R240 ;  /* 0x00000004069c7825 */ /* 0x040fe200078e02f0 */
[----:B------:R-:W-:Y:S03]  /*1a680*/  LDGSTS.E [R0+0x10c00], desc[UR58][R32.64], !P6 ;  /* 0x10c0000020007fae */ /* 0x000fe6000f12187a */
[C---:B------:R-:W-:Y:S01]  /*1a690*/  IMAD.WIDE R154, R6.reuse, 0x4, R242 ;  /* 0x00000004069a7825 */ /* 0x040fe200078e02f2 */
[----:B------:R-:W-:Y:S03]  /*1a6a0*/  LDGSTS.E [R0+0x10d00], desc[UR58][R156.64], !P6 ;  /* 0x10d000009c007fae */ /* 0x000fe6000f12187a */
[----:B------:R-:W-:Y:S01]  /*1a6b0*/  IMAD.WIDE R152, R6, 0x4, R4 ;  /* 0x0000000406987825 */ /* 0x000fe200078e0204 */
[----:B------:R-:W-:Y:S03]  /*1a6c0*/  LDGSTS.E [R0+0x10e00], desc[UR58][R154.64], !P6 ;  /* 0x10e000009a007fae */ /* 0x000fe6000f12187a */
[----:B-1----:R-:W-:Y:S01]  /*1a6d0*/  VIADD R6, R14, 0xffffffa8 ;  /* 0xffffffa80e067836 */ /* 0x002fe20000000000 */
[----:B------:R-:W-:Y:S01]  /*1a6e0*/  LDGSTS.E [R0+0x10f00], desc[UR58][R152.64], !P6 ;  /* 0x10f0000098007fae */ /* 0x000fe2000f12187a */
[----:B------:R-:W-:Y:S01]  /*1a6f0*/  IMAD R126, R111, 0x47, RZ ;  /* 0x000000476f7e7824 */ /* 0x000fe200078e02ff */
[----:B------:R-:W-:-:S02]  /*1a700*/  ISETP.GE.U32.AND P5, PT, R7, 0x7fffff2d, PT ;  /* 0x7fffff2d0700780c */ /* 0x000fc40003fa6070 */
[----:B------:R-:W-:Y:S01]  /*1a710*/  ISETP.GE.U32.AND P6, PT, R6, 0x7fffff29, PT ;  /* 0x7fffff290600780c */ /* 0x000fe20003fc6070 */
[----:B------:R-:W-:-:S04]  /*1a720*/  IMAD.WIDE R6, R126, 0x4, R244 ;  /* 0x000000047e067825 */ /* 0x000fc800078e02f4 */
[C---:B------:R-:W-:Y:S01]  /*1a730*/  IMAD.WIDE R122, R126.reuse, 0x4, R240 ;  /* 0x000000047e7a7825 */ /* 0x040fe200078e02f0 */
[----:B------:R-:W-:Y:S03]  /*1a740*/  LDGSTS.E [R0+0x11c00], desc[UR58][R6.64], !P1 ;  /* 0x11c0000006007fae */ /* 0x000fe6000c92187a */
[C---:B------:R-:W-:Y:S01]  /*1a750*/  IMAD.WIDE R124, R126.reuse, 0x4, R242 ;  /* 0x000000047e7c7825 */ /* 0x040fe200078e02f2 */
[----:B------:R-:W-:Y:S03]  /*1a760*/  LDGSTS.E [R0+0x11d00], desc[UR58][R122.64], !P1 ;  /* 0x11d000007a007fae */ /* 0x000fe6000c92187a */
[----:B------:R-:W-:Y:S01]  /*1a770*/  IMAD.WIDE R126, R126, 0x4, R4 ;  /* 0x000000047e7e7825 */ /* 0x000fe200078e0204 */
[----:B------:R-:W-:Y:S03]  /*1a780*/  LDGSTS.E [R0+0x11e00], desc[UR58][R124.64], !P1 ;  /* 0x11e000007c007fae */ /* 0x000fe6000c92187a */
[----:B----4-:R-:W-:Y:S01]  /*1a790*/  VIADD R14, R15, 0xffffffa4 ;  /* 0xffffffa40f0e7836 */ /* 0x010fe20000000000 */
[----:B------:R-:W-:Y:S01]  /*1a7a0*/  LDGSTS.E [R0+0x11f00], desc[UR58][R126.64], !P1 ;  /* 0x11f000007e007fae */ /* 0x000fe2000c92187a */
[----:B------:R-:W-:-:S03]  /*1a7b0*/  IMAD R150, R111, 0x4b, RZ ;  /* 0x0000004b6f967824 */ /* 0x000fc600078e02ff */
        /* <DEDUP_REMOVED lines=19> */
[----:B------:R-:W-:Y:S01]  /*1a8f0*/  IMAD R198, R111, 0x53, RZ ;  /* 0x000000536fc67824 */ /* 0x000fe200078e02ff */
[----:B------:R-:W-:Y:S01]  /*1a900*/  LDGSTS.E [R0+0x13f00], desc[UR58][R174.64], !P3 ;  /* 0x13f00000ae007fae */ /* 0x000fe2000d92187a */
[----:B------:R-:W-:-:S02]  /*1a910*/  ISETP.GE.U32.AND P3, PT, R30, 0x7fffff1d, PT ;  /* 0x7fffff1d1e00780c */ /* 0x000fc40003f66070 */
[----:B------:R-:W-:-:S04]  /*1a920*/  IMAD.WIDE R30, R198, 0x4, R244 ;  /* 0x00000004c61e7825 */ /* 0x000fc800078e02f4 */
[C---:B------:R-:W-:Y:S01]  /*1a930*/  IMAD.WIDE R194, R198.reuse, 0x4, R240 ;  /* 0x00000004c6c27825 */ /* 0x040fe200078e02f0 */
[----:B------:R-:W-:Y:S03]  /*1a940*/  LDGSTS.E [R0+0x14c00], desc[UR58][R30.64], !P5 ;  /* 0x14c000001e007fae */ /* 0x000fe6000e92187a */
[C---:B------:R-:W-:Y:S01]  /*1a950*/  IMAD.WIDE R196, R198.reuse, 0x4, R242 ;  /* 0x00000004c6c47825 */ /* 0x040fe200078e02f2 */
[----:B------:R-:W-:Y:S03]  /*1a960*/  LDGSTS.E [R0+0x14d00], desc[UR58][R194.64], !P5 ;  /* 0x14d00000c2007fae */ /* 0x000fe6000e92187a */
[----:B------:R-:W-:Y:S01]  /*1a970*/  IMAD.WIDE R198, R198, 0x4, R4 ;  /* 0x00000004c6c67825 */ /* 0x000fe200078e0204 */
[----:B------:R-:W-:Y:S03]  /*1a980*/  LDGSTS.E [R0+0x14e00], desc[UR58][R196.64], !P5 ;  /* 0x14e00000c4007fae */ /* 0x000fe6000e92187a */
[----:B------:R-:W-:Y:S01]  /*1a990*/  VIADD R38, R38, 0xffffff98 ;  /* 0xffffff9826267836 */ /* 0x000fe20000000000 */
        /* <DEDUP_REMOVED lines=14> */
[C---:B------:R-:W-:Y:S01]  /*1aa80*/  IMAD.WIDE R46, R54.reuse, 0x4, R244 ;  /* 0x00000004362e7825 */ /* 0x040fe200078e02f4 */
[----:B------:R3:W-:Y:S03]  /*1aa90*/  STL.64 [R1+0x7d8], R2 ;  /* 0x0007d80201007387 */ /* 0x0007e60000100a00 */
[C---:B------:R-:W-:Y:S01]  /*1aaa0*/  IMAD.WIDE R24, R54.reuse, 0x4, R240 ;  /* 0x0000000436187825 */ /* 0x040fe200078e02f0 */
[----:B------:R-:W-:Y:S03]  /*1aab0*/  LDGSTS.E [R0+0x16c00], desc[UR58][R46.64], !P1 ;  /* 0x16c000002e007fae */ /* 0x000fe6000c92187a */
[C---:B------:R-:W-:Y:S01]  /*1aac0*/  IMAD.WIDE R18, R54.reuse, 0x4, R242 ;  /* 0x0000000436127825 */ /* 0x040fe200078e02f2 */
[----:B------:R1:W-:Y:S03]  /*1aad0*/  LDGSTS.E [R0+0x16d00], desc[UR58][R24.64], !P1 ;  /* 0x16d0000018007fae */ /* 0x0003e6000c92187a */
[----:B---3--:R-:W-:Y:S01]  /*1aae0*/  IMAD.WIDE R2, R54, 0x4, R4 ;  /* 0x0000000436027825 */ /* 0x008fe200078e0204 */
[----:B------:R2:W-:Y:S03]  /*1aaf0*/  LDGSTS.E [R0+0x16e00], desc[UR58][R18.64], !P1 ;  /* 0x16e0000012007fae */ /* 0x0005e6000c92187a */
[----:B------:R-:W-:Y:S01]  /*1ab00*/  VIADD R54, R55, 0xffffff90 ;  /* 0xffffff9037367836 */ /* 0x000fe20000000000 */
[----:B------:R3:W-:Y:S01]  /*1ab10*/  LDGSTS.E [R0+0x16f00], desc[UR58][R2.64], !P1 ;  /* 0x16f0000002007fae */ /* 0x0007e2000c92187a */
[----:B------:R-:W-:-:S03]  /*1ab20*/  IMAD R62, R111, 0x5f, RZ ;  /* 0x0000005f6f3e7824 */ /* 0x000fc600078e02ff */
[----:B------:R-:W-:Y:S01]  /*1ab30*/  ISETP.GE.U32.AND P1, PT, R54, 0x7fffff11, PT ;  /* 0x7fffff113600780c */ /* 0x000fe20003f26070 */
[----:B------:R1:W-:Y:S01]  /*1ab40*/  STL.64 [R1+0x8b0], R24 ;  /* 0x0008b01801007387 */ /* 0x0003e20000100a00 */
[----:B------:R-:W-:-:S03]  /*1ab50*/  IMAD.WIDE R54, R62, 0x4, R244 ;  /* 0x000000043e367825 */ /* 0x000fc600078e02f4 */
[----:B------:R2:W-:Y:S04]  /*1ab60*/  STL.64 [R1+0x8b8], R18 ;  /* 0x0008b81201007387 */ /* 0x0005e80000100a00 */
[----:B------:R3:W-:Y:S01]  /*1ab70*/  STL.64 [R1+0x8c0], R2 ;  /* 0x0008c00201007387 */ /* 0x0007e20000100a00 */
[----:B-1----:R-:W-:-:S03]  /*1ab80*/  IMAD.WIDE R24, R62, 0x4, R240 ;  /* 0x000000043e187825 */ /* 0x002fc600078e02f0 */
[----:B------:R-:W-:Y:S01]  /*1ab90*/  LDGSTS.E [R0+0x17c00], desc[UR58][R54.64], !P2 ;  /* 0x17c0000036007fae */ /* 0x000fe2000d12187a */
[----:B--2---:R-:W-:-:S03]  /*1aba0*/  IMAD.WIDE R18, R62, 0x4, R242 ;  /* 0x000000043e127825 */ /* 0x004fc600078e02f2 */
[----:B------:R1:W-:Y:S01]  /*1abb0*/  LDGSTS.E [R0+0x17d00], desc[UR58][R24.64], !P2 ;  /* 0x17d0000018007fae */ /* 0x0003e2000d12187a */
[----:B---3--:R-:W-:-:S03]  /*1abc0*/  IMAD.WIDE R2, R62, 0x4, R4 ;  /* 0x000000043e027825 */ /* 0x008fc600078e0204 */
[----:B------:R2:W-:Y:S01]  /*1abd0*/  LDGSTS.E [R0+0x17e00], desc[UR58][R18.64], !P2 ;  /* 0x17e0000012007fae */ /* 0x0005e2000d12187a */
[----:B------:R-:W-:-:S03]  /*1abe0*/  VIADD R62, R63, 0xffffff8c ;  /* 0xffffff8c3f3e7836 */ /* 0x000fc60000000000 */
[----:B------:R3:W-:Y:S01]  /*1abf0*/  LDGSTS.E [R0+0x17f00], desc[UR58][R2.64], !P2 ;  /* 0x17f0000002007fae */ /* 0x0007e2000d12187a */
[----:B------:R-:W-:Y:S01]  /*1ac00*/  IMAD R70, R111, 0x63, RZ ;  /* 0x000000636f467824 */ /* 0x000fe200078e02ff */
[----:B------:R-:W-:Y:S02]  /*1ac10*/  ISETP.GE.U32.AND P2, PT, R62, 0x7fffff0d, PT ;  /* 0x7fffff0d3e00780c */ /* 0x000fe40003f46070 */
        /* <DEDUP_REMOVED lines=8> */
[----:B---3--:R-:W-:Y:S01]  /*1aca0*/  IMAD.WIDE R2, R70, 0x4, R4 ;  /* 0x0000000446027825 */ /* 0x008fe200078e0204 */
[----:B------:R-:W-:Y:S02]  /*1acb0*/  IADD3 R70, R71, -0x78, RZ ;  /* 0xffffff8847467810 */ /* 0x000fe40007ffe0ff */
[----:B------:R2:W-:Y:S01]  /*1acc0*/  LDGSTS.E [R0+0x18e00], desc[UR58][R18.64], !P3 ;  /* 0x18e0000012007fae */ /* 0x0005e2000d92187a */
[----:B------:R-:W-:-:S03]  /*1acd0*/  IMAD R78, R111, 0x67, RZ ;  /* 0x000000676f4e7824 */ /* 0x000fc600078e02ff */
[----:B------:R3:W-:Y:S01]  /*1ace0*/  LDGSTS.E [R0+0x18f00], desc[UR58][R2.64], !P3 ;  /* 0x18f0000002007fae */ /* 0x0007e2000d92187a */
[----:B------:R-:W-:Y:S01]  /*1acf0*/  ISETP.GE.U32.AND P3, PT, R70, 0x7fffff09, PT ;  /* 0x7fffff094600780c */ /* 0x000fe20003f66070 */
[C---:B------:R-:W-:Y:S02]  /*1ad00*/  IMAD.WIDE R70, R78.reuse, 0x4, R244 ;  /* 0x000000044e467825 */ /* 0x040fe400078e02f4 */
[----:B------:R1:W-:Y:S04]  /*1ad10*/  STL.64 [R1+0xc10], R24 ;  /* 0x000c101801007387 */ /* 0x0003e80000100a00 */
        /* <DEDUP_REMOVED lines=11> */
[----:B------:R-:W-:-:S03]  /*1add0*/  ISETP.GE.U32.AND P5, PT, R78, 0x7fffff05, PT ;  /* 0x7fffff054e00780c */ /* 0x000fc60003fa6070 */
[----:B------:R-:W-:-:S04]  /*1ade0*/  IMAD.WIDE R78, R94, 0x4, R244 ;  /* 0x000000045e4e7825 */ /* 0x000fc800078e02f4 */
[----:B------:R-:W-:Y:S01]  /*1adf0*/  IMAD R102, R111, 0x6f, RZ ;  /* 0x0000006f6f667824 */ /* 0x000fe200078e02ff */
[----:B------:R1:W-:Y:S01]  /*1ae00*/  STL.64 [R1+0xbb0], R24 ;  /* 0x000bb01801007387 */ /* 0x0003e20000100a00 */
[----:B------:R-:W-:-:S03]  /*1ae10*/  IMAD.WIDE R58, R94, 0x4, R240 ;  /* 0x000000045e3a7825 */ /* 0x000fc600078e02f0 */
[----:B------:R-:W-:Y:S01]  /*1ae20*/  LDGSTS.E [R0+0x1ac00], desc[UR58][R78.64], !P6 ;  /* 0x1ac000004e007fae */ /* 0x000fe2000f12187a */
[----:B------:R-:W-:-:S04]  /*1ae30*/  IMAD.WIDE R50, R94, 0x4, R242 ;  /* 0x000000045e327825 */ /* 0x000fc800078e02f2 */
[----:B------:R-:W-:Y:S01]  /*1ae40*/  IMAD.WIDE R42, R94, 0x4, R4 ;  /* 0x000000045e2a7825 */ /* 0x000fe200078e0204 */
[----:B------:R2:W-:Y:S03]  /*1ae50*/  STL.64 [R1+0xba8], R18 ;  /* 0x000ba81201007387 */ /* 0x0005e60000100a00 */
[----:B------:R-:W-:Y:S01]  /*1ae60*/  VIADD R95, R95, 0xffffff80 ;  /* 0xffffff805f5f7836 */ /* 0x000fe20000000000 */
[----:B------:R-:W-:Y:S01]  /*1ae70*/  LDGSTS.E [R0+0x1ad00], desc[UR58][R58.64], !P6 ;  /* 0x1ad000003a007fae */ /* 0x000fe2000f12187a */
[----:B------:R-:W-:-:S03]  /*1ae80*/  IMAD.WIDE R86, R102, 0x4, R244 ;  /* 0x0000000466567825 */ /* 0x000fc600078e02f4 */
[----:B------:R3:W-:Y:S01]  /*1ae90*/  STL.64 [R1+0xba0], R2 ;  /* 0x000ba00201007387 */ /* 0x0007e20000100a00 */
[----:B-1----:R-:W-:-:S03]  /*1aea0*/  IMAD.WIDE R24, R102, 0x4, R240 ;  /* 0x0000000466187825 */ /* 0x002fc600078e02f0 */
[----:B------:R-:W-:Y:S01]  /*1aeb0*/  LDGSTS.E [R0+0x1ae00], desc[UR58][R50.64], !P6 ;  /* 0x1ae0000032007fae */ /* 0x000fe2000f12187a */
[----:B--2---:R-:W-:-:S03]  /*1aec0*/  IMAD.WIDE R18, R102, 0x4, R242 ;  /* 0x0000000466127825 */ /* 0x004fc600078e02f2 */
[----:B------:R-:W-:Y:S01]  /*1aed0*/  LDGSTS.E [R0+0x1af00], desc[UR58][R42.64], !P6 ;  /* 0x1af000002a007fae */ /* 0x000fe2000f12187a */
[----:B------:R-:W-:Y:S01]  /*1aee0*/  ISETP.GE.AND P6, PT, R248, R95, PT ;  /* 0x0000005ff800720c */ /* 0x000fe20003fc6270 */
[----:B---3--:R-:W-:Y:S02]  /*1aef0*/  IMAD.WIDE R2, R102, 0x4, R4 ;  /* 0x0000000466027825 */ /* 0x008fe400078e0204 */
[----:B------:R-:W-:Y:S01]  /*1af00*/  LDGSTS.E [R0+0x1bc00], desc[UR58][R86.64], !P1 ;  /* 0x1bc0000056007fae */ /* 0x000fe2000c92187a */
[----:B------:R-:W-:-:S03]  /*1af10*/  LOP3.LUT R248, R248, 0x40, RZ, 0xfc, !PT ;  /* 0x00000040f8f87812 */ /* 0x000fc600078efcff */
[----:B------:R1:W-:Y:S01]  /*1af20*/  LDGSTS.E [R0+0x1bd00], desc[UR58][R24.64], !P1 ;  /* 0x1bd0000018007fae */ /* 0x0003e2000c92187a */
[----:B------:R-:W-:-:S03]  /*1af30*/  SEL R94, RZ, 0x4, P6 ;  /* 0x00000004ff5e7807 */ /* 0x000fc60003000000 */
[----:B------:R2:W-:Y:S01]  /*1af40*/  LDGSTS.E [R0+0x1be00], desc[UR58][R18.64], !P1 ;  /* 0x1be0000012007fae */ /* 0x0005e2000c92187a */
[----:B------:R-:W-:-:S03]  /*1af50*/  PLOP3.LUT P6, PT, PT, PT, UP0, 0x80, 0x0 ;  /* 0x000000000000781c */ /* 0x000fc60003fcf008 */
[----:B------:R3:W-:Y:S01]  /*1af60*/  LDGSTS.E [R0+0x1bf00], desc[UR58][R2.64], !P1 ;  /* 0x1bf0000002007fae */ /* 0x0007e2000c92187a */
[----:B------:R-:W-:Y:S01]  /*1af70*/  ISETP.GE.AND P1, PT, R248, R95, PT ;  /* 0x0000005ff800720c */ /* 0x000fe20003f26270 */
[----:B------:R-:W-:Y:S01]  /*1af80*/  IMAD R110, R111, 0x73, RZ ;  /* 0x000000736f6e7824 */ /* 0x000fe200078e02ff */
[----:B------:R-:W-:Y:S01]  /*1af90*/  USHF.L.U32 UR9, UR9, 0x7, URZ ;  /* 0x0000000709097899 */ /* 0x000fe2000800063f */
[----:B------:R-:W-:Y:S01]  /*1afa0*/  STL.64 [R1+0xb50], R58 ;  /* 0x000b503a01007387 */ /* 0x000fe20000100a00 */
[----:B------:R-:W-:Y:S02]  /*1afb0*/  SEL R102, RZ, 0x4, P1 ;  /* 0x00000004ff667807 */ /* 0x000fe40000800000 */
[----:B------:R-:W-:Y:S01]  /*1afc0*/  ISETP.GE.U32.AND P1, PT, R95, 0x7fffff01, PT ;  /* 0x7fffff015f00780c */ /* 0x000fe20003f26070 */
[----:B------:R-:W-:Y:S01]  /*1afd0*/  STL.64 [R1+0xb48], R50 ;  /* 0x000b483201007387 */ /* 0x000fe20000100a00 */
[----:B------:R-:W-:Y:S01]  /*1afe0*/  SEL R103, R94, RZ, P6 ;  /* 0x000000ff5e677207 */ /* 0x000fe20003000000 */
[----:B------:R-:W-:-:S02]  /*1aff0*/  IMAD.WIDE R94, R110, 0x4, R244 ;  /* 0x000000046e5e7825 */ /* 0x000fc400078e02f4 */
[----:B------:R-:W-:Y:S04]  /*1b000*/  STL.64 [R1+0xb40], R42 ;  /* 0x000b402a01007387 */ /* 0x000fe80000100a00 */
[----:B------:R1:W-:Y:S01]  /*1b010*/  STL.64 [R1+0xaf0], R24 ;  /* 0x000af01801007387 */ /* 0x0003e20000100a00 */
[----:B------:R-:W-:-:S03]  /*1b020*/  IMAD.U32 R249, RZ, RZ, UR9 ;  /* 0x00000009fff97e24 */ /* 0x000fc6000f8e00ff */
[----:B------:R2:W-:Y:S04]  /*1b030*/  STL.64 [R1+0xae8], R18 ;  /* 0x000ae81201007387 */ /* 0x0005e80000100a00 */
[----:B------:R3:W-:Y:S01]  /*1b040*/  STL.64 [R1+0xae0], R2 ;  /* 0x000ae00201007387 */ /* 0x0007e20000100a00 */
[----:B-1----:R-:W-:-:S03]  /*1b050*/  IMAD.WIDE R24, R110, 0x4, R240 ;  /* 0x000000046e187825 */ /* 0x002fc600078e02f0 */
[----:B------:R-:W-:Y:S01]  /*1b060*/  LDGSTS.E [R0+0x1cc00], desc[UR58][R94.64], !P2 ;  /* 0x1cc000005e007fae */ /* 0x000fe2000d12187a */
[----:B--2---:R-:W-:-:S03]  /*1b070*/  IMAD.WIDE R18, R110, 0x4, R242 ;  /* 0x000000046e127825 */ /* 0x004fc600078e02f2 */
[----:B------:R-:W-:Y:S01]  /*1b080*/  STL.64 [R1+0xa90], R24 ;  /* 0x000a901801007387 */ /* 0x000fe20000100a00 */
[----:B---3--:R-:W-:-:S03]  /*1b090*/  IMAD.WIDE R2, R110, 0x4, R4 ;  /* 0x000000046e027825 */ /* 0x008fc600078e0204 */
[----:B------:R-:W-:Y:S04]  /*1b0a0*/  LDGSTS.E [R0+0x1cd00], desc[UR58][R24.64], !P2 ;  /* 0x1cd0000018007fae */ /* 0x000fe8000d12187a */
[----:B------:R1:W-:Y:S04]  /*1b0b0*/  STL.64 [R1+0xa88], R18 ;  /* 0x000a881201007387 */ /* 0x0003e80000100a00 */
[----:B------:R1:W-:Y:S04]  /*1b0c0*/  LDGSTS.E [R0+0x1ce00], desc[UR58][R18.64], !P2 ;  /* 0x1ce0000012007fae */ /* 0x0003e8000d12187a */
[----:B------:R2:W-:Y:S01]  /*1b0d0*/  STL.64 [R1+0xa80], R2 ;  /* 0x000a800201007387 */ /* 0x0005e20000100a00 */
[----:B------:R-:W-:-:S03]  /*1b0e0*/  IMAD.WIDE R42, R249, 0x4, R242 ;  /* 0x00000004f92a7825 */ /* 0x000fc600078e02f2 */
[----:B------:R2:W-:Y:S01]  /*1b0f0*/  LDGSTS.E [R0+0x1cf00], desc[UR58][R2.64], !P2 ;  /* 0x1cf0000002007fae */ /* 0x0005e2000d12187a */
[----:B-1----:R-:W-:-:S05]  /*1b100*/  IMAD.WIDE R18, R249, 0x4, R244 ;  /* 0x00000004f9127825 */ /* 0x002fca00078e02f4 */
[----:B------:R1:W-:Y:S01]  /*1b110*/  STL.64 [R1+0x1918], R18 ;  /* 0x0019181201007387 */ /* 0x0003e20000100a00 */
[----:B--2---:R-:W-:-:S03]  /*1b120*/  IMAD R2, R111, 0x7b, RZ ;  /* 0x0000007b6f027824 */ /* 0x004fc600078e02ff */
[----:B------:R-:W2:Y:S01]  /*1b130*/  LDL.LU.64 R24, [R1+0x840] ;  /* 0x0008400001187983 */ /* 0x000ea20000300a00 */
[----:B------:R-:W-:Y:S02]  /*1b140*/  IMAD R50, R111, 0x7f, RZ ;  /* 0x0000007f6f327824 */ /* 0x000fe400078e02ff */
[----:B-1----:R-:W-:-:S05]  /*1b150*/  IMAD.WIDE R18, R249, 0x4, R240 ;  /* 0x00000004f9127825 */ /* 0x002fca00078e02f0 */
[----:B------:R1:W-:Y:S01]  /*1b160*/  STL.64 [R1+0x1910], R18 ;  /* 0x0019101201007387 */ /* 0x0003e20000100a00 */
[----:B------:R-:W-:Y:S01]  /*1b170*/  IMAD.MOV.U32 R58, RZ, RZ, R96 ;  /* 0x000000ffff3a7224 */ /* 0x000fe200078e0060 */
[----:B------:R-:W-:Y:S01]  /*1b180*/  MOV R59, R97 ;  /* 0x00000061003b7202 */ /* 0x000fe20000000f00 */
[----:B------:R-:W-:Y:S01]  /*1b190*/  IMAD.WIDE R246, R50, 0x4, R240 ;  /* 0x0000000432f67825 */ /* 0x000fe200078e02f0 */
[----:B-1----:R-:W3:Y:S04]  /*1b1a0*/  LDL.LU.64 R18, [R1+0x820] ;  /* 0x0008200001127983 */ /* 0x002ee80000300a00 */
[----:B------:R1:W-:Y:S01]  /*1b1b0*/  STL.64 [R1+0x1908], R42 ;  /* 0x0019082a01007387 */ /* 0x0003e20000100a00 */
[----:B------:R-:W-:-:S03]  /*1b1c0*/  IMAD R248, R111, 0x77, RZ ;  /* 0x000000776ff87824 */ /* 0x000fc600078e02ff */
[----:B------:R-:W4:Y:S04]  /*1b1d0*/  LDL.LU.64 R64, [R1+0x7c0] ;  /* 0x0007c00001407983 */ /* 0x000f280000300a00 */
[----:B------:R-:W4:Y:S01]  /*1b1e0*/  LDL.LU.64 R96, [R1+0x740] ;  /* 0x0007400001607983 */ /* 0x000f220000300a00 */
[----:B-1----:R-:W-:-:S05]  /*1b1f0*/  IMAD.WIDE R42, R2, 0x4, R240 ;  /* 0x00000004022a7825 */ /* 0x002fca00078e02f0 */
[----:B------:R1:W-:Y:S01]  /*1b200*/  STL.64 [R1+0x990], R42 ;  /* 0x0009902a01007387 */ /* 0x0003e20000100a00 */
[----:B------:R-:W-:-:S03]  /*1b210*/  IMAD.WIDE R116, R248, 0x4, R240 ;  /* 0x00000004f8747825 */ /* 0x000fc600078e02f0 */
[----:B------:R-:W4:Y:S01]  /*1b220*/  LDL.LU.64 R80, [R1+0x720] ;  /* 0x0007200001507983 */ /* 0x000f220000300a00 */
[----:B------:R-:W-:Y:S01]  /*1b230*/  IMAD.WIDE R114, R248, 0x4, R242 ;  /* 0x00000004f8727825 */ /* 0x000fe200078e02f2 */
[----:B------:R-:W-:Y:S02]  /*1b240*/  SEL R102, R102, RZ, P6 ;  /* 0x000000ff66667207 */ /* 0x000fe40003000000 */
[----:B-1----:R-:W4:Y:S04]  /*1b250*/  LDL.LU.64 R42, [R1+0x700] ;  /* 0x00070000012a7983 */ /* 0x002f280000300a00 */
[----:B------:R1:W-:Y:S01]  /*1b260*/  STL.64 [R1+0x41c8], R246 ;  /* 0x0041c8f601007387 */ /* 0x0003e20000100a00 */
[----:B------:R-:W-:Y:S01]  /*1b270*/  IMAD.WIDE R240, R50, 0x4, R4 ;  /* 0x0000000432f07825 */ /* 0x000fe200078e0204 */
[----:B------:R-:W-:-:S02]  /*1b280*/  ISETP.NE.U32.AND P2, PT, R103, RZ, PT ;  /* 0x000000ff6700720c */ /* 0x000fc40003f45070 */
[----:B------:R-:W-:Y:S01]  /*1b290*/  STL.64 [R1+0x998], R116 ;  /* 0x0009987401007387 */ /* 0x000fe20000100a00 */
[----:B------:R-:W-:Y:S01]  /*1b2a0*/  ISETP.NE.U32.AND P6, PT, R102, RZ, PT ;  /* 0x000000ff6600720c */ /* 0x000fe20003fc5070 */
[----:B-1----:R-:W-:-:S04]  /*1b2b0*/  IMAD.WIDE R246, R2, 0x4, R242 ;  /* 0x0000000402f67825 */ /* 0x002fc800078e02f2 */
[----:B------:R-:W-:-:S05]  /*1b2c0*/  IMAD.WIDE R242, R50, 0x4, R242 ;  /* 0x0000000432f27825 */ /* 0x000fca00078e02f2 */
[----:B------:R1:W-:Y:S01]  /*1b2d0*/  STL.64 [R1+0x41d0], R242 ;  /* 0x0041d0f201007387 */ /* 0x0003e20000100a00 */
[----:B------:R-:W-:-:S03]  /*1b2e0*/  IMAD.WIDE R102, R248, 0x4, R244 ;  /* 0x00000004f8667825 */ /* 0x000fc600078e02f4 */
[----:B------:R-:W-:Y:S01]  /*1b2f0*/  STL.64 [R1+0x980], R114 ;  /* 0x0009807201007387 */ /* 0x000fe20000100a00 */
[----:B------:R-:W-:-:S03]  /*1b300*/  IMAD.WIDE R110, R2, 0x4, R244 ;  /* 0x00000004026e7825 */ /* 0x000fc600078e02f4 */
[----:B------:R-:W-:Y:S01]  /*1b310*/  LDGSTS.E [R0+0x1dc00], desc[UR58][R102.64], !P3 ;  /* 0x1dc0000066007fae */ /* 0x000fe2000d92187a */
[----:B------:R-:W-:-:S03]  /*1b320*/  IMAD.WIDE R112, R248, 0x4, R4 ;  /* 0x00000004f8707825 */ /* 0x000fc600078e0204 */
[----:B-1----:R-:W4:Y:S01]  /*1b330*/  LDL.LU.64 R242, [R1+0x6c0] ;  /* 0x0006c00001f27983 */ /* 0x002f220000300a00 */
[----:B------:R-:W-:-:S03]  /*1b340*/  IMAD.WIDE R244, R50, 0x4, R244 ;  /* 0x0000000432f47825 */ /* 0x000fc600078e02f4 */
[----:B------:R-:W4:Y:S01]  /*1b350*/  LDL.LU.64 R106, [R1+0x6a0] ;  /* 0x0006a000016a7983 */ /* 0x000f220000300a00 */
[----:B------:R-:W-:-:S03]  /*1b360*/  IMAD.WIDE R82, R249, 0x4, R4 ;  /* 0x00000004f9527825 */ /* 0x000fc600078e0204 */
[----:B------:R-:W4:Y:S01]  /*1b370*/  LDL.LU.64 R50, [R1+0x680] ;  /* 0x0006800001327983 */ /* 0x000f220000300a00 */
[----:B------:R-:W-:-:S03]  /*1b380*/  IMAD.WIDE R58, R249, 0x4, R58 ;  /* 0x00000004f93a7825 */ /* 0x000fc600078e023a */
[----:B------:R1:W-:Y:S01]  /*1b390*/  STL.64 [R1+0x41d8], R240 ;  /* 0x0041d8f001007387 */ /* 0x0003e20000100a00 */
[----:B------:R-:W-:-:S03]  /*1b3a0*/  IMAD.WIDE R2, R2, 0x4, R4 ;  /* 0x0000000402027825 */ /* 0x000fc600078e0204 */
[----:B------:R-:W-:Y:S01]  /*1b3b0*/  LDGSTS.E [R0+0x1dd00], desc[UR58][R116.64], !P3 ;  /* 0x1dd0000074007fae */ /* 0x000fe2000d92187a */
[----:B------:R-:W-:-:S03]  /*1b3c0*/  IMAD.WIDE R12, R249, 0x4, R12 ;  /* 0x00000004f90c7825 */ /* 0x000fc600078e020c */
[----:B------:R-:W-:Y:S04]  /*1b3d0*/  LDGSTS.E [R0+0x1de00], desc[UR58][R114.64], !P3 ;  /* 0x1de0000072007fae */ /* 0x000fe8000d92187a */
[----:B-1----:R-:W4:Y:S04]  /*1b3e0*/  LDL.LU.64 R240, [R1+0x780] ;  /* 0x0007800001f07983 */ /* 0x002f280000300a00 */
[----:B------:R-:W-:Y:S04]  /*1b3f0*/  STL.64 [R1+0x960], R112 ;  /* 0x0009607001007387 */ /* 0x000fe80000100a00 */
[----:B------:R-:W4:Y:S04]  /*1b400*/  LDL.LU.64 R4, [R1+0x7a0] ;  /* 0x0007a00001047983 */ /* 0x000f280000300a00 */
[----:B------:R1:W-:Y:S01]  /*1b410*/  STL.64 [R1+0x1900], R82 ;  /* 0x0019005201007387 */ /* 0x0003e20000100a00 */
[----:B------:R-:W-:-:S03]  /*1b420*/  IMAD.WIDE R8, R249, 0x4, R8 ;  /* 0x00000004f9087825 */ /* 0x000fc600078e0208 */
[----:B------:R-:W-:Y:S01]  /*1b430*/  LDGSTS.E [R0+0x1df00], desc[UR58][R112.64], !P3 ;  /* 0x1df0000070007fae */ /* 0x000fe2000d92187a */
[----:B------:R-:W-:-:S03]  /*1b440*/  IMAD.WIDE R90, R249, 0x4, R90 ;  /* 0x00000004f95a7825 */ /* 0x000fc600078e025a */
[----:B------:R-:W-:Y:S04]  /*1b450*/  LDGSTS.E [R0+0x1ec00], desc[UR58][R110.64], !P5 ;  /* 0x1ec000006e007fae */ /* 0x000fe8000e92187a */
[----:B-1----:R-:W4:Y:S04]  /*1b460*/  LDL.LU.64 R82, [R1+0x640] ;  /* 0x0006400001527983 */ /* 0x002f280000300a00 */
[----:B------:R1:W-:Y:S04]  /*1b470*/  STL.64 [R1+0x18f8], R58 ;  /* 0x0018f83a01007387 */ /* 0x0003e80000100a00 */
[----:B-1----:R-:W4:Y:S01]  /*1b480*/  LDL.LU.64 R58, [R1+0x45d8] ;  /* 0x0045d800013a7983 */ /* 0x002f220000300a00 */
[----:B--2---:R-:W-:-:S04]  /*1b490*/  IMAD.WIDE R24, R249, 0x4, R24 ;  /* 0x00000004f9187825 */ /* 0x004fc800078e0218 */
[----:B---3--:R-:W-:-:S04]  /*1b4a0*/  IMAD.WIDE R18, R249, 0x4, R18 ;  /* 0x00000004f9127825 */ /* 0x008fc800078e0212 */
[----:B----4-:R-:W-:-:S05]  /*1b4b0*/  IMAD.WIDE R58, R249, 0x4, R58 ;  /* 0x00000004f93a7825 */ /* 0x010fca00078e023a */
[----:B------:R1:W-:Y:S04]  /*1b4c0*/  STL.64 [R1+0x18f0], R58 ;  /* 0x0018f03a01007387 */ /* 0x0003e80000100a00 */
[----:B-1----:R-:W2:Y:S04]  /*1b4d0*/  LDL.LU.64 R58, [R1+0x620] ;  /* 0x00062000013a7983 */ /* 0x002ea80000300a00 */
[----:B------:R1:W-:Y:S04]  /*1b4e0*/  STL.64 [R1+0x18e8], R12 ;  /* 0x0018e80c01007387 */ /* 0x0003e80000100a00 */
[----:B-1----:R-:W3:Y:S04]  /*1b4f0*/  LDL.LU.64 R12, [R1+0x45d0] ;  /* 0x0045d000010c7983 */ /* 0x002ee80000300a00 */
[----:B------:R1:W-:Y:S04]  /*1b500*/  STL.64 [R1+0x18e0], R24 ;  /* 0x0018e01801007387 */ /* 0x0003e80000100a00 */
[----:B-1----:R-:W4:Y:S04]  /*1b510*/  LDL.LU.64 R24, [R1+0x45c8] ;  /* 0x0045c80001187983 */ /* 0x002f280000300a00 */
[----:B------:R1:W-:Y:S04]  /*1b520*/  STL.64 [R1+0x18d8], R18 ;  /* 0x0018d81201007387 */ /* 0x0003e80000100a00 */
[----:B-1----:R-:W2:Y:S01]  /*1b530*/  LDL.LU.64 R18, [R1+0x45c0] ;  /* 0x0045c00001127983 */ /* 0x002ea20000300a00 */
[----:B------:R-:W-:-:S04]  /*1b540*/  IMAD.WIDE R64, R249, 0x4, R64 ;  /* 0x00000004f9407825 */ /* 0x000fc800078e0240 */
[----:B------:R-:W-:-:S04]  /*1b550*/  IMAD.WIDE R4, R249, 0x4, R4 ;  /* 0x00000004f9047825 */ /* 0x000fc800078e0204 */
[----:B------:R-:W-:-:S04]  /*1b560*/  IMAD.WIDE R42, R249, 0x4, R42 ;  /* 0x00000004f92a7825 */ /* 0x000fc800078e022a */
[----:B------:R-:W-:-:S04]  /*1b570*/  IMAD.WIDE R242, R249, 0x4, R242 ;  /* 0x00000004f9f27825 */ /* 0x000fc800078e02f2 */
[----:B------:R-:W-:-:S04]  /*1b580*/  IMAD.WIDE R50, R249, 0x4, R50 ;  /* 0x00000004f9327825 */ /* 0x000fc800078e0232 */
[----:B--2---:R-:W-:-:S05]  /*1b590*/  IMAD.WIDE R18, R249, 0x4, R18 ;  /* 0x00000004f9127825 */ /* 0x004fca00078e0212 */
[----:B------:R1:W-:Y:S04]  /*1b5a0*/  STL.64 [R1+0x18d0], R18 ;  /* 0x0018d01201007387 */ /* 0x0003e80000100a00 */
[----:B-1----:R-:W2:Y:S04]  /*1b5b0*/  LDL.LU.64 R18, [R1+0x5c0] ;  /* 0x0005c00001127983 */ /* 0x002ea80000300a00 */
[----:B------:R1:W-:Y:S04]  /*1b5c0*/  STL.64 [R1+0x18c8], R8 ;  /* 0x0018c80801007387 */ /* 0x0003e80000100a00 */
[----:B-1----:R-:W3:Y:S04]  /*1b5d0*/  LDL.LU.64 R8, [R1+0x45b8] ;  /* 0x0045b80001087983 */ /* 0x002ee80000300a00 */
[----:B------:R1:W-:Y:S04]  /*1b5e0*/  STL.64 [R1+0x18c0], R64 ;  /* 0x0018c04001007387 */ /* 0x0003e80000100a00 */
[----:B-1----:R-:W4:Y:S04]  /*1b5f0*/  LDL.LU.64 R64, [R1+0x5a0] ;  /* 0x0005a00001407983 */ /* 0x002f280000300a00 */
[----:B------:R1:W-:Y:S02]  /*1b600*/  STL.64 [R1+0x18b8], R4 ;  /* 0x0018b80401007387 */ /* 0x0003e40000100a00 */
[----:B-1----:R-:W-:-:S04]  /*1b610*/  IMAD.WIDE R4, R249, 0x4, R240 ;  /* 0x00000004f9047825 */ /* 0x002fc800078e02f0 */
[C---:B------:R-:W-:Y:S02]  /*1b620*/  IMAD.WIDE R240, R249.reuse, 0x4, R40 ;  /* 0x00000004f9f07825 */ /* 0x040fe400078e0228 */
[----:B------:R-:W3:Y:S04]  /*1b630*/  LDL.LU.64 R40, [R1+0x45b0] ;  /* 0x0045b00001287983 */ /* 0x000ee80000300a00 */
[----:B------:R1:W-:Y:S02]  /*1b640*/  STL.64 [R1+0x1898], R4 ;  /* 0x0018980401007387 */ /* 0x0003e40000100a00 */
[C---:B-1----:R-:W-:Y:S02]  /*1b650*/  IMAD.WIDE R4, R249.reuse, 0x4, R96 ;  /* 0x00000004f9047825 */ /* 0x042fe400078e0260 */
[----:B------:R-:W3:Y:S04]  /*1b660*/  LDL.LU.64 R96, [R1+0x540] ;  /* 0x0005400001607983 */ /* 0x000ee80000300a00 */
[----:B------:R1:W-:Y:S04]  /*1b670*/  STL.64 [R1+0x1890], R240 ;  /* 0x001890f001007387 */ /* 0x0003e80000100a00 */
[----:B------:R1:W-:Y:S02]  /*1b680*/  STL.64 [R1+0x1888], R4 ;  /* 0x0018880401007387 */ /* 0x0003e40000100a00 */
[----:B-1----:R-:W-:-:S02]  /*1b690*/  IMAD.WIDE R240, R249, 0x4, R80 ;  /* 0x00000004f9f07825 */ /* 0x002fc400078e0250 */
[----:B------:R-:W3:Y:S04]  /*1b6a0*/  LDL.LU.64 R80, [R1+0x520] ;  /* 0x0005200001507983 */ /* 0x000ee80000300a00 */
[----:B------:R-:W3:Y:S04]  /*1b6b0*/  LDL.LU.64 R4, [R1+0x500] ;  /* 0x0005000001047983 */ /* 0x000ee80000300a00 */
[----:B------:R1:W-:Y:S02]  /*1b6c0*/  STL.64 [R1+0x1880], R240 ;  /* 0x001880f001007387 */ /* 0x0003e40000100a00 */
[----:B-1----:R-:W-:-:S02]  /*1b6d0*/  IMAD.WIDE R240, R249, 0x4, R10 ;  /* 0x00000004f9f07825 */ /* 0x002fc400078e020a */
[----:B------:R-:W3:Y:S04]  /*1b6e0*/  LDL.LU.64 R10, [R1+0x4c0] ;  /* 0x0004c000010a7983 */ /* 0x000ee80000300a00 */
[----:B------:R1:W-:Y:S04]  /*1b6f0*/  STL.64 [R1+0x1228], R42 ;  /* 0x0012282a01007387 */ /* 0x0003e80000100a00 */
[----:B-1----:R-:W3:Y:S04]  /*1b700*/  LDL.LU.64 R42, [R1+0x4a0] ;  /* 0x0004a000012a7983 */ /* 0x002ee80000300a00 */
[----:B------:R1:W-:Y:S04]  /*1b710*/  STL.64 [R1+0x1220], R240 ;  /* 0x001220f001007387 */ /* 0x0003e80000100a00 */
[----:B-1----:R-:W3:Y:S04]  /*1b720*/  LDL.LU.64 R240, [R1+0x480] ;  /* 0x0004800001f07983 */ /* 0x002ee80000300a00 */
[----:B------:R1:W-:Y:S02]  /*1b730*/  STL.64 [R1+0x1218], R242 ;  /* 0x001218f201007387 */ /* 0x0003e40000100a00 */
[----:B-1----:R-:W-:-:S02]  /*1b740*/  IMAD.WIDE R242, R249, 0x4, R106 ;  /* 0x00000004f9f27825 */ /* 0x002fc400078e026a */
[----:B------:R-:W3:Y:S04]  /*1b750*/  LDL.LU.64 R106, [R1+0x440] ;  /* 0x00044000016a7983 */ /* 0x000ee80000300a00 */
[----:B------:R1:W-:Y:S04]  /*1b760*/  STL.64 [R1+0x1210], R242 ;  /* 0x001210f201007387 */ /* 0x0003e80000100a00 */
[----:B-1----:R-:W3:Y:S04]  /*1b770*/  LDL.LU.64 R242, [R1+0x420] ;  /* 0x0004200001f27983 */ /* 0x002ee80000300a00 */
[----:B------:R1:W-:Y:S04]  /*1b780*/  STL.64 [R1+0x1208], R50 ;  /* 0x0012083201007387 */ /* 0x0003e80000100a00 */
[----:B-1----:R-:W3:Y:S01]  /*1b790*/  LDL.LU.64 R50, [R1+0x45a8] ;  /* 0x0045a80001327983 */ /* 0x002ee20000300a00 */
[----:B------:R-:W-:-:S03]  /*1b7a0*/  IMAD.WIDE R82, R249, 0x4, R82 ;  /* 0x00000004f9527825 */ /* 0x000fc600078e0252 */
[----:B------:R1:W-:Y:S01]  /*1b7b0*/  STL.64 [R1+0x1200], R90 ;  /* 0x0012005a01007387 */ /* 0x0003e20000100a00 */
[----:B------:R-:W-:-:S04]  /*1b7c0*/  IMAD.WIDE R58, R249, 0x4, R58 ;  /* 0x00000004f93a7825 */ /* 0x000fc800078e023a */
[C---:B------:R-:W-:Y:S01]  /*1b7d0*/  IMAD.WIDE R26, R249.reuse, 0x4, R26 ;  /* 0x00000004f91a7825 */ /* 0x040fe200078e021a */
[----:B-1----:R-:W3:Y:S04]  /*1b7e0*/  LDL.LU.64 R90, [R1+0x3c0] ;  /* 0x0003c000015a7983 */ /* 0x002ee80000300a00 */
[----:B------:R1:W-:Y:S04]  /*1b7f0*/  STL.64 [R1+0x11f8], R82 ;  /* 0x0011f85201007387 */ /* 0x0003e80000100a00 */
[----:B-1----:R-:W3:Y:S04]  /*1b800*/  LDL.LU.64 R82, [R1+0x3a0] ;  /* 0x0003a00001527983 */ /* 0x002ee80000300a00 */
[----:B------:R1:W-:Y:S01]  /*1b810*/  STL.64 [R1+0x11f0], R58 ;  /* 0x0011f03a01007387 */ /* 0x0003e20000100a00 */
[----:B------:R-:W-:-:S03]  /*1b820*/  IMAD.WIDE R56, R249, 0x4, R56 ;  /* 0x00000004f9387825 */ /* 0x000fc600078e0238 */
[----:B-1----:R-:W3:Y:S01]  /*1b830*/  LDL.LU.64 R58, [R1+0x340] ;  /* 0x00034000013a7983 */ /* 0x002ee20000300a00 */
[----:B------:R-:W-:-:S04]  /*1b840*/  IMAD.WIDE R74, R249, 0x4, R74 ;  /* 0x00000004f94a7825 */ /* 0x000fc800078e024a */
[----:B--2---:R-:W-:-:S04]  /*1b850*/  IMAD.WIDE R18, R249, 0x4, R18 ;  /* 0x00000004f9127825 */ /* 0x004fc800078e0212 */
[----:B----4-:R-:W-:-:S04]  /*1b860*/  IMAD.WIDE R64, R249, 0x4, R64 ;  /* 0x00000004f9407825 */ /* 0x010fc800078e0240 */
[----:B---3--:R-:W-:-:S04]  /*1b870*/  IMAD.WIDE R96, R249, 0x4, R96 ;  /* 0x00000004f9607825 */ /* 0x008fc800078e0260 */
[----:B------:R-:W-:-:S04]  /*1b880*/  IMAD.WIDE R80, R249, 0x4, R80 ;  /* 0x00000004f9507825 */ /* 0x000fc800078e0250 */
[----:B------:R-:W-:-:S04]  /*1b890*/  IMAD.WIDE R4, R249, 0x4, R4 ;  /* 0x00000004f9047825 */ /* 0x000fc800078e0204 */
[----:B------:R-:W-:-:S04]  /*1b8a0*/  IMAD.WIDE R10, R249, 0x4, R10 ;  /* 0x00000004f90a7825 */ /* 0x000fc800078e020a */
[----:B------:R-:W-:-:S04]  /*1b8b0*/  IMAD.WIDE R42, R249, 0x4, R42 ;  /* 0x00000004f92a7825 */ /* 0x000fc800078e022a */
[----:B------:R-:W-:-:S04]  /*1b8c0*/  IMAD.WIDE R240, R249, 0x4, R240 ;  /* 0x00000004f9f07825 */ /* 0x000fc800078e02f0 */
[----:B------:R-:W-:-:S05]  /*1b8d0*/  IMAD.WIDE R50, R249, 0x4, R50 ;  /* 0x00000004f9327825 */ /* 0x000fca00078e0232 */
[----:B------:R1:W-:Y:S04]  /*1b8e0*/  STL.64 [R1+0x11e8], R50 ;  /* 0x0011e83201007387 */ /* 0x0003e80000100a00 */
[----:B-1----:R-:W2:Y:S04]  /*1b8f0*/  LDL.LU.64 R50, [R1+0x320] ;  /* 0x0003200001327983 */ /* 0x002ea80000300a00 */
[----:B------:R1:W-:Y:S04]  /*1b900*/  STL.64 [R1+0x11e0], R26 ;  /* 0x0011e01a01007387 */ /* 0x0003e80000100a00 */
[----:B-1----:R-:W3:Y:S04]  /*1b910*/  LDL.LU.64 R26, [R1+0x2c0] ;  /* 0x0002c000011a7983 */ /* 0x002ee80000300a00 */
[----:B------:R1:W-:Y:S04]  /*1b920*/  STL.64 [R1+0x11d8], R18 ;  /* 0x0011d81201007387 */ /* 0x0003e80000100a00 */
[----:B-1----:R-:W4:Y:S04]  /*1b930*/  LDL.LU.64 R18, [R1+0x2a0] ;  /* 0x0002a00001127983 */ /* 0x002f280000300a00 */
[----:B------:R1:W-:Y:S02]  /*1b940*/  STL.64 [R1+0x11d0], R64 ;  /* 0x0011d04001007387 */ /* 0x0003e40000100a00 */
[----:B-1----:R-:W-:-:S02]  /*1b950*/  IMAD.WIDE R64, R249, 0x4, R40 ;  /* 0x00000004f9407825 */ /* 0x002fc400078e0228 */
[----:B------:R-:W4:Y:S04]  /*1b960*/  LDL.LU.64 R40, [R1+0x240] ;  /* 0x0002400001287983 */ /* 0x000f280000300a00 */
[----:B------:R1:W-:Y:S04]  /*1b970*/  STL.64 [R1+0x11c8], R64 ;  /* 0x0011c84001007387 */ /* 0x0003e80000100a00 */
[----:B-1----:R-:W4:Y:S04]  /*1b980*/  LDL.LU.64 R64, [R1+0x220] ;  /* 0x0002200001407983 */ /* 0x002f280000300a00 */
[----:B------:R1:W-:Y:S04]  /*1b990*/  STL.64 [R1+0x11c0], R56 ;  /* 0x0011c03801007387 */ /* 0x0003e80000100a00 */
[----:B-1----:R-:W4:Y:S04]  /*1b9a0*/  LDL.LU.64 R56, [R1+0x45a0] ;  /* 0x0045a00001387983 */ /* 0x002f280000300a00 */
[----:B------:R1:W-:Y:S04]  /*1b9b0*/  STL.64 [R1+0x11b8], R96 ;  /* 0x0011b86001007387 */ /* 0x0003e80000100a00 */
[----:B-1----:R-:W4:Y:S04]  /*1b9c0*/  LDL.LU.64 R96, [R1+0x1c0] ;  /* 0x0001c00001607983 */ /* 0x002f280000300a00 */
[----:B------:R1:W-:Y:S04]  /*1b9d0*/  STL.64 [R1+0x11b0], R80 ;  /* 0x0011b05001007387 */ /* 0x0003e80000100a00 */
[----:B-1----:R-:W4:Y:S04]  /*1b9e0*/  LDL.LU.64 R80, [R1+0x4598] ;  /* 0x0045980001507983 */ /* 0x002f280000300a00 */
[----:B------:R1:W-:Y:S01]  /*1b9f0*/  STL.64 [R1+0x11a8], R4 ;  /* 0x0011a80401007387 */ /* 0x0003e20000100a00 */
[----:B------:R-:W-:-:S04]  /*1ba00*/  IMAD.WIDE R106, R249, 0x4, R106 ;  /* 0x00000004f96a7825 */ /* 0x000fc800078e026a */
[C---:B-1----:R-:W-:Y:S02]  /*1ba10*/  IMAD.WIDE R4, R249.reuse, 0x4, R88 ;  /* 0x00000004f9047825 */ /* 0x042fe400078e0258 */
        /* <DEDUP_REMOVED lines=12> */
[----:B-1----:R-:W4:Y:S01]  /*1bae0*/  LDL.LU.64 R106, [R1+0x4570] ;  /* 0x00457000016a7983 */ /* 0x002f220000300a00 */
[----:B------:R-:W-:-:S04]  /*1baf0*/  IMAD.WIDE R242, R249, 0x4, R242 ;  /* 0x00000004f9f27825 */ /* 0x000fc800078e02f2 */
[C---:B------:R-:W-:Y:S01]  /*1bb00*/  IMAD.WIDE R98, R249.reuse, 0x4, R98 ;  /* 0x00000004f9627825 */ /* 0x040fe200078e0262 */
[----:B------:R1:W-:Y:S03]  /*1bb10*/  STL.64 [R1+0x1170], R242 ;  /* 0x001170f201007387 */ /* 0x0003e60000100a00 */
[----:B------:R-:W-:-:S04]  /*1bb20*/  IMAD.WIDE R90, R249, 0x4, R90 ;  /* 0x00000004f95a7825 */ /* 0x000fc800078e025a */
[C---:B------:R-:W-:Y:S01]  /*1bb30*/  IMAD.WIDE R82, R249.reuse, 0x4, R82 ;  /* 0x00000004f9527825 */ /* 0x040fe200078e0252 */
[----:B-1----:R-:W4:Y:S03]  /*1bb40*/  LDL.LU.64 R242, [R1+0x40] ;  /* 0x0000400001f27983 */ /* 0x002f260000300a00 */
[----:B------:R-:W-:-:S04]  /*1bb50*/  IMAD.WIDE R66, R249, 0x4, R66 ;  /* 0x00000004f9427825 */ /* 0x000fc800078e0242 */
[----:B------:R-:W-:-:S04]  /*1bb60*/  IMAD.WIDE R58, R249, 0x4, R58 ;  /* 0x00000004f93a7825 */ /* 0x000fc800078e023a */
[----:B------:R-:W-:-:S04]  /*1bb70*/  IMAD.WIDE R34, R249, 0x4, R34 ;  /* 0x00000004f9227825 */ /* 0x000fc800078e0222 */
[----:B------:R-:W-:-:S04]  /*1bb80*/  IMAD.WIDE R16, R249, 0x4, R16 ;  /* 0x00000004f9107825 */ /* 0x000fc800078e0210 */
[----:B--2---:R-:W-:-:S04]  /*1bb90*/  IMAD.WIDE R50, R249, 0x4, R50 ;  /* 0x00000004f9327825 */ /* 0x004fc800078e0232 */
[----:B---3--:R-:W-:-:S04]  /*1bba0*/  IMAD.WIDE R26, R249, 0x4, R26 ;  /* 0x00000004f91a7825 */ /* 0x008fc800078e021a */
[----:B----4-:R-:W-:-:S04]  /*1bbb0*/  IMAD.WIDE R18, R249, 0x4, R18 ;  /* 0x00000004f9127825 */ /* 0x010fc800078e0212 */
[----:B------:R-:W-:-:S04]  /*1bbc0*/  IMAD.WIDE R40, R249, 0x4, R40 ;  /* 0x00000004f9287825 */ /* 0x000fc800078e0228 */
        /* <DEDUP_REMOVED lines=39> */
[----:B-1----:R-:W3:Y:S01]  /*1be40*/  LDL.LU.64 R88, [R1+0x44e8] ;  /* 0x0044e80001587983 */ /* 0x002ee20000300a00 */
[----:B------:R-:W-:-:S04]  /*1be50*/  IMAD.WIDE R104, R249, 0x4, R104 ;  /* 0x00000004f9687825 */ /* 0x000fc800078e0268 */
[C---:B------:R-:W-:Y:S01]  /*1be60*/  IMAD.WIDE R96, R249.reuse, 0x4, R96 ;  /* 0x00000004f9607825 */ /* 0x040fe200078e0260 */
[----:B------:R1:W-:Y:S03]  /*1be70*/  STL.64 [R1+0x1928], R104 ;  /* 0x0019286801007387 */ /* 0x0003e60000100a00 */
[----:B------:R-:W-:-:S04]  /*1be80*/  IMAD.WIDE R80, R249, 0x4, R80 ;  /* 0x00000004f9507825 */ /* 0x000fc800078e0250 */
[C---:B------:R-:W-:Y:S01]  /*1be90*/  IMAD.WIDE R72, R249.reuse, 0x4, R72 ;  /* 0x00000004f9487825 */ /* 0x040fe200078e0248 */
[----:B-1----:R-:W4:Y:S03]  /*1bea0*/  LDL.LU.64 R104, [R1+0x44e0] ;  /* 0x0044e00001687983 */ /* 0x002f260000300a00 */
[C---:B------:R-:W-:Y:S01]  /*1beb0*/  IMAD.WIDE R4, R249.reuse, 0x4, R4 ;  /* 0x00000004f9047825 */ /* 0x040fe200078e0204 */
[----:B------:R1:W-:Y:S04]  /*1bec0*/  STL.64 [R1+0x1930], R96 ;  /* 0x0019306001007387 */ /* 0x0003e80000100a00 */
[----:B-1----:R-:W4:Y:S01]  /*1bed0*/  LDL.LU.64 R96, [R1+0x44d8] ;  /* 0x0044d80001607983 */ /* 0x002f220000300a00 */
[----:B---3--:R-:W-:-:S05]  /*1bee0*/  IMAD.WIDE R88, R249, 0x4, R88 ;  /* 0x00000004f9587825 */ /* 0x008fca00078e0258 */
[----:B------:R1:W-:Y:S04]  /*1bef0*/  STL.64 [R1+0x1938], R88 ;  /* 0x0019385801007387 */ /* 0x0003e80000100a00 */
[----:B-1----:R-:W3:Y:S04]  /*1bf00*/  LDL.LU.64 R88, [R1+0x44d0] ;  /* 0x0044d00001587983 */ /* 0x002ee80000300a00 */
[----:B------:R1:W-:Y:S04]  /*1bf10*/  STL.64 [R1+0x1940], R80 ;  /* 0x0019405001007387 */ /* 0x0003e80000100a00 */
[----:B-1----:R-:W3:Y:S04]  /*1bf20*/  LDL.LU.64 R80, [R1+0x44c8] ;  /* 0x0044c80001507983 */ /* 0x002ee80000300a00 */
[----:B------:R1:W-:Y:S04]  /*1bf30*/  STL.64 [R1+0x1948], R72 ;  /* 0x0019484801007387 */ /* 0x0003e80000100a00 */
[----:B-1----:R-:W3:Y:S04]  /*1bf40*/  LDL.LU.64 R72, [R1+0x44c0] ;  /* 0x0044c00001487983 */ /* 0x002ee80000300a00 */
[----:B------:R2:W-:Y:S02]  /*1bf50*/  STL.64 [R1+0x1950], R4 ;  /* 0x0019500401007387 */ /* 0x0005e40000100a00 */
[----:B--2---:R-:W-:-:S02]  /*1bf60*/  IMAD.WIDE R4, R249, 0x4, R64 ;  /* 0x00000004f9047825 */ /* 0x004fc400078e0240 */
[----:B------:R-:W2:Y:S04]  /*1bf70*/  LDL.LU.64 R64, [R1+0x44b8] ;  /* 0x0044b80001407983 */ /* 0x000ea80000300a00 */
[----:B------:R1:W-:Y:S02]  /*1bf80*/  STL.64 [R1+0x1958], R4 ;  /* 0x0019580401007387 */ /* 0x0003e40000100a00 */
[C---:B-1----:R-:W-:Y:S02]  /*1bf90*/  IMAD.WIDE R4, R249.reuse, 0x4, R56 ;  /* 0x00000004f9047825 */ /* 0x042fe400078e0238 */
[----:B------:R-:W3:Y:S04]  /*1bfa0*/  LDL.LU.64 R56, [R1+0x44b0] ;  /* 0x0044b00001387983 */ /* 0x000ee80000300a00 */
[----:B------:R1:W-:Y:S02]  /*1bfb0*/  STL.64 [R1+0x1960], R4 ;  /* 0x0019600401007387 */ /* 0x0003e40000100a00 */
[----:B-1----:R-:W-:-:S02]  /*1bfc0*/  IMAD.WIDE R4, R249, 0x4, R48 ;  /* 0x00000004f9047825 */ /* 0x002fc400078e0230 */
[----:B------:R-:W2:Y:S04]  /*1bfd0*/  LDL.LU.64 R48, [R1+0x44a8] ;  /* 0x0044a80001307983 */ /* 0x000ea80000300a00 */
[----:B------:R1:W-:Y:S02]  /*1bfe0*/  STL.64 [R1+0x1968], R4 ;  /* 0x0019680401007387 */ /* 0x0003e40000100a00 */
[----:B-1----:R-:W-:-:S04]  /*1bff0*/  IMAD.WIDE R4, R249, 0x4, R240 ;  /* 0x00000004f9047825 */ /* 0x002fc800078e02f0 */
[C---:B----4-:R-:W-:Y:S02]  /*1c000*/  IMAD.WIDE R240, R249.reuse, 0x4, R40 ;  /* 0x00000004f9f07825 */ /* 0x050fe400078e0228 */
[----:B------:R-:W4:Y:S04]  /*1c010*/  LDL.LU.64 R40, [R1+0x44a0] ;  /* 0x0044a00001287983 */ /* 0x000f280000300a00 */
[----:B------:R1:W-:Y:S02]  /*1c020*/  STL.64 [R1+0x1970], R4 ;  /* 0x0019700401007387 */ /* 0x0003e40000100a00 */
[C---:B-1----:R-:W-:Y:S02]  /*1c030*/  IMAD.WIDE R4, R249.reuse, 0x4, R8 ;  /* 0x00000004f9047825 */ /* 0x042fe400078e0208 */
[----:B------:R-:W3:Y:S04]  /*1c040*/  LDL.LU.64 R8, [R1+0x4498] ;  /* 0x0044980001087983 */ /* 0x000ee80000300a00 */
[----:B------:R1:W-:Y:S02]  /*1c050*/  STL.64 [R1+0x1978], R240 ;  /* 0x001978f001007387 */ /* 0x0003e40000100a00 */
[----:B-1----:R-:W-:-:S02]  /*1c060*/  IMAD.WIDE R240, R249, 0x4, R32 ;  /* 0x00000004f9f07825 */ /* 0x002fc400078e0220 */
[----:B------:R-:W2:Y:S04]  /*1c070*/  LDL.LU.64 R32, [R1+0x4490] ;  /* 0x0044900001207983 */ /* 0x000ea80000300a00 */
[----:B------:R1:W-:Y:S04]  /*1c080*/  STL.64 [R1+0x1980], R4 ;  /* 0x0019800401007387 */ /* 0x0003e80000100a00 */
[----:B------:R1:W-:Y:S02]  /*1c090*/  STL.64 [R1+0x19a0], R240 ;  /* 0x0019a0f001007387 */ /* 0x0003e40000100a00 */
[----:B-1----:R-:W-:-:S04]  /*1c0a0*/  IMAD.WIDE R4, R249, 0x4, R242 ;  /* 0x00000004f9047825 */ /* 0x002fc800078e02f2 */
[C---:B------:R-:W-:Y:S02]  /*1c0b0*/  IMAD.WIDE R240, R249.reuse, 0x4, R16 ;  /* 0x00000004f9f07825 */ /* 0x040fe400078e0210 */
[----:B------:R-:W4:Y:S04]  /*1c0c0*/  LDL.LU.64 R16, [R1+0x4488] ;  /* 0x0044880001107983 */ /* 0x000f280000300a00 */
[----:B------:R1:W-:Y:S02]  /*1c0d0*/  STL.64 [R1+0x19c0], R4 ;  /* 0x0019c00401007387 */ /* 0x0003e40000100a00 */
[C---:B-1----:R-:W-:Y:S02]  /*1c0e0*/  IMAD.WIDE R4, R249.reuse, 0x4, R24 ;  /* 0x00000004f9047825 */ /* 0x042fe400078e0218 */
[----:B------:R-:W2:Y:S02]  /*1c0f0*/  LDL.LU.64 R24, [R1+0x4480] ;  /* 0x0044800001187983 */ /* 0x000ea40000300a00 */
[----:B------:R-:W-:-:S02]  /*1c100*/  IMAD.WIDE R6, R249, 0x4, R6 ;  /* 0x00000004f9067825 */ /* 0x000fc400078e0206 */
[----:B------:R-:W-:Y:S04]  /*1c110*/  STL.64 [R1+0x19e8], R240 ;  /* 0x0019e8f001007387 */ /* 0x000fe80000100a00 */
[----:B------:R1:W-:Y:S04]  /*1c120*/  STL.64 [R1+0x1a10], R4 ;  /* 0x001a100401007387 */ /* 0x0003e80000100a00 */
[----:B------:R1:W-:Y:S02]  /*1c130*/  STL.64 [R1+0x1a38], R6 ;  /* 0x001a380601007387 */ /* 0x0003e40000100a00 */
[----:B-1----:R-:W-:-:S04]  /*1c140*/  IMAD.WIDE R4, R249, 0x4, R10 ;  /* 0x00000004f9047825 */ /* 0x002fc800078e020a */
[----:B------:R-:W-:-:S04]  /*1c150*/  IMAD.WIDE R6, R249, 0x4, R12 ;  /* 0x00000004f9067825 */ /* 0x000fc800078e020c */
[----:B---3--:R-:W-:-:S05]  /*1c160*/  IMAD.WIDE R8, R249, 0x4, R8 ;  /* 0x00000004f9087825 */ /* 0x008fca00078e0208 */
[----:B------:R1:W-:Y:S04]  /*1c170*/  STL.64 [R1+0x1a68], R8 ;  /* 0x001a680801007387 */ /* 0x0003e80000100a00 */
[----:B------:R-:W-:Y:S04]  /*1c180*/  STL.64 [R1+0x1a88], R4 ;  /* 0x001a880401007387 */ /* 0x000fe80000100a00 */
[----:B------:R3:W-:Y:S01]  /*1c190*/  STL.64 [R1+0x1a98], R6 ;  /* 0x001a980601007387 */ /* 0x0007e20000100a00 */
[----:B-1----:R-:W-:-:S05]  /*1c1a0*/  IMAD.WIDE R8, R249, 0x4, R14 ;  /* 0x00000004f9087825 */ /* 0x002fca00078e020e */
[----:B------:R1:W-:Y:S01]  /*1c1b0*/  STL.64 [R1+0x1aa0], R8 ;  /* 0x001aa00801007387 */ /* 0x0003e20000100a00 */
[----:B---3--:R-:W-:-:S04]  /*1c1c0*/  IMAD.WIDE R6, R249, 0x4, R18 ;  /* 0x00000004f9067825 */ /* 0x008fc800078e0212 */
[----:B-1----:R-:W-:-:S04]  /*1c1d0*/  IMAD.WIDE R8, R249, 0x4, R20 ;  /* 0x00000004f9087825 */ /* 0x002fc800078e0214 */
[----:B----4-:R-:W-:-:S05]  /*1c1e0*/  IMAD.WIDE R4, R249, 0x4, R16 ;  /* 0x00000004f9047825 */ /* 0x010fca00078e0210 */
[----:B------:R1:W-:Y:S04]  /*1c1f0*/  STL.64 [R1+0x1aa8], R4 ;  /* 0x001aa80401007387 */ /* 0x0003e80000100a00 */
[----:B------:R2:W-:Y:S04]  /*1c200*/  STL.64 [R1+0x1ab0], R6 ;  /* 0x001ab00601007387 */ /* 0x0005e80000100a00 */
[----:B------:R3:W-:Y:S01]  /*1c210*/  STL.64 [R1+0x1ab8], R8 ;  /* 0x001ab80801007387 */ /* 0x0007e20000100a00 */
[----:B-1----:R-:W-:-:S04]  /*1c220*/  IMAD.WIDE R4, R249, 0x4, R22 ;  /* 0x00000004f9047825 */ /* 0x002fc800078e0216 */
[C---:B--2---:R-:W-:Y:S01]  /*1c230*/  IMAD.WIDE R6, R249.reuse, 0x4, R24 ;  /* 0x00000004f9067825 */ /* 0x044fe200078e0218 */
[----:B------:R1:W-:Y:S03]  /*1c240*/  STL.64 [R1+0x1ac0], R4 ;  /* 0x001ac00401007387 */ /* 0x0003e60000100a00 */
[C---:B---3--:R-:W-:Y:S01]  /*1c250*/  IMAD.WIDE R8, R249.reuse, 0x4, R26 ;  /* 0x00000004f9087825 */ /* 0x048fe200078e021a */
        /* <DEDUP_REMOVED lines=38> */
[----:B-1----:R-:W-:-:S03]  /*1c4c0*/  IMAD.WIDE R4, R249, 0x4, R64 ;  /* 0x00000004f9047825 */ /* 0x002fc600078e0240 */
[----:B------:R-:W4:Y:S01]  /*1c4d0*/  LDL.LU.64 R242, [R1+0x990] ;  /* 0x0009900001f27983 */ /* 0x000f220000300a00 */
[----:B--2---:R-:W-:-:S03]  /*1c4e0*/  IMAD.WIDE R6, R249, 0x4, R66 ;  /* 0x00000004f9067825 */ /* 0x004fc600078e0242 */
[----:B------:R1:W-:Y:S04]  /*1c4f0*/  STL.64 [R1+0x1b68], R4 ;  /* 0x001b680401007387 */ /* 0x0003e80000100a00 */
[----:B------:R2:W-:Y:S01]  /*1c500*/  STL.64 [R1+0x1b70], R6 ;  /* 0x001b700601007387 */ /* 0x0005e20000100a00 */
[----:B---3--:R-:W-:-:S04]  /*1c510*/  IMAD.WIDE R8, R249, 0x4, R72 ;  /* 0x00000004f9087825 */ /* 0x008fc800078e0248 */
[----:B-1----:R-:W-:-:S04]  /*1c520*/  IMAD.WIDE R4, R249, 0x4, R68 ;  /* 0x00000004f9047825 */ /* 0x002fc800078e0244 */
[C---:B--2---:R-:W-:Y:S01]  /*1c530*/  IMAD.WIDE R6, R249.reuse, 0x4, R70 ;  /* 0x00000004f9067825 */ /* 0x044fe200078e0246 */
        /* <DEDUP_REMOVED lines=31> */
[----:B------:R2:W-:Y:S03]  /*1c730*/  STL.64 [R1+0x1ce0], R6 ;  /* 0x001ce00601007387 */ /* 0x0005e60000100a00 */
[----:B-1----:R-:W-:-:S04]  /*1c740*/  IMAD.WIDE R4, R249, 0x4, R102 ;  /* 0x00000004f9047825 */ /* 0x002fc800078e0266 */
[C---:B--2---:R-:W-:Y:S01]  /*1c750*/  IMAD.WIDE R6, R249.reuse, 0x4, R106 ;  /* 0x00000004f9067825 */ /* 0x044fe200078e026a */
[----:B------:R1:W-:Y:S04]  /*1c760*/  STL.64 [R1+0x1d08], R4 ;  /* 0x001d080401007387 */ /* 0x0003e80000100a00 */
[----:B------:R2:W-:Y:S04]  /*1c770*/  STL.64 [R1+0x1d28], R8 ;  /* 0x001d280801007387 */ /* 0x0005e80000100a00 */
[----:B------:R3:W-:Y:S01]  /*1c780*/  STL.64 [R1+0x1d48], R6 ;  /* 0x001d480601007387 */ /* 0x0007e20000100a00 */
[----:B-1----:R-:W-:-:S03]  /*1c790*/  IMAD.WIDE R4, R249, 0x4, R108 ;  /* 0x00000004f9047825 */ /* 0x002fc600078e026c */
[----:B------:R-:W4:Y:S04]  /*1c7a0*/  LDL.LU.64 R116, [R1+0x4478] ;  /* 0x0044780001747983 */ /* 0x000f280000300a00 */
[----:B------:R1:W-:Y:S04]  /*1c7b0*/  STL.64 [R1+0x1d70], R4 ;  /* 0x001d700401007387 */ /* 0x0003e80000100a00 */
[----:B------:R-:W4:Y:S04]  /*1c7c0*/  LDL.LU.64 R114, [R1+0x4470] ;  /* 0x0044700001727983 */ /* 0x000f280000300a00 */
[----:B------:R-:W4:Y:S04]  /*1c7d0*/  LDL.LU.64 R112, [R1+0x4468] ;  /* 0x0044680001707983 */ /* 0x000f280000300a00 */
[----:B------:R-:W4:Y:S04]  /*1c7e0*/  LDL.LU.64 R16, [R1+0x898] ;  /* 0x0008980001107983 */ /* 0x000f280000300a00 */
[----:B------:R-:W4:Y:S04]  /*1c7f0*/  LDL.LU.64 R14, [R1+0x890] ;  /* 0x00089000010e7983 */ /* 0x000f280000300a00 */
[----:B------:R-:W4:Y:S04]  /*1c800*/  LDL.LU.64 R12, [R1+0x888] ;  /* 0x00088800010c7983 */ /* 0x000f280000300a00 */
[----:B------:R-:W4:Y:S04]  /*1c810*/  LDL.LU.64 R10, [R1+0x878] ;  /* 0x00087800010a7983 */ /* 0x000f280000300a00 */
[----:B--2---:R-:W2:Y:S04]  /*1c820*/  LDL.LU.64 R8, [R1+0x870] ;  /* 0x0008700001087983 */ /* 0x004ea80000300a00 */
[----:B---3--:R-:W3:Y:S04]  /*1c830*/  LDL.LU.64 R6, [R1+0x868] ;  /* 0x0008680001067983 */ /* 0x008ee80000300a00 */
[----:B-1----:R-:W2:Y:S04]  /*1c840*/  LDL.LU.64 R4, [R1+0x858] ;  /* 0x0008580001047983 */ /* 0x002ea80000300a00 */
[----:B------:R-:W2:Y:S01]  /*1c850*/  LDL.LU.64 R240, [R1+0x850] ;  /* 0x0008500001f07983 */ /* 0x000ea20000300a00 */
[----:B------:R-:W-:-:S05]  /*1c860*/  IMAD.WIDE R18, R249, 0x4, R110 ;  /* 0x00000004f9127825 */ /* 0x000fca00078e026e */
[----:B------:R1:W-:Y:S01]  /*1c870*/  STL.64 [R1+0x1d88], R18 ;  /* 0x001d881201007387 */ /* 0x0003e20000100a00 */
[----:B------:R-:W-:-:S03]  /*1c880*/  IMAD.WIDE R30, R249, 0x4, R244 ;  /* 0x00000004f91e7825 */ /* 0x000fc600078e02f4 */
[----:B----4-:R-:W-:Y:S04]  /*1c890*/  LDGSTS.E [R0+0x1ed00], desc[UR58][R242.64], !P5 ;  /* 0x1ed00000f2007fae */ /* 0x010fe8000e92187a */
[----:B------:R-:W-:Y:S04]  /*1c8a0*/  LDGSTS.E [R0+0x1ee00], desc[UR58][R246.64], !P5 ;  /* 0x1ee00000f6007fae */ /* 0x000fe8000e92187a */
[----:B------:R4:W-:Y:S04]  /*1c8b0*/  LDGSTS.E [R0+0x1ef00], desc[UR58][R2.64], !P5 ;  /* 0x1ef0000002007fae */ /* 0x0009e8000e92187a */
[----:B------:R2:W-:Y:S01]  /*1c8c0*/  LDGSTS.E [R0+0x1fc00], desc[UR58][R244.64], !P1 ;  /* 0x1fc00000f4007fae */ /* 0x0005e2000c92187a */
[----:B-1----:R-:W-:-:S04]  /*1c8d0*/  IMAD.WIDE R18, R249, 0x4, R116 ;  /* 0x00000004f9127825 */ /* 0x002fc800078e0274 */
[----:B------:R-:W-:-:S04]  /*1c8e0*/  IMAD.WIDE R20, R249, 0x4, R114 ;  /* 0x00000004f9147825 */ /* 0x000fc800078e0272 */
[----:B------:R-:W-:-:S05]  /*1c8f0*/  IMAD.WIDE R22, R249, 0x4, R112 ;  /* 0x00000004f9167825 */ /* 0x000fca00078e0270 */
[----:B------:R1:W-:Y:S04]  /*1c900*/  STL.64 [R1+0x1db0], R22 ;  /* 0x001db01601007387 */ /* 0x0003e80000100a00 */
[----:B------:R-:W2:Y:S04]  /*1c910*/  LDL.LU.64 R40, [R1+0x848] ;  /* 0x0008480001287983 */ /* 0x000ea80000300a00 */
[----:B------:R4:W-:Y:S04]  /*1c920*/  STL.64 [R1+0x1dd0], R20 ;  /* 0x001dd01401007387 */ /* 0x0009e80000100a00 */
[----:B------:R-:W2:Y:S04]  /*1c930*/  LDL.LU.64 R38, [R1+0x838] ;  /* 0x0008380001267983 */ /* 0x000ea80000300a00 */
[----:B------:R3:W-:Y:S04]  /*1c940*/  STL.64 [R1+0x1df8], R18 ;  /* 0x001df81201007387 */ /* 0x0007e80000100a00 */
[----:B------:R-:W2:Y:S04]  /*1c950*/  LDL.LU.64 R36, [R1+0x830] ;  /* 0x0008300001247983 */ /* 0x000ea80000300a00 */
[----:B------:R-:W2:Y:S04]  /*1c960*/  LDL.LU.64 R34, [R1+0x828] ;  /* 0x0008280001227983 */ /* 0x000ea80000300a00 */
[----:B------:R-:W2:Y:S04]  /*1c970*/  LDL.LU.64 R32, [R1+0x818] ;  /* 0x0008180001207983 */ /* 0x000ea80000300a00 */
[----:B------:R-:W2:Y:S04]  /*1c980*/  LDL.LU.64 R28, [R1+0x810] ;  /* 0x00081000011c7983 */ /* 0x000ea80000300a00 */
[----:B------:R-:W2:Y:S04]  /*1c990*/  LDL.LU.64 R26, [R1+0x808] ;  /* 0x00080800011a7983 */ /* 0x000ea80000300a00 */
[----:B------:R-:W2:Y:S04]  /*1c9a0*/  LDL.LU.64 R24, [R1+0x7f8] ;  /* 0x0007f80001187983 */ /* 0x000ea80000300a00 */
[----:B-1----:R-:W2:Y:S04]  /*1c9b0*/  LDL.LU.64 R22, [R1+0x7f0] ;  /* 0x0007f00001167983 */ /* 0x002ea80000300a00 */
[----:B----4-:R-:W4:Y:S04]  /*1c9c0*/  LDL.LU.64 R20, [R1+0x7e8] ;  /* 0x0007e80001147983 */ /* 0x010f280000300a00 */
[----:B---3--:R-:W3:Y:S01]  /*1c9d0*/  LDL.LU.64 R18, [R1+0x7d8] ;  /* 0x0007d80001127983 */ /* 0x008ee20000300a00 */
[----:B------:R-:W-:-:S03]  /*1c9e0*/  IMAD.WIDE R16, R249, 0x4, R16 ;  /* 0x00000004f9107825 */ /* 0x000fc600078e0210 */
[----:B------:R-:W-:Y:S04]  /*1c9f0*/  STL.64 [R1+0x41e0], R242 ;  /* 0x0041e0f201007387 */ /* 0x000fe80000100a00 */
[----:B------:R-:W-:Y:S04]  /*1ca00*/  STL.64 [R1+0x41e8], R246 ;  /* 0x0041e8f601007387 */ /* 0x000fe80000100a00 */
[----:B------:R1:W-:Y:S01]  /*1ca10*/  STL.64 [R1+0x41f0], R2 ;  /* 0x0041f00201007387 */ /* 0x0003e20000100a00 */
[----:B------:R-:W-:-:S03]  /*1ca20*/  IMAD.WIDE R12, R249, 0x4, R12 ;  /* 0x00000004f90c7825 */ /* 0x000fc600078e020c */
[----:B------:R-:W-:Y:S01]  /*1ca30*/  STL.64 [R1+0x1e18], R30 ;  /* 0x001e181e01007387 */ /* 0x000fe20000100a00 */
[----:B------:R-:W-:-:S03]  /*1ca40*/  IMAD.WIDE R10, R249, 0x4, R10 ;  /* 0x00000004f90a7825 */ /* 0x000fc600078e020a */
[----:B------:R-:W-:Y:S01]  /*1ca50*/  STL.64 [R1+0x10e8], R16 ;  /* 0x0010e81001007387 */ /* 0x000fe20000100a00 */
[----:B-1----:R-:W-:-:S05]  /*1ca60*/  IMAD.WIDE R2, R249, 0x4, R14 ;  /* 0x00000004f9027825 */ /* 0x002fca00078e020e */
[----:B------:R1:W-:Y:S01]  /*1ca70*/  STL.64 [R1+0x10e0], R2 ;  /* 0x0010e00201007387 */ /* 0x0003e20000100a00 */
[----:B------:R-:W-:-:S03]  /*1ca80*/  IMAD.WIDE R6, R249, 0x4, R6 ;  /* 0x00000004f9067825 */ /* 0x000fc600078e0206 */
[----:B------:R-:W-:Y:S01]  /*1ca90*/  STL.64 [R1+0x10d8], R12 ;  /* 0x0010d80c01007387 */ /* 0x000fe20000100a00 */
[----:B--2---:R-:W-:-:S03]  /*1caa0*/  IMAD.WIDE R4, R249, 0x4, R4 ;  /* 0x00000004f9047825 */ /* 0x004fc600078e0204 */
[----:B------:R-:W-:Y:S01]  /*1cab0*/  STL.64 [R1+0x10d0], R10 ;  /* 0x0010d00a01007387 */ /* 0x000fe20000100a00 */
[----:B-1----:R-:W-:-:S05]  /*1cac0*/  IMAD.WIDE R2, R249, 0x4, R8 ;  /* 0x00000004f9027825 */ /* 0x002fca00078e0208 */
[----:B------:R1:W-:Y:S04]  /*1cad0*/  STL.64 [R1+0x10c8], R2 ;  /* 0x0010c80201007387 */ /* 0x0003e80000100a00 */
[----:B------:R2:W-:Y:S04]  /*1cae0*/  STL.64 [R1+0x10c0], R6 ;  /* 0x0010c00601007387 */ /* 0x0005e80000100a00 */
[----:B------:R-:W3:Y:S01]  /*1caf0*/  LDL.LU.64 R30, [R1+0x7b8] ;  /* 0x0007b800011e7983 */ /* 0x000ee20000300a00 */
[----:B-1----:R-:W-:-:S03]  /*1cb00*/  IMAD.WIDE R2, R249, 0x4, R240 ;  /* 0x00000004f9027825 */ /* 0x002fc600078e02f0 */
[----:B------:R1:W-:Y:S04]  /*1cb10*/  STL.64 [R1+0x10b8], R4 ;  /* 0x0010b80401007387 */ /* 0x0003e80000100a00 */
[----:B------:R-:W3:Y:S04]  /*1cb20*/  LDL.LU.64 R16, [R1+0x7b0] ;  /* 0x0007b00001107983 */ /* 0x000ee80000300a00 */
[----:B------:R1:W-:Y:S04]  /*1cb30*/  STL.64 [R1+0x10b0], R2 ;  /* 0x0010b00201007387 */ /* 0x0003e80000100a00 */
[----:B------:R-:W3:Y:S04]  /*1cb40*/  LDL.LU.64 R14, [R1+0x7a8] ;  /* 0x0007a800010e7983 */ /* 0x000ee80000300a00 */
[----:B------:R-:W3:Y:S04]  /*1cb50*/  LDL.LU.64 R12, [R1+0x798] ;  /* 0x00079800010c7983 */ /* 0x000ee80000300a00 */
[----:B------:R-:W3:Y:S04]  /*1cb60*/  LDL.LU.64 R10, [R1+0x790] ;  /* 0x00079000010a7983 */ /* 0x000ee80000300a00 */
[----:B------:R-:W3:Y:S04]  /*1cb70*/  LDL.LU.64 R8, [R1+0x788] ;  /* 0x0007880001087983 */ /* 0x000ee80000300a00 */
[----:B--2---:R-:W2:Y:S04]  /*1cb80*/  LDL.LU.64 R6, [R1+0x778] ;  /* 0x0007780001067983 */ /* 0x004ea80000300a00 */
[----:B-1----:R-:W2:Y:S04]  /*1cb90*/  LDL.LU.64 R4, [R1+0x770] ;  /* 0x0007700001047983 */ /* 0x002ea80000300a00 */
[----:B------:R-:W2:Y:S01]  /*1cba0*/  LDL.LU.64 R240, [R1+0x768] ;  /* 0x0007680001f07983 */ /* 0x000ea20000300a00 */
[----:B------:R-:W-:-:S04]  /*1cbb0*/  IMAD.WIDE R40, R249, 0x4, R40 ;  /* 0x00000004f9287825 */ /* 0x000fc800078e0228 */
[C---:B------:R-:W-:Y:S01]  /*1cbc0*/  IMAD.WIDE R38, R249.reuse, 0x4, R38 ;  /* 0x00000004f9267825 */ /* 0x040fe200078e0226 */
[----:B------:R-:W-:Y:S03]  /*1cbd0*/  STL.64 [R1+0x10a8], R40 ;  /* 0x0010a82801007387 */ /* 0x000fe60000100a00 */
[C---:B------:R-:W-:Y:S01]  /*1cbe0*/  IMAD.WIDE R2, R249.reuse, 0x4, R36 ;  /* 0x00000004f9027825 */ /* 0x040fe200078e0224 */
[----:B------:R-:W-:Y:S03]  /*1cbf0*/  STL.64 [R1+0x10a0], R38 ;  /* 0x0010a02601007387 */ /* 0x000fe60000100a00 */
[C---:B------:R-:W-:Y:S01]  /*1cc00*/  IMAD.WIDE R34, R249.reuse, 0x4, R34 ;  /* 0x00000004f9227825 */ /* 0x040fe200078e0222 */
[----:B------:R1:W-:Y:S03]  /*1cc10*/  STL.64 [R1+0x1098], R2 ;  /* 0x0010980201007387 */ /* 0x0003e60000100a00 */
[C---:B------:R-:W-:Y:S01]  /*1cc20*/  IMAD.WIDE R32, R249.reuse, 0x4, R32 ;  /* 0x00000004f9207825 */ /* 0x040fe200078e0220 */
[----:B------:R-:W-:Y:S04]  /*1cc30*/  STL.64 [R1+0x1090], R34 ;  /* 0x0010902201007387 */ /* 0x000fe80000100a00 */
[----:B------:R-:W-:Y:S01]  /*1cc40*/  STL.64 [R1+0x1088], R32 ;  /* 0x0010882001007387 */ /* 0x000fe20000100a00 */
[----:B-1----:R-:W-:-:S04]  /*1cc50*/  IMAD.WIDE R2, R249, 0x4, R28 ;  /* 0x00000004f9027825 */ /* 0x002fc800078e021c */
[C---:B------:R-:W-:Y:S01]  /*1cc60*/  IMAD.WIDE R26, R249.reuse, 0x4, R26 ;  /* 0x00000004f91a7825 */ /* 0x040fe200078e021a */
[----:B------:R1:W-:Y:S03]  /*1cc70*/  STL.64 [R1+0x1080], R2 ;  /* 0x0010800201007387 */ /* 0x0003e60000100a00 */
[C---:B------:R-:W-:Y:S01]  /*1cc80*/  IMAD.WIDE R24, R249.reuse, 0x4, R24 ;  /* 0x00000004f9187825 */ /* 0x040fe200078e0218 */
[----:B------:R-:W-:Y:S03]  /*1cc90*/  STL.64 [R1+0x1078], R26 ;  /* 0x0010781a01007387 */ /* 0x000fe60000100a00 */
[C---:B----4-:R-:W-:Y:S01]  /*1cca0*/  IMAD.WIDE R20, R249.reuse, 0x4, R20 ;  /* 0x00000004f9147825 */ /* 0x050fe200078e0214 */
[----:B------:R-:W-:Y:S03]  /*1ccb0*/  STL.64 [R1+0x1070], R24 ;  /* 0x0010701801007387 */ /* 0x000fe60000100a00 */
[----:B-1----:R-:W-:-:S04]  /*1ccc0*/  IMAD.WIDE R2, R249, 0x4, R22 ;  /* 0x00000004f9027825 */ /* 0x002fc800078e0216 */
[C---:B---3--:R-:W-:Y:S01]  /*1ccd0*/  IMAD.WIDE R18, R249.reuse, 0x4, R18 ;  /* 0x00000004f9127825 */ /* 0x048fe200078e0212 */
[----:B------:R1:W-:Y:S04]  /*1cce0*/  STL.64 [R1+0x1068], R2 ;  /* 0x0010680201007387 */ /* 0x0003e80000100a00 */
[----:B------:R3:W-:Y:S01]  /*1ccf0*/  STL.64 [R1+0x1060], R20 ;  /* 0x0010601401007387 */ /* 0x0007e20000100a00 */
[----:B-1----:R-:W-:-:S03]  /*1cd00*/  IMAD.WIDE R2, R249, 0x4, R238 ;  /* 0x00000004f9027825 */ /* 0x002fc600078e02ee */
[----:B------:R-:W4:Y:S04]  /*1cd10*/  LDL.LU.64 R238, [R1+0x4460] ;  /* 0x0044600001ee7983 */ /* 0x000f280000300a00 */
[----:B------:R1:W-:Y:S04]  /*1cd20*/  STL.64 [R1+0x1058], R18 ;  /* 0x0010581201007387 */ /* 0x0003e80000100a00 */
[----:B------:R-:W4:Y:S04]  /*1cd30*/  LDL.LU.64 R36, [R1+0x738] ;  /* 0x0007380001247983 */ /* 0x000f280000300a00 */
[----:B------:R-:W4:Y:S04]  /*1cd40*/  LDL.LU.64 R34, [R1+0x730] ;  /* 0x0007300001227983 */ /* 0x000f280000300a00 */
[----:B------:R1:W-:Y:S04]  /*1cd50*/  STL.64 [R1+0x1050], R2 ;  /* 0x0010500201007387 */ /* 0x0003e80000100a00 */
[----:B------:R-:W4:Y:S04]  /*1cd60*/  LDL.LU.64 R32, [R1+0x728] ;  /* 0x0007280001207983 */ /* 0x000f280000300a00 */
[----:B------:R-:W4:Y:S04]  /*1cd70*/  LDL.LU.64 R28, [R1+0x718] ;  /* 0x00071800011c7983 */ /* 0x000f280000300a00 */
[----:B------:R-:W4:Y:S04]  /*1cd80*/  LDL.LU.64 R26, [R1+0x710] ;  /* 0x00071000011a7983 */ /* 0x000f280000300a00 */
[----:B------:R-:W4:Y:S04]  /*1cd90*/  LDL.LU.64 R24, [R1+0x708] ;  /* 0x0007080001187983 */ /* 0x000f280000300a00 */
[----:B------:R-:W4:Y:S04]  /*1cda0*/  LDL.LU.64 R22, [R1+0x6f8] ;  /* 0x0006f80001167983 */ /* 0x000f280000300a00 */
[----:B---3--:R-:W3:Y:S04]  /*1cdb0*/  LDL.LU.64 R20, [R1+0x6f0] ;  /* 0x0006f00001147983 */ /* 0x008ee80000300a00 */
[----:B-1----:R-:W3:Y:S01]  /*1cdc0*/  LDL.LU.64 R18, [R1+0x6e8] ;  /* 0x0006e80001127983 */ /* 0x002ee20000300a00 */
[----:B------:R-:W-:-:S03]  /*1cdd0*/  IMAD.WIDE R2, R249, 0x4, R236 ;  /* 0x00000004f9027825 */ /* 0x000fc600078e02ec */
[----:B------:R-:W3:Y:S01]  /*1cde0*/  LDL.LU.64 R236, [R1+0x4458] ;  /* 0x0044580001ec7983 */ /* 0x000ee20000300a00 */
[----:B------:R-:W-:-:S03]  /*1cdf0*/  IMAD.WIDE R30, R249, 0x4, R30 ;  /* 0x00000004f91e7825 */ /* 0x000fc600078e021e */
[----:B------:R1:W-:Y:S01]  /*1ce00*/  STL.64 [R1+0x1048], R2 ;  /* 0x0010480201007387 */ /* 0x0003e20000100a00 */
[----:B------:R-:W-:-:S03]  /*1ce10*/  IMAD.WIDE R16, R249, 0x4, R16 ;  /* 0x00000004f9107825 */ /* 0x000fc600078e0210 */
[----:B------:R-:W-:Y:S01]  /*1ce20*/  STL.64 [R1+0x1040], R30 ;  /* 0x0010401e01007387 */ /* 0x000fe20000100a00 */
[----:B------:R-:W-:-:S03]  /*1ce30*/  IMAD.WIDE R12, R249, 0x4, R12 ;  /* 0x00000004f90c7825 */ /* 0x000fc600078e020c */
[----:B------:R-:W-:Y:S01]  /*1ce40*/  STL.64 [R1+0x1038], R16 ;  /* 0x0010381001007387 */ /* 0x000fe20000100a00 */
[----:B-1----:R-:W-:-:S04]  /*1ce50*/  IMAD.WIDE R2, R249, 0x4, R14 ;  /* 0x00000004f9027825 */ /* 0x002fc800078e020e */
[C---:B------:R-:W-:Y:S01]  /*1ce60*/  IMAD.WIDE R10, R249.reuse, 0x4, R10 ;  /* 0x00000004f90a7825 */ /* 0x040fe200078e020a */
[----:B------:R1:W-:Y:S04]  /*1ce70*/  STL.64 [R1+0x1030], R2 ;  /* 0x0010300201007387 */ /* 0x0003e80000100a00 */
[----:B------:R-:W-:Y:S04]  /*1ce80*/  STL.64 [R1+0x1028], R12 ;  /* 0x0010280c01007387 */ /* 0x000fe80000100a00 */
[----:B------:R-:W-:Y:S01]  /*1ce90*/  STL.64 [R1+0x1020], R10 ;  /* 0x0010200a01007387 */ /* 0x000fe20000100a00 */
[----:B-1----:R-:W-:-:S04]  /*1cea0*/  IMAD.WIDE R2, R249, 0x4, R8 ;  /* 0x00000004f9027825 */ /* 0x002fc800078e0208 */
[C---:B--2---:R-:W-:Y:S01]  /*1ceb0*/  IMAD.WIDE R8, R249.reuse, 0x4, R6 ;  /* 0x00000004f9087825 */ /* 0x044fe200078e0206 */
[----:B------:R1:W-:Y:S03]  /*1cec0*/  STL.64 [R1+0x1018], R2 ;  /* 0x0010180201007387 */ /* 0x0003e60000100a00 */
[C---:B------:R-:W-:Y:S01]  /*1ced0*/  IMAD.WIDE R6, R249.reuse, 0x4, R4 ;  /* 0x00000004f9067825 */ /* 0x040fe200078e0204 */
[----:B------:R-:W-:Y:S03]  /*1cee0*/  STL.64 [R1+0x1010], R8 ;  /* 0x0010100801007387 */ /* 0x000fe60000100a00 */
[C---:B------:R-:W-:Y:S01]  /*1cef0*/  IMAD.WIDE R4, R249.reuse, 0x4, R216 ;  /* 0x00000004f9047825 */ /* 0x040fe200078e02d8 */
[----:B------:R-:W-:Y:S03]  /*1cf00*/  STL.64 [R1+0x1008], R6 ;  /* 0x0010080601007387 */ /* 0x000fe60000100a00 */
[C---:B-1----:R-:W-:Y:S01]  /*1cf10*/  IMAD.WIDE R2, R249.reuse, 0x4, R240 ;  /* 0x00000004f9027825 */ /* 0x042fe200078e02f0 */
[----:B------:R-:W2:Y:S04]  /*1cf20*/  LDL.LU.64 R216, [R1+0x4450] ;  /* 0x0044500001d87983 */ /* 0x000ea80000300a00 */
[----:B------:R1:W-:Y:S02]  /*1cf30*/  STL.64 [R1+0x1000], R2 ;  /* 0x0010000201007387 */ /* 0x0003e40000100a00 */
[----:B-1----:R-:W-:-:S02]  /*1cf40*/  IMAD.WIDE R2, R249, 0x4, R214 ;  /* 0x00000004f9027825 */ /* 0x002fc400078e02d6 */
[----:B------:R-:W2:Y:S04]  /*1cf50*/  LDL.LU.64 R214, [R1+0x4448] ;  /* 0x0044480001d67983 */ /* 0x000ea80000300a00 */
[----:B------:R1:W-:Y:S04]  /*1cf60*/  STL.64 [R1+0xff8], R4 ;  /* 0x000ff80401007387 */ /* 0x0003e80000100a00 */
[----:B------:R-:W2:Y:S04]  /*1cf70*/  LDL.LU.64 R30, [R1+0x6b8] ;  /* 0x0006b800011e7983 */ /* 0x000ea80000300a00 */
[----:B------:R-:W2:Y:S04]  /*1cf80*/  LDL.LU.64 R16, [R1+0x6b0] ;  /* 0x0006b00001107983 */ /* 0x000ea80000300a00 */
[----:B------:R1:W-:Y:S04]  /*1cf90*/  STL.64 [R1+0xff0], R2 ;  /* 0x000ff00201007387 */ /* 0x0003e80000100a00 */
[----:B------:R-:W2:Y:S04]  /*1cfa0*/  LDL.LU.64 R14, [R1+0x6a8] ;  /* 0x0006a800010e7983 */ /* 0x000ea80000300a00 */
[----:B------:R-:W2:Y:S04]  /*1cfb0*/  LDL.LU.64 R12, [R1+0x698] ;  /* 0x00069800010c7983 */ /* 0x000ea80000300a00 */
[----:B------:R-:W2:Y:S04]  /*1cfc0*/  LDL.LU.64 R10, [R1+0x690] ;  /* 0x00069000010a7983 */ /* 0x000ea80000300a00 */
[----:B------:R-:W2:Y:S04]  /*1cfd0*/  LDL.LU.64 R8, [R1+0x688] ;  /* 0x0006880001087983 */ /* 0x000ea80000300a00 */
[----:B------:R-:W2:Y:S04]  /*1cfe0*/  LDL.LU.64 R6, [R1+0x678] ;  /* 0x0006780001067983 */ /* 0x000ea80000300a00 */
[----:B-1----:R-:W2:Y:S04]  /*1cff0*/  LDL.LU.64 R4, [R1+0x670] ;  /* 0x0006700001047983 */ /* 0x002ea80000300a00 */
[----:B------:R-:W2:Y:S01]  /*1d000*/  LDL.LU.64 R240, [R1+0x668] ;  /* 0x0006680001f07983 */ /* 0x000ea20000300a00 */
[----:B------:R-:W-:-:S03]  /*1d010*/  IMAD.WIDE R2, R249, 0x4, R212 ;  /* 0x00000004f9027825 */ /* 0x000fc600078e02d4 */
[----:B------:R-:W2:Y:S04]  /*1d020*/  LDL.LU.64 R212, [R1+0x4440] ;  /* 0x0044400001d47983 */ /* 0x000ea80000300a00 */
[----:B------:R1:W-:Y:S01]  /*1d030*/  STL.64 [R1+0xfe8], R2 ;  /* 0x000fe80201007387 */ /* 0x0003e20000100a00 */
[----:B----4-:R-:W-:-:S04]  /*1d040*/  IMAD.WIDE R36, R249, 0x4, R36 ;  /* 0x00000004f9247825 */ /* 0x010fc800078e0224 */
[C---:B------:R-:W-:Y:S01]  /*1d050*/  IMAD.WIDE R34, R249.reuse, 0x4, R34 ;  /* 0x00000004f9227825 */ /* 0x040fe200078e0222 */
[----:B------:R-:W-:Y:S03]  /*1d060*/  STL.64 [R1+0xfe0], R36 ;  /* 0x000fe02401007387 */ /* 0x000fe60000100a00 */
[C---:B-1----:R-:W-:Y:S01]  /*1d070*/  IMAD.WIDE R2, R249.reuse, 0x4, R32 ;  /* 0x00000004f9027825 */ /* 0x042fe200078e0220 */
        /* <DEDUP_REMOVED lines=9> */
[C---:B---3--:R-:W-:Y:S01]  /*1d110*/  IMAD.WIDE R20, R249.reuse, 0x4, R20 ;  /* 0x00000004f9147825 */ /* 0x048fe200078e0214 */
[----:B------:R-:W-:Y:S04]  /*1d120*/  STL.64 [R1+0xfb0], R22 ;  /* 0x000fb01601007387 */ /* 0x000fe80000100a00 */
[----:B------:R-:W-:Y:S01]  /*1d130*/  STL.64 [R1+0xfa8], R20 ;  /* 0x000fa81401007387 */ /* 0x000fe20000100a00 */
[----:B-1----:R-:W-:-:S04]  /*1d140*/  IMAD.WIDE R2, R249, 0x4, R18 ;  /* 0x00000004f9027825 */ /* 0x002fc800078e0212 */
[C---:B------:R-:W-:Y:S02]  /*1d150*/  IMAD.WIDE R18, R249.reuse, 0x4, R192 ;  /* 0x00000004f9127825 */ /* 0x040fe400078e02c0 */
[----:B------:R-:W3:Y:S04]  /*1d160*/  LDL.LU.64 R192, [R1+0x4438] ;  /* 0x0044380001c07983 */ /* 0x000ee80000300a00 */
[----:B------:R1:W-:Y:S02]  /*1d170*/  STL.64 [R1+0xfa0], R2 ;  /* 0x000fa00201007387 */ /* 0x0003e40000100a00 */
[C---:B-1----:R-:W-:Y:S02]  /*1d180*/  IMAD.WIDE R2, R249.reuse, 0x4, R190 ;  /* 0x00000004f9027825 */ /* 0x042fe400078e02be */
[----:B------:R-:W4:Y:S04]  /*1d190*/  LDL.LU.64 R190, [R1+0x4430] ;  /* 0x0044300001be7983 */ /* 0x000f280000300a00 */
[----:B------:R1:W-:Y:S04]  /*1d1a0*/  STL.64 [R1+0xf98], R18 ;  /* 0x000f981201007387 */ /* 0x0003e80000100a00 */
[----:B------:R-:W3:Y:S04]  /*1d1b0*/  LDL.LU.64 R36, [R1+0x638] ;  /* 0x0006380001247983 */ /* 0x000ee80000300a00 */
        /* <DEDUP_REMOVED lines=8> */
[----:B-1----:R-:W4:Y:S01]  /*1d240*/  LDL.LU.64 R18, [R1+0x5e8] ;  /* 0x0005e80001127983 */ /* 0x002f220000300a00 */
[----:B------:R-:W-:-:S03]  /*1d250*/  IMAD.WIDE R2, R249, 0x4, R188 ;  /* 0x00000004f9027825 */ /* 0x000fc600078e02bc */
[----:B------:R-:W4:Y:S01]  /*1d260*/  LDL.LU.64 R188, [R1+0x4428] ;  /* 0x0044280001bc7983 */ /* 0x000f220000300a00 */
[----:B--2---:R-:W-:-:S03]  /*1d270*/  IMAD.WIDE R30, R249, 0x4, R30 ;  /* 0x00000004f91e7825 */ /* 0x004fc600078e021e */
[----:B------:R1:W-:Y:S01]  /*1d280*/  STL.64 [R1+0xf88], R2 ;  /* 0x000f880201007387 */ /* 0x0003e20000100a00 */
[----:B------:R-:W-:-:S03]  /*1d290*/  IMAD.WIDE R16, R249, 0x4, R16 ;  /* 0x00000004f9107825 */ /* 0x000fc600078e0210 */
[----:B------:R-:W-:Y:S04]  /*1d2a0*/  STL.64 [R1+0xf80], R30 ;  /* 0x000f801e01007387 */ /* 0x000fe80000100a00 */
[----:B------:R-:W-:Y:S01]  /*1d2b0*/  STL.64 [R1+0xf78], R16 ;  /* 0x000f781001007387 */ /* 0x000fe20000100a00 */
[----:B-1----:R-:W-:-:S04]  /*1d2c0*/  IMAD.WIDE R2, R249, 0x4, R14 ;  /* 0x00000004f9027825 */ /* 0x002fc800078e020e */
[C---:B------:R-:W-:Y:S01]  /*1d2d0*/  IMAD.WIDE R12, R249.reuse, 0x4, R12 ;  /* 0x00000004f90c7825 */ /* 0x040fe200078e020c */
[----:B------:R1:W-:Y:S03]  /*1d2e0*/  STL.64 [R1+0xf70], R2 ;  /* 0x000f700201007387 */ /* 0x0003e60000100a00 */
[C---:B------:R-:W-:Y:S01]  /*1d2f0*/  IMAD.WIDE R10, R249.reuse, 0x4, R10 ;  /* 0x00000004f90a7825 */ /* 0x040fe200078e020a */
[----:B------:R-:W-:Y:S03]  /*1d300*/  STL.64 [R1+0xf68], R12 ;  /* 0x000f680c01007387 */ /* 0x000fe60000100a00 */
[C---:B------:R-:W-:Y:S01]  /*1d310*/  IMAD.WIDE R6, R249.reuse, 0x4, R6 ;  /* 0x00000004f9067825 */ /* 0x040fe200078e0206 */
[----:B------:R-:W-:Y:S03]  /*1d320*/  STL.64 [R1+0xf60], R10 ;  /* 0x000f600a01007387 */ /* 0x000fe60000100a00 */
[----:B-1----:R-:W-:-:S04]  /*1d330*/  IMAD.WIDE R2, R249, 0x4, R8 ;  /* 0x00000004f9027825 */ /* 0x002fc800078e0208 */
[C---:B------:R-:W-:Y:S01]  /*1d340*/  IMAD.WIDE R4, R249.reuse, 0x4, R4 ;  /* 0x00000004f9047825 */ /* 0x040fe200078e0204 */
[----:B------:R1:W-:Y:S04]  /*1d350*/  STL.64 [R1+0xf58], R2 ;  /* 0x000f580201007387 */ /* 0x0003e80000100a00 */
[----:B------:R-:W-:Y:S04]  /*1d360*/  STL.64 [R1+0xf50], R6 ;  /* 0x000f500601007387 */ /* 0x000fe80000100a00 */
[----:B------:R-:W2:Y:S01]  /*1d370*/  LDL.LU.64 R30, [R1+0x5b8] ;  /* 0x0005b800011e7983 */ /* 0x000ea20000300a00 */
[----:B-1----:R-:W-:-:S03]  /*1d380*/  IMAD.WIDE R2, R249, 0x4, R240 ;  /* 0x00000004f9027825 */ /* 0x002fc600078e02f0 */
[----:B------:R1:W-:Y:S04]  /*1d390*/  STL.64 [R1+0xf48], R4 ;  /* 0x000f480401007387 */ /* 0x0003e80000100a00 */
[----:B------:R-:W2:Y:S04]  /*1d3a0*/  LDL.LU.64 R16, [R1+0x5b0] ;  /* 0x0005b00001107983 */ /* 0x000ea80000300a00 */
[----:B------:R1:W-:Y:S04]  /*1d3b0*/  STL.64 [R1+0xf40], R2 ;  /* 0x000f400201007387 */ /* 0x0003e80000100a00 */
[----:B-1----:R-:W2:Y:S01]  /*1d3c0*/  LDL.LU.64 R4, [R1+0x5a8] ;  /* 0x0005a80001047983 */ /* 0x002ea20000300a00 */
[----:B------:R-:W-:-:S03]  /*1d3d0*/  IMAD.WIDE R6, R249, 0x4, R168 ;  /* 0x00000004f9067825 */ /* 0x000fc600078e02a8 */
[----:B------:R-:W2:Y:S04]  /*1d3e0*/  LDL.LU.64 R240, [R1+0x598] ;  /* 0x0005980001f07983 */ /* 0x000ea80000300a00 */
[----:B------:R-:W2:Y:S01]  /*1d3f0*/  LDL.LU.64 R168, [R1+0x4420] ;  /* 0x0044200001a87983 */ /* 0x000ea20000300a00 */
[----:B------:R-:W-:-:S03]  /*1d400*/  IMAD.WIDE R2, R249, 0x4, R166 ;  /* 0x00000004f9027825 */ /* 0x000fc600078e02a6 */
[----:B------:R-:W2:Y:S04]  /*1d410*/  LDL.LU.64 R166, [R1+0x4418] ;  /* 0x0044180001a67983 */ /* 0x000ea80000300a00 */
[----:B------:R1:W-:Y:S04]  /*1d420*/  STL.64 [R1+0xf38], R6 ;  /* 0x000f380601007387 */ /* 0x0003e80000100a00 */
[----:B------:R-:W2:Y:S04]  /*1d430*/  LDL.LU.64 R14, [R1+0x590] ;  /* 0x00059000010e7983 */ /* 0x000ea80000300a00 */
[----:B------:R-:W2:Y:S04]  /*1d440*/  LDL.LU.64 R12, [R1+0x588] ;  /* 0x00058800010c7983 */ /* 0x000ea80000300a00 */
[----:B------:R1:W-:Y:S04]  /*1d450*/  STL.64 [R1+0xf30], R2 ;  /* 0x000f300201007387 */ /* 0x0003e80000100a00 */
[----:B------:R-:W2:Y:S04]  /*1d460*/  LDL.LU.64 R10, [R1+0x578] ;  /* 0x00057800010a7983 */ /* 0x000ea80000300a00 */
[----:B------:R-:W2:Y:S04]  /*1d470*/  LDL.LU.64 R8, [R1+0x570] ;  /* 0x0005700001087983 */ /* 0x000ea80000300a00 */
[----:B-1----:R-:W2:Y:S01]  /*1d480*/  LDL.LU.64 R6, [R1+0x568] ;  /* 0x0005680001067983 */ /* 0x002ea20000300a00 */
[----:B------:R-:W-:-:S03]  /*1d490*/  IMAD.WIDE R2, R249, 0x4, R164 ;  /* 0x00000004f9027825 */ /* 0x000fc600078e02a4 */
[----:B------:R-:W2:Y:S04]  /*1d4a0*/  LDL.LU.64 R164, [R1+0x4410] ;  /* 0x0044100001a47983 */ /* 0x000ea80000300a00 */
[----:B------:R1:W-:Y:S01]  /*1d4b0*/  STL.64 [R1+0xf28], R2 ;  /* 0x000f280201007387 */ /* 0x0003e20000100a00 */
[----:B---3--:R-:W-:-:S04]  /*1d4c0*/  IMAD.WIDE R36, R249, 0x4, R36 ;  /* 0x00000004f9247825 */ /* 0x008fc800078e0224 */
[C---:B----4-:R-:W-:Y:S01]  /*1d4d0*/  IMAD.WIDE R34, R249.reuse, 0x4, R34 ;  /* 0x00000004f9227825 */ /* 0x050fe200078e0222 */
        /* <DEDUP_REMOVED lines=27> */
[----:B------:R-:W4:Y:S01]  /*1d690*/  LDL.LU.64 R20, [R1+0x508] ;  /* 0x0005080001147983 */ /* 0x000f220000300a00 */
[----:B------:R-:W-:-:S03]  /*1d6a0*/  IMAD.WIDE R32, R249, 0x4, R140 ;  /* 0x00000004f9207825 */ /* 0x000fc600078e028c */
[----:B-1----:R-:W4:Y:S01]  /*1d6b0*/  LDL.LU.64 R18, [R1+0x4f8] ;  /* 0x0004f80001127983 */ /* 0x002f220000300a00 */
[----:B--2---:R-:W-:-:S03]  /*1d6c0*/  IMAD.WIDE R2, R249, 0x4, R30 ;  /* 0x00000004f9027825 */ /* 0x004fc600078e021e */
[----:B------:R-:W2:Y:S01]  /*1d6d0*/  LDL.LU.64 R140, [R1+0x43f8] ;  /* 0x0043f800018c7983 */ /* 0x000ea20000300a00 */
[----:B------:R-:W-:-:S03]  /*1d6e0*/  IMAD.WIDE R30, R249, 0x4, R16 ;  /* 0x00000004f91e7825 */ /* 0x000fc600078e0210 */
[----:B------:R-:W-:Y:S01]  /*1d6f0*/  STL.64 [R1+0xec8], R32 ;  /* 0x000ec82001007387 */ /* 0x000fe20000100a00 */
[----:B------:R-:W-:-:S03]  /*1d700*/  IMAD.WIDE R16, R249, 0x4, R4 ;  /* 0x00000004f9107825 */ /* 0x000fc600078e0204 */
[----:B------:R1:W-:Y:S04]  /*1d710*/  STL.64 [R1+0xec0], R2 ;  /* 0x000ec00201007387 */ /* 0x0003e80000100a00 */
[----:B------:R-:W-:Y:S04]  /*1d720*/  STL.64 [R1+0xeb8], R30 ;  /* 0x000eb81e01007387 */ /* 0x000fe80000100a00 */
[----:B------:R-:W2:Y:S01]  /*1d730*/  LDL.LU.64 R4, [R1+0x4f0] ;  /* 0x0004f00001047983 */ /* 0x000ea20000300a00 */
[----:B-1----:R-:W-:-:S03]  /*1d740*/  IMAD.WIDE R2, R249, 0x4, R240 ;  /* 0x00000004f9027825 */ /* 0x002fc600078e02f0 */
[----:B------:R-:W-:Y:S04]  /*1d750*/  STL.64 [R1+0xeb0], R16 ;  /* 0x000eb01001007387 */ /* 0x000fe80000100a00 */
[----:B------:R-:W2:Y:S01]  /*1d760*/  LDL.LU.64 R240, [R1+0x4e8] ;  /* 0x0004e80001f07983 */ /* 0x000ea20000300a00 */
[----:B------:R-:W-:-:S03]  /*1d770*/  IMAD.WIDE R14, R249, 0x4, R14 ;  /* 0x00000004f90e7825 */ /* 0x000fc600078e020e */
[----:B------:R1:W-:Y:S01]  /*1d780*/  STL.64 [R1+0xea8], R2 ;  /* 0x000ea80201007387 */ /* 0x0003e20000100a00 */
[----:B------:R-:W-:-:S04]  /*1d790*/  IMAD.WIDE R12, R249, 0x4, R12 ;  /* 0x00000004f90c7825 */ /* 0x000fc800078e020c */
[C---:B------:R-:W-:Y:S01]  /*1d7a0*/  IMAD.WIDE R8, R249.reuse, 0x4, R8 ;  /* 0x00000004f9087825 */ /* 0x040fe200078e0208 */
[----:B------:R-:W-:Y:S03]  /*1d7b0*/  STL.64 [R1+0xea0], R14 ;  /* 0x000ea00e01007387 */ /* 0x000fe60000100a00 */
[----:B------:R-:W-:-:S04]  /*1d7c0*/  IMAD.WIDE R6, R249, 0x4, R6 ;  /* 0x00000004f9067825 */ /* 0x000fc800078e0206 */
[C---:B-1----:R-:W-:Y:S01]  /*1d7d0*/  IMAD.WIDE R2, R249.reuse, 0x4, R10 ;  /* 0x00000004f9027825 */ /* 0x042fe200078e020a */
[----:B------:R-:W-:Y:S04]  /*1d7e0*/  STL.64 [R1+0xe98], R12 ;  /* 0x000e980c01007387 */ /* 0x000fe80000100a00 */
[----:B------:R1:W-:Y:S04]  /*1d7f0*/  STL.64 [R1+0xe90], R2 ;  /* 0x000e900201007387 */ /* 0x0003e80000100a00 */
[----:B------:R-:W-:Y:S01]  /*1d800*/  STL.64 [R1+0xe88], R8 ;  /* 0x000e880801007387 */ /* 0x000fe20000100a00 */
[----:B-1----:R-:W-:-:S03]  /*1d810*/  IMAD.WIDE R2, R249, 0x4, R120 ;  /* 0x00000004f9027825 */ /* 0x002fc600078e0278 */
[----:B------:R-:W2:Y:S04]  /*1d820*/  LDL.LU.64 R120, [R1+0x43f0] ;  /* 0x0043f00001787983 */ /* 0x000ea80000300a00 */
[----:B------:R-:W-:Y:S04]  /*1d830*/  STL.64 [R1+0xe80], R6 ;  /* 0x000e800601007387 */ /* 0x000fe80000100a00 */
[----:B------:R-:W2:Y:S04]  /*1d840*/  LDL.LU.64 R34, [R1+0x4b8] ;  /* 0x0004b80001227983 */ /* 0x000ea80000300a00 */
[----:B------:R-:W2:Y:S04]  /*1d850*/  LDL.LU.64 R32, [R1+0x4b0] ;  /* 0x0004b00001207983 */ /* 0x000ea80000300a00 */
[----:B------:R1:W-:Y:S04]  /*1d860*/  STL.64 [R1+0xe78], R2 ;  /* 0x000e780201007387 */ /* 0x0003e80000100a00 */
[----:B------:R-:W2:Y:S04]  /*1d870*/  LDL.LU.64 R30, [R1+0x4a8] ;  /* 0x0004a800011e7983 */ /* 0x000ea80000300a00 */
[----:B------:R-:W2:Y:S01]  /*1d880*/  LDL.LU.64 R12, [R1+0x498] ;  /* 0x00049800010c7983 */ /* 0x000ea20000300a00 */
[----:B-1----:R-:W-:-:S03]  /*1d890*/  IMAD.WIDE R2, R249, 0x4, R118 ;  /* 0x00000004f9027825 */ /* 0x002fc600078e0276 */
[----:B------:R-:W2:Y:S04]  /*1d8a0*/  LDL.LU.64 R118, [R1+0x43e8] ;  /* 0x0043e80001767983 */ /* 0x000ea80000300a00 */
[----:B------:R-:W2:Y:S01]  /*1d8b0*/  LDL.LU.64 R16, [R1+0x490] ;  /* 0x0004900001107983 */ /* 0x000ea20000300a00 */
[----:B------:R-:W-:-:S03]  /*1d8c0*/  IMAD.WIDE R38, R249, 0x4, R250 ;  /* 0x00000004f9267825 */ /* 0x000fc600078e02fa */
[----:B------:R-:W2:Y:S04]  /*1d8d0*/  LDL.LU.64 R14, [R1+0x488] ;  /* 0x00048800010e7983 */ /* 0x000ea80000300a00 */
[----:B------:R3:W-:Y:S04]  /*1d8e0*/  STL.64 [R1+0xe70], R2 ;  /* 0x000e700201007387 */ /* 0x0007e80000100a00 */
[----:B------:R-:W2:Y:S04]  /*1d8f0*/  LDL.LU.64 R10, [R1+0x478] ;  /* 0x00047800010a7983 */ /* 0x000ea80000300a00 */
[----:B------:R-:W2:Y:S04]  /*1d900*/  LDL.LU.64 R8, [R1+0x470] ;  /* 0x0004700001087983 */ /* 0x000ea80000300a00 */
[----:B------:R-:W2:Y:S04]  /*1d910*/  LDL.LU.64 R6, [R1+0x468] ;  /* 0x0004680001067983 */ /* 0x000ea80000300a00 */
[----:B------:R-:W2:Y:S04]  /*1d920*/  LDL.LU.64 R250, [R1+0x43e0] ;  /* 0x0043e00001fa7983 */ /* 0x000ea80000300a00 */
[----:B------:R-:W-:Y:S01]  /*1d930*/  STL.64 [R1+0xe68], R38 ;  /* 0x000e682601007387 */ /* 0x000fe20000100a00 */
[----:B---3--:R-:W-:-:S04]  /*1d940*/  IMAD.WIDE R2, R249, 0x4, R36 ;  /* 0x00000004f9027825 */ /* 0x008fc800078e0224 */
[C---:B----4-:R-:W-:Y:S01]  /*1d950*/  IMAD.WIDE R28, R249.reuse, 0x4, R28 ;  /* 0x00000004f91c7825 */ /* 0x050fe200078e021c */
[----:B------:R1:W-:Y:S03]  /*1d960*/  STL.64 [R1+0xe60], R2 ;  /* 0x000e600201007387 */ /* 0x0003e60000100a00 */
[C---:B------:R-:W-:Y:S01]  /*1d970*/  IMAD.WIDE R26, R249.reuse, 0x4, R26 ;  /* 0x00000004f91a7825 */ /* 0x040fe200078e021a */
[----:B------:R3:W-:Y:S03]  /*1d980*/  STL.64 [R1+0xe58], R28 ;  /* 0x000e581c01007387 */ /* 0x0007e60000100a00 */
[C---:B-1----:R-:W-:Y:S01]  /*1d990*/  IMAD.WIDE R2, R249.reuse, 0x4, R24 ;  /* 0x00000004f9027825 */ /* 0x042fe200078e0218 */
[----:B------:R-:W-:Y:S03]  /*1d9a0*/  STL.64 [R1+0xe50], R26 ;  /* 0x000e501a01007387 */ /* 0x000fe60000100a00 */
[C---:B------:R-:W-:Y:S01]  /*1d9b0*/  IMAD.WIDE R22, R249.reuse, 0x4, R22 ;  /* 0x00000004f9167825 */ /* 0x040fe200078e0216 */
[----:B------:R1:W-:Y:S03]  /*1d9c0*/  STL.64 [R1+0xe48], R2 ;  /* 0x000e480201007387 */ /* 0x0003e60000100a00 */
[C---:B------:R-:W-:Y:S01]  /*1d9d0*/  IMAD.WIDE R20, R249.reuse, 0x4, R20 ;  /* 0x00000004f9147825 */ /* 0x040fe200078e0214 */
[----:B------:R4:W-:Y:S04]  /*1d9e0*/  STL.64 [R1+0xe40], R22 ;  /* 0x000e401601007387 */ /* 0x0009e80000100a00 */
[----:B---3--:R-:W3:Y:S01]  /*1d9f0*/  LDL.LU.64 R28, [R1+0x438] ;  /* 0x00043800011c7983 */ /* 0x008ee20000300a00 */
[----:B-1----:R-:W-:-:S03]  /*1da00*/  IMAD.WIDE R2, R249, 0x4, R18 ;  /* 0x00000004f9027825 */ /* 0x002fc600078e0212 */
[----:B------:R1:W-:Y:S04]  /*1da10*/  STL.64 [R1+0xda8], R20 ;  /* 0x000da81401007387 */ /* 0x0003e80000100a00 */
[----:B------:R-:W3:Y:S04]  /*1da20*/  LDL.LU.64 R26, [R1+0x430] ;  /* 0x00043000011a7983 */ /* 0x000ee80000300a00 */
[----:B------:R1:W-:Y:S04]  /*1da30*/  STL.64 [R1+0xda0], R2 ;  /* 0x000da00201007387 */ /* 0x0003e80000100a00 */
[----:B------:R-:W3:Y:S01]  /*1da40*/  LDL.LU.64 R24, [R1+0x428] ;  /* 0x0004280001187983 */ /* 0x000ee20000300a00 */
[----:B--2---:R-:W-:-:S03]  /*1da50*/  IMAD.WIDE R18, R249, 0x4, R4 ;  /* 0x00000004f9127825 */ /* 0x004fc600078e0204 */
[----:B----4-:R-:W2:Y:S04]  /*1da60*/  LDL.LU.64 R22, [R1+0x418] ;  /* 0x0004180001167983 */ /* 0x010ea80000300a00 */
[----:B-1----:R-:W4:Y:S01]  /*1da70*/  LDL.LU.64 R20, [R1+0x410] ;  /* 0x0004100001147983 */ /* 0x002f220000300a00 */
[----:B------:R-:W-:-:S03]  /*1da80*/  IMAD.WIDE R2, R249, 0x4, R240 ;  /* 0x00000004f9027825 */ /* 0x000fc600078e02f0 */
[----:B------:R-:W-:Y:S01]  /*1da90*/  STL.64 [R1+0xd98], R18 ;  /* 0x000d981201007387 */ /* 0x000fe20000100a00 */
[----:B------:R-:W-:-:S03]  /*1daa0*/  IMAD.WIDE R4, R249, 0x4, R176 ;  /* 0x00000004f9047825 */ /* 0x000fc600078e02b0 */
[----:B------:R-:W4:Y:S04]  /*1dab0*/  LDL.LU.64 R176, [R1+0x43d8] ;  /* 0x0043d80001b07983 */ /* 0x000f280000300a00 */
[----:B------:R1:W-:Y:S01]  /*1dac0*/  STL.64 [R1+0xd90], R2 ;  /* 0x000d900201007387 */ /* 0x0003e20000100a00 */
[----:B------:R-:W-:-:S04]  /*1dad0*/  IMAD.WIDE R36, R249, 0x4, R180 ;  /* 0x00000004f9247825 */ /* 0x000fc800078e02b4 */
[C---:B-1----:R-:W-:Y:S02]  /*1dae0*/  IMAD.WIDE R2, R249.reuse, 0x4, R178 ;  /* 0x00000004f9027825 */ /* 0x042fe400078e02b2 */
[----:B------:R-:W4:Y:S04]  /*1daf0*/  LDL.LU.64 R178, [R1+0x43d0] ;  /* 0x0043d00001b27983 */ /* 0x000f280000300a00 */
[----:B------:R1:W-:Y:S04]  /*1db00*/  STL.64 [R1+0xd88], R4 ;  /* 0x000d880401007387 */ /* 0x0003e80000100a00 */
[----:B------:R-:W4:Y:S04]  /*1db10*/  LDL.LU.64 R18, [R1+0x408] ;  /* 0x0004080001127983 */ /* 0x000f280000300a00 */
[----:B-1----:R-:W4:Y:S04]  /*1db20*/  LDL.LU.64 R4, [R1+0x3f8] ;  /* 0x0003f80001047983 */ /* 0x002f280000300a00 */
[----:B------:R1:W-:Y:S04]  /*1db30*/  STL.64 [R1+0xd80], R2 ;  /* 0x000d800201007387 */ /* 0x0003e80000100a00 */
[----:B------:R-:W4:Y:S01]  /*1db40*/  LDL.LU.64 R240, [R1+0x3f0] ;  /* 0x0003f00001f07983 */ /* 0x000f220000300a00 */
[----:B------:R-:W-:-:S03]  /*1db50*/  IMAD.WIDE R32, R249, 0x4, R32 ;  /* 0x00000004f9207825 */ /* 0x000fc600078e0220 */
[----:B------:R-:W4:Y:S01]  /*1db60*/  LDL.LU.64 R180, [R1+0x43c8] ;  /* 0x0043c80001b47983 */ /* 0x000f220000300a00 */
[----:B-1----:R-:W-:-:S03]  /*1db70*/  IMAD.WIDE R2, R249, 0x4, R34 ;  /* 0x00000004f9027825 */ /* 0x002fc600078e0222 */
[----:B------:R-:W-:Y:S04]  /*1db80*/  STL.64 [R1+0xd78], R36 ;  /* 0x000d782401007387 */ /* 0x000fe80000100a00 */
[----:B------:R1:W-:Y:S04]  /*1db90*/  STL.64 [R1+0xd70], R2 ;  /* 0x000d700201007387 */ /* 0x0003e80000100a00 */
[----:B------:R-:W-:Y:S01]  /*1dba0*/  STL.64 [R1+0xd68], R32 ;  /* 0x000d682001007387 */ /* 0x000fe20000100a00 */
[----:B-1----:R-:W-:-:S03]  /*1dbb0*/  IMAD.WIDE R2, R249, 0x4, R12 ;  /* 0x00000004f9027825 */ /* 0x002fc600078e020c */
[----:B------:R-:W4:Y:S01]  /*1dbc0*/  LDL.LU.64 R12, [R1+0x3e8] ;  /* 0x0003e800010c7983 */ /* 0x000f220000300a00 */
[----:B------:R-:W-:-:S04]  /*1dbd0*/  IMAD.WIDE R30, R249, 0x4, R30 ;  /* 0x00000004f91e7825 */ /* 0x000fc800078e021e */
[C---:B------:R-:W-:Y:S01]  /*1dbe0*/  IMAD.WIDE R16, R249.reuse, 0x4, R16 ;  /* 0x00000004f9107825 */ /* 0x040fe200078e0210 */
[----:B------:R-:W-:Y:S04]  /*1dbf0*/  STL.64 [R1+0xd60], R30 ;  /* 0x000d601e01007387 */ /* 0x000fe80000100a00 */
[----:B------:R1:W-:Y:S01]  /*1dc00*/  STL.64 [R1+0xd58], R2 ;  /* 0x000d580201007387 */ /* 0x0003e20000100a00 */
[----:B------:R-:W-:-:S03]  /*1dc10*/  IMAD.WIDE R10, R249, 0x4, R10 ;  /* 0x00000004f90a7825 */ /* 0x000fc600078e020a */
[----:B------:R-:W-:Y:S01]  /*1dc20*/  STL.64 [R1+0xd50], R16 ;  /* 0x000d501001007387 */ /* 0x000fe20000100a00 */
[----:B------:R-:W-:-:S04]  /*1dc30*/  IMAD.WIDE R8, R249, 0x4, R8 ;  /* 0x00000004f9087825 */ /* 0x000fc800078e0208 */
[----:B-1----:R-:W-:-:S05]  /*1dc40*/  IMAD.WIDE R2, R249, 0x4, R14 ;  /* 0x00000004f9027825 */ /* 0x002fca00078e020e */
[----:B------:R1:W-:Y:S04]  /*1dc50*/  STL.64 [R1+0xd48], R2 ;  /* 0x000d480201007387 */ /* 0x0003e80000100a00 */
[----:B------:R-:W-:Y:S04]  /*1dc60*/  STL.64 [R1+0xd40], R10 ;  /* 0x000d400a01007387 */ /* 0x000fe80000100a00 */
[----:B------:R-:W-:Y:S01]  /*1dc70*/  STL.64 [R1+0xd38], R8 ;  /* 0x000d380801007387 */ /* 0x000fe20000100a00 */
[----:B-1----:R-:W-:-:S04]  /*1dc80*/  IMAD.WIDE R2, R249, 0x4, R6 ;  /* 0x00000004f9027825 */ /* 0x002fc800078e0206 */
[C---:B------:R-:W-:Y:S02]  /*1dc90*/  IMAD.WIDE R6, R249.reuse, 0x4, R204 ;  /* 0x00000004f9067825 */ /* 0x040fe400078e02cc */
[----:B------:R-:W4:Y:S04]  /*1dca0*/  LDL.LU.64 R204, [R1+0x43c0] ;  /* 0x0043c00001cc7983 */ /* 0x000f280000300a00 */
[----:B------:R1:W-:Y:S01]  /*1dcb0*/  STL.64 [R1+0xd30], R2 ;  /* 0x000d300201007387 */ /* 0x0003e20000100a00 */
[----:B------:R-:W-:-:S04]  /*1dcc0*/  IMAD.WIDE R30, R249, 0x4, R200 ;  /* 0x00000004f91e7825 */ /* 0x000fc800078e02c8 */
[C---:B-1----:R-:W-:Y:S02]  /*1dcd0*/  IMAD.WIDE R2, R249.reuse, 0x4, R202 ;  /* 0x00000004f9027825 */ /* 0x042fe400078e02ca */
[----:B------:R-:W4:Y:S04]  /*1dce0*/  LDL.LU.64 R202, [R1+0x43b8] ;  /* 0x0043b80001ca7983 */ /* 0x000f280000300a00 */
[----:B------:R1:W-:Y:S04]  /*1dcf0*/  STL.64 [R1+0xd28], R6 ;  /* 0x000d280601007387 */ /* 0x0003e80000100a00 */
[----:B------:R-:W4:Y:S04]  /*1dd00*/  LDL.LU.64 R16, [R1+0x3b8] ;  /* 0x0003b80001107983 */ /* 0x000f280000300a00 */
[----:B------:R-:W4:Y:S04]  /*1dd10*/  LDL.LU.64 R14, [R1+0x3b0] ;  /* 0x0003b000010e7983 */ /* 0x000f280000300a00 */
[----:B------:R3:W-:Y:S04]  /*1dd20*/  STL.64 [R1+0xd20], R2 ;  /* 0x000d200201007387 */ /* 0x0007e80000100a00 */
[----:B------:R-:W4:Y:S04]  /*1dd30*/  LDL.LU.64 R10, [R1+0x3a8] ;  /* 0x0003a800010a7983 */ /* 0x000f280000300a00 */
[----:B------:R-:W4:Y:S04]  /*1dd40*/  LDL.LU.64 R8, [R1+0x398] ;  /* 0x0003980001087983 */ /* 0x000f280000300a00 */
[----:B-1----:R-:W4:Y:S04]  /*1dd50*/  LDL.LU.64 R6, [R1+0x390] ;  /* 0x0003900001067983 */ /* 0x002f280000300a00 */
[----:B------:R-:W4:Y:S04]  /*1dd60*/  LDL.LU.64 R200, [R1+0x43b0] ;  /* 0x0043b00001c87983 */ /* 0x000f280000300a00 */
[----:B------:R-:W-:Y:S01]  /*1dd70*/  STL.64 [R1+0xd18], R30 ;  /* 0x000d181e01007387 */ /* 0x000fe20000100a00 */
[----:B---3--:R-:W-:-:S05]  /*1dd80*/  IMAD.WIDE R28, R249, 0x4, R28 ;  /* 0x00000004f91c7825 */ /* 0x008fca00078e021c */
[----:B------:R-:W-:Y:S01]  /*1dd90*/  STL.64 [R1+0xd10], R28 ;  /* 0x000d101c01007387 */ /* 0x000fe20000100a00 */
[----:B------:R-:W-:-:S05]  /*1dda0*/  IMAD.WIDE R2, R249, 0x4, R26 ;  /* 0x00000004f9027825 */ /* 0x000fca00078e021a */
[----:B------:R4:W-:Y:S01]  /*1ddb0*/  STL.64 [R1+0xd08], R2 ;  /* 0x000d080201007387 */ /* 0x0009e20000100a00 */
[----:B------:R-:W-:-:S04]  /*1ddc0*/  IMAD.WIDE R24, R249, 0x4, R24 ;  /* 0x00000004f9187825 */ /* 0x000fc800078e0218 */
[C---:B--2---:R-:W-:Y:S01]  /*1ddd0*/  IMAD.WIDE R22, R249.reuse, 0x4, R22 ;  /* 0x00000004f9167825 */ /* 0x044fe200078e0216 */
[----:B------:R-:W-:Y:S03]  /*1dde0*/  STL.64 [R1+0xd00], R24 ;  /* 0x000d001801007387 */ /* 0x000fe60000100a00 */
[C---:B----4-:R-:W-:Y:S01]  /*1ddf0*/  IMAD.WIDE R2, R249.reuse, 0x4, R20 ;  /* 0x00000004f9027825 */ /* 0x050fe200078e0214 */
[----:B------:R-:W2:Y:S04]  /*1de00*/  LDL.LU.64 R38, [R1+0x388] ;  /* 0x0003880001267983 */ /* 0x000ea80000300a00 */
[----:B------:R-:W-:Y:S04]  /*1de10*/  STL.64 [R1+0xcf8], R22 ;  /* 0x000cf81601007387 */ /* 0x000fe80000100a00 */
[----:B------:R-:W3:Y:S04]  /*1de20*/  LDL.LU.64 R36, [R1+0x378] ;  /* 0x0003780001247983 */ /* 0x000ee80000300a00 */
[----:B------:R1:W-:Y:S04]  /*1de30*/  STL.64 [R1+0xcf0], R2 ;  /* 0x000cf00201007387 */ /* 0x0003e80000100a00 */
[----:B------:R-:W4:Y:S04]  /*1de40*/  LDL.LU.64 R34, [R1+0x370] ;  /* 0x0003700001227983 */ /* 0x000f280000300a00 */
[----:B------:R-:W4:Y:S01]  /*1de50*/  LDL.LU.64 R32, [R1+0x368] ;  /* 0x0003680001207983 */ /* 0x000f220000300a00 */
[----:B------:R-:W-:-:S05]  /*1de60*/  IMAD.WIDE R18, R249, 0x4, R18 ;  /* 0x00000004f9127825 */ /* 0x000fca00078e0212 */
[----:B------:R-:W-:Y:S01]  /*1de70*/  STL.64 [R1+0xce8], R18 ;  /* 0x000ce81201007387 */ /* 0x000fe20000100a00 */
[----:B------:R-:W-:-:S03]  /*1de80*/  IMAD.WIDE R4, R249, 0x4, R4 ;  /* 0x00000004f9047825 */ /* 0x000fc600078e0204 */
[----:B------:R-:W4:Y:S04]  /*1de90*/  LDL.LU.64 R30, [R1+0x338] ;  /* 0x00033800011e7983 */ /* 0x000f280000300a00 */
[----:B------:R1:W-:Y:S02]  /*1dea0*/  STL.64 [R1+0xce0], R4 ;  /* 0x000ce00401007387 */ /* 0x0003e40000100a00 */
[C---:B-1----:R-:W-:Y:S02]  /*1deb0*/  IMAD.WIDE R2, R249.reuse, 0x4, R240 ;  /* 0x00000004f9027825 */ /* 0x042fe400078e02f0 */
[----:B------:R-:W4:Y:S04]  /*1dec0*/  LDL.LU.64 R28, [R1+0x330] ;  /* 0x00033000011c7983 */ /* 0x000f280000300a00 */
[----:B------:R1:W-:Y:S04]  /*1ded0*/  STL.64 [R1+0xcd8], R2 ;  /* 0x000cd80201007387 */ /* 0x0003e80000100a00 */
[----:B------:R-:W4:Y:S04]  /*1dee0*/  LDL.LU.64 R26, [R1+0x328] ;  /* 0x00032800011a7983 */ /* 0x000f280000300a00 */
[----:B------:R-:W4:Y:S04]  /*1def0*/  LDL.LU.64 R4, [R1+0x318] ;  /* 0x0003180001047983 */ /* 0x000f280000300a00 */
[----:B------:R-:W4:Y:S01]  /*1df00*/  LDL.LU.64 R240, [R1+0x310] ;  /* 0x0003100001f07983 */ /* 0x000f220000300a00 */
[----:B-1----:R-:W-:-:S03]  /*1df10*/  IMAD.WIDE R2, R249, 0x4, R134 ;  /* 0x00000004f9027825 */ /* 0x002fc600078e0286 */
[----:B------:R-:W4:Y:S01]  /*1df20*/  LDL.LU.64 R134, [R1+0x43a8] ;  /* 0x0043a80001867983 */ /* 0x000f220000300a00 */
[----:B------:R-:W-:-:S05]  /*1df30*/  IMAD.WIDE R12, R249, 0x4, R12 ;  /* 0x00000004f90c7825 */ /* 0x000fca00078e020c */
[----:B------:R1:W-:Y:S04]  /*1df40*/  STL.64 [R1+0xcd0], R12 ;  /* 0x000cd00c01007387 */ /* 0x0003e80000100a00 */
[----:B------:R-:W4:Y:S04]  /*1df50*/  LDL.LU.64 R24, [R1+0x308] ;  /* 0x0003080001187983 */ /* 0x000f280000300a00 */
[----:B------:R-:W4:Y:S04]  /*1df60*/  LDL.LU.64 R22, [R1+0x2f8] ;  /* 0x0002f80001167983 */ /* 0x000f280000300a00 */
[----:B------:R1:W-:Y:S04]  /*1df70*/  STL.64 [R1+0xcc8], R2 ;  /* 0x000cc80201007387 */ /* 0x0003e80000100a00 */
[----:B------:R-:W4:Y:S04]  /*1df80*/  LDL.LU.64 R20, [R1+0x2f0] ;  /* 0x0002f00001147983 */ /* 0x000f280000300a00 */
[----:B-1----:R-:W4:Y:S01]  /*1df90*/  LDL.LU.64 R12, [R1+0x2e8] ;  /* 0x0002e800010c7983 */ /* 0x002f220000300a00 */
[----:B------:R-:W-:-:S04]  /*1dfa0*/  IMAD.WIDE R18, R249, 0x4, R138 ;  /* 0x00000004f9127825 */ /* 0x000fc800078e028a */
[C---:B------:R-:W-:Y:S02]  /*1dfb0*/  IMAD.WIDE R2, R249.reuse, 0x4, R136 ;  /* 0x00000004f9027825 */ /* 0x040fe400078e0288 */
[----:B------:R-:W4:Y:S04]  /*1dfc0*/  LDL.LU.64 R136, [R1+0x43a0] ;  /* 0x0043a00001887983 */ /* 0x000f280000300a00 */
[----:B------:R-:W4:Y:S04]  /*1dfd0*/  LDL.LU.64 R138, [R1+0x4398] ;  /* 0x00439800018a7983 */ /* 0x000f280000300a00 */
[----:B------:R1:W-:Y:S04]  /*1dfe0*/  STL.64 [R1+0xcc0], R2 ;  /* 0x000cc00201007387 */ /* 0x0003e80000100a00 */
[----:B------:R-:W-:Y:S01]  /*1dff0*/  STL.64 [R1+0xcb8], R18 ;  /* 0x000cb81201007387 */ /* 0x000fe20000100a00 */
[----:B------:R-:W-:-:S04]  /*1e000*/  IMAD.WIDE R16, R249, 0x4, R16 ;  /* 0x00000004f9107825 */ /* 0x000fc800078e0210 */
[C---:B-1----:R-:W-:Y:S01]  /*1e010*/  IMAD.WIDE R2, R249.reuse, 0x4, R14 ;  /* 0x00000004f9027825 */ /* 0x042fe200078e020e */
[----:B------:R-:W-:Y:S04]  /*1e020*/  STL.64 [R1+0xcb0], R16 ;  /* 0x000cb01001007387 */ /* 0x000fe80000100a00 */
[----:B------:R1:W-:Y:S01]  /*1e030*/  STL.64 [R1+0xca8], R2 ;  /* 0x000ca80201007387 */ /* 0x0003e20000100a00 */
[----:B------:R-:W-:-:S04]  /*1e040*/  IMAD.WIDE R10, R249, 0x4, R10 ;  /* 0x00000004f90a7825 */ /* 0x000fc800078e020a */
[C---:B------:R-:W-:Y:S01]  /*1e050*/  IMAD.WIDE R8, R249.reuse, 0x4, R8 ;  /* 0x00000004f9087825 */ /* 0x040fe200078e0208 */
[----:B------:R1:W-:Y:S03]  /*1e060*/  STL.64 [R1+0xca0], R10 ;  /* 0x000ca00a01007387 */ /* 0x0003e60000100a00 */
[C---:B-1----:R-:W-:Y:S01]  /*1e070*/  IMAD.WIDE R2, R249.reuse, 0x4, R6 ;  /* 0x00000004f9027825 */ /* 0x042fe200078e0206 */
[----:B------:R-:W4:Y:S04]  /*1e080*/  LDL.LU.64 R18, [R1+0x2b8] ;  /* 0x0002b80001127983 */ /* 0x000f280000300a00 */
[----:B------:R1:W-:Y:S04]  /*1e090*/  STL.64 [R1+0xc78], R8 ;  /* 0x000c780801007387 */ /* 0x0003e80000100a00 */
[----:B------:R-:W4:Y:S04]  /*1e0a0*/  LDL.LU.64 R16, [R1+0x2b0] ;  /* 0x0002b00001107983 */ /* 0x000f280000300a00 */
[----:B------:R2:W-:Y:S04]  /*1e0b0*/  STL.64 [R1+0xc70], R2 ;  /* 0x000c700201007387 */ /* 0x0005e80000100a00 */
[----:B------:R-:W4:Y:S04]  /*1e0c0*/  LDL.LU.64 R14, [R1+0x2a8] ;  /* 0x0002a800010e7983 */ /* 0x000f280000300a00 */
[----:B------:R-:W4:Y:S04]  /*1e0d0*/  LDL.LU.64 R10, [R1+0x298] ;  /* 0x00029800010a7983 */ /* 0x000f280000300a00 */
[----:B-1----:R-:W4:Y:S04]  /*1e0e0*/  LDL.LU.64 R8, [R1+0x290] ;  /* 0x0002900001087983 */ /* 0x002f280000300a00 */
[----:B------:R-:W4:Y:S01]  /*1e0f0*/  LDL.LU.64 R6, [R1+0x288] ;  /* 0x0002880001067983 */ /* 0x000f220000300a00 */
[----:B--2---:R-:W-:-:S05]  /*1e100*/  IMAD.WIDE R2, R249, 0x4, R38 ;  /* 0x00000004f9027825 */ /* 0x004fca00078e0226 */
[----:B------:R1:W-:Y:S01]  /*1e110*/  STL.64 [R1+0xc68], R2 ;  /* 0x000c680201007387 */ /* 0x0003e20000100a00 */
[----:B---3--:R-:W-:-:S04]  /*1e120*/  IMAD.WIDE R36, R249, 0x4, R36 ;  /* 0x00000004f9247825 */ /* 0x008fc800078e0224 */
[C---:B----4-:R-:W-:Y:S01]  /*1e130*/  IMAD.WIDE R34, R249.reuse, 0x4, R34 ;  /* 0x00000004f9227825 */ /* 0x050fe200078e0222 */
[----:B------:R-:W-:Y:S03]  /*1e140*/  STL.64 [R1+0xc60], R36 ;  /* 0x000c602401007387 */ /* 0x000fe60000100a00 */
[C---:B-1----:R-:W-:Y:S01]  /*1e150*/  IMAD.WIDE R2, R249.reuse, 0x4, R32 ;  /* 0x00000004f9027825 */ /* 0x042fe200078e0220 */
[----:B------:R-:W-:Y:S03]  /*1e160*/  STL.64 [R1+0xc58], R34 ;  /* 0x000c582201007387 */ /* 0x000fe60000100a00 */
[C---:B------:R-:W-:Y:S02]  /*1e170*/  IMAD.WIDE R32, R249.reuse, 0x4, R182 ;  /* 0x00000004f9207825 */ /* 0x040fe400078e02b6 */
[----:B------:R-:W2:Y:S04]  /*1e180*/  LDL.LU.64 R182, [R1+0x4390] ;  /* 0x0043900001b67983 */ /* 0x000ea80000300a00 */
[----:B------:R1:W-:Y:S02]  /*1e190*/  STL.64 [R1+0xc50], R2 ;  /* 0x000c500201007387 */ /* 0x0003e40000100a00 */
[----:B-1----:R-:W-:-:S02]  /*1e1a0*/  IMAD.WIDE R2, R249, 0x4, R184 ;  /* 0x00000004f9027825 */ /* 0x002fc400078e02b8 */
[----:B------:R-:W3:Y:S04]  /*1e1b0*/  LDL.LU.64 R184, [R1+0x4388] ;  /* 0x0043880001b87983 */ /* 0x000ee80000300a00 */
[----:B------:R1:W-:Y:S01]  /*1e1c0*/  STL.64 [R1+0xc38], R32 ;  /* 0x000c382001007387 */ /* 0x0003e20000100a00 */
[----:B------:R-:W-:-:S04]  /*1e1d0*/  IMAD.WIDE R30, R249, 0x4, R30 ;  /* 0x00000004f91e7825 */ /* 0x000fc800078e021e */
[C---:B-1----:R-:W-:Y:S02]  /*1e1e0*/  IMAD.WIDE R32, R249.reuse, 0x4, R186 ;  /* 0x00000004f9207825 */ /* 0x042fe400078e02ba */
[----:B------:R-:W4:Y:S04]  /*1e1f0*/  LDL.LU.64 R186, [R1+0x4380] ;  /* 0x0043800001ba7983 */ /* 0x000f280000300a00 */
[----:B------:R1:W-:Y:S04]  /*1e200*/  STL.64 [R1+0xc30], R2 ;  /* 0x000c300201007387 */ /* 0x0003e80000100a00 */
[----:B------:R-:W-:Y:S04]  /*1e210*/  STL.64 [R1+0xc28], R32 ;  /* 0x000c282001007387 */ /* 0x000fe80000100a00 */
[----:B------:R-:W-:Y:S01]  /*1e220*/  STL.64 [R1+0xc20], R30 ;  /* 0x000c201e01007387 */ /* 0x000fe20000100a00 */
[----:B-1----:R-:W-:-:S04]  /*1e230*/  IMAD.WIDE R2, R249, 0x4, R28 ;  /* 0x00000004f9027825 */ /* 0x002fc800078e021c */
[C---:B------:R-:W-:Y:S01]  /*1e240*/  IMAD.WIDE R28, R249.reuse, 0x4, R26 ;  /* 0x00000004f91c7825 */ /* 0x040fe200078e021a */
[----:B------:R1:W-:Y:S03]  /*1e250*/  STL.64 [R1+0xc18], R2 ;  /* 0x000c180201007387 */ /* 0x0003e60000100a00 */
[C---:B------:R-:W-:Y:S01]  /*1e260*/  IMAD.WIDE R26, R249.reuse, 0x4, R4 ;  /* 0x00000004f91a7825 */ /* 0x040fe200078e0204 */
[----:B------:R-:W-:Y:S04]  /*1e270*/  STL.64 [R1+0x838], R28 ;  /* 0x0008381c01007387 */ /* 0x000fe80000100a00 */
[----:B------:R-:W2:Y:S01]  /*1e280*/  LDL.LU.64 R4, [R1+0x238] ;  /* 0x0002380001047983 */ /* 0x000ea20000300a00 */
[----:B-1----:R-:W-:-:S03]  /*1e290*/  IMAD.WIDE R2, R249, 0x4, R240 ;  /* 0x00000004f9027825 */ /* 0x002fc600078e02f0 */
[----:B------:R-:W-:Y:S04]  /*1e2a0*/  STL.64 [R1+0x830], R26 ;  /* 0x0008301a01007387 */ /* 0x000fe80000100a00 */
[----:B------:R-:W3:Y:S04]  /*1e2b0*/  LDL.LU.64 R240, [R1+0x230] ;  /* 0x0002300001f07983 */ /* 0x000ee80000300a00 */
[----:B------:R1:W-:Y:S01]  /*1e2c0*/  STL.64 [R1+0x748], R2 ;  /* 0x0007480201007387 */ /* 0x0003e20000100a00 */
[----:B------:R-:W-:-:S04]  /*1e2d0*/  IMAD.WIDE R22, R249, 0x4, R22 ;  /* 0x00000004f9167825 */ /* 0x000fc800078e0216 */
        /* <DEDUP_REMOVED lines=8> */
[----:B------:R1:W-:Y:S02]  /*1e360*/  STL.64 [R1+0x728], R2 ;  /* 0x0007280201007387 */ /* 0x0003e40000100a00 */
[C---:B-1----:R-:W-:Y:S02]  /*1e370*/  IMAD.WIDE R2, R249.reuse, 0x4, R232 ;  /* 0x00000004f9027825 */ /* 0x042fe400078e02e8 */
[----:B------:R-:W3:Y:S04]  /*1e380*/  LDL.LU.64 R232, [R1+0x4370] ;  /* 0x0043700001e87983 */ /* 0x000ee80000300a00 */
[----:B------:R1:W-:Y:S04]  /*1e390*/  STL.64 [R1+0x720], R12 ;  /* 0x0007200c01007387 */ /* 0x0003e80000100a00 */
[----:B------:R-:W4:Y:S04]  /*1e3a0*/  LDL.LU.64 R32, [R1+0x228] ;  /* 0x0002280001207983 */ /* 0x000f280000300a00 */
[----:B------:R-:W4:Y:S04]  /*1e3b0*/  LDL.LU.64 R30, [R1+0x218] ;  /* 0x00021800011e7983 */ /* 0x000f280000300a00 */
[----:B------:R1:W-:Y:S04]  /*1e3c0*/  STL.64 [R1+0x718], R2 ;  /* 0x0007180201007387 */ /* 0x0003e80000100a00 */
[----:B------:R-:W4:Y:S04]  /*1e3d0*/  LDL.LU.64 R28, [R1+0x210] ;  /* 0x00021000011c7983 */ /* 0x000f280000300a00 */
[----:B-1----:R-:W4:Y:S01]  /*1e3e0*/  LDL.LU.64 R12, [R1+0x208] ;  /* 0x00020800010c7983 */ /* 0x002f220000300a00 */
[----:B------:R-:W-:-:S03]  /*1e3f0*/  IMAD.WIDE R2, R249, 0x4, R234 ;  /* 0x00000004f9027825 */ /* 0x000fc600078e02ea */
[----:B------:R-:W4:Y:S01]  /*1e400*/  LDL.LU.64 R234, [R1+0x4368] ;  /* 0x0043680001ea7983 */ /* 0x000f220000300a00 */
        /* <DEDUP_REMOVED lines=9> */
[----:B------:R1:W-:Y:S02]  /*1e4a0*/  STL.64 [R1+0x6f0], R10 ;  /* 0x0006f00a01007387 */ /* 0x0003e40000100a00 */
[C---:B-1----:R-:W-:Y:S02]  /*1e4b0*/  IMAD.WIDE R2, R249.reuse, 0x4, R6 ;  /* 0x00000004f9027825 */ /* 0x042fe400078e0206 */
[----:B------:R-:W4:Y:S04]  /*1e4c0*/  LDL.LU.64 R10, [R1+0x1b8] ;  /* 0x0001b800010a7983 */ /* 0x000f280000300a00 */
[----:B------:R-:W-:Y:S04]  /*1e4d0*/  STL.64 [R1+0x6e8], R8 ;  /* 0x0006e80801007387 */ /* 0x000fe80000100a00 */
[----:B------:R3:W-:Y:S01]  /*1e4e0*/  STL.64 [R1+0x6e0], R2 ;  /* 0x0006e00201007387 */ /* 0x0007e20000100a00 */
[----:B--2---:R-:W-:-:S04]  /*1e4f0*/  IMAD.WIDE R4, R249, 0x4, R4 ;  /* 0x00000004f9047825 */ /* 0x004fc800078e0204 */
[----:B---3--:R-:W-:-:S04]  /*1e500*/  IMAD.WIDE R2, R249, 0x4, R232 ;  /* 0x00000004f9027825 */ /* 0x008fc800078e02e8 */
[C---:B----4-:R-:W-:Y:S02]  /*1e510*/  IMAD.WIDE R6, R249.reuse, 0x4, R234 ;  /* 0x00000004f9067825 */ /* 0x050fe400078e02ea */
[----:B------:R-:W2:Y:S04]  /*1e520*/  LDL.LU.64 R234, [R1+0x4360] ;  /* 0x0043600001ea7983 */ /* 0x000ea80000300a00 */
[----:B------:R-:W3:Y:S04]  /*1e530*/  LDL.LU.64 R8, [R1+0x1b0] ;  /* 0x0001b00001087983 */ /* 0x000ee80000300a00 */
[----:B------:R1:W-:Y:S04]  /*1e540*/  STL.64 [R1+0x6d8], R6 ;  /* 0x0006d80601007387 */ /* 0x0003e80000100a00 */
[----:B------:R-:W4:Y:S04]  /*1e550*/  LDL.LU.64 R232, [R1+0x4358] ;  /* 0x0043580001e87983 */ /* 0x000f280000300a00 */
[----:B------:R-:W2:Y:S04]  /*1e560*/  LDL.LU.64 R26, [R1+0x1a8] ;  /* 0x0001a800011a7983 */ /* 0x000ea80000300a00 */
[----:B------:R-:W4:Y:S04]  /*1e570*/  LDL.LU.64 R24, [R1+0x198] ;  /* 0x0001980001187983 */ /* 0x000f280000300a00 */
[----:B------:R1:W-:Y:S04]  /*1e580*/  STL.64 [R1+0x6d0], R2 ;  /* 0x0006d00201007387 */ /* 0x0003e80000100a00 */
[----:B------:R-:W4:Y:S04]  /*1e590*/  LDL.LU.64 R22, [R1+0x190] ;  /* 0x0001900001167983 */ /* 0x000f280000300a00 */
[----:B------:R-:W4:Y:S01]  /*1e5a0*/  LDL.LU.64 R20, [R1+0x188] ;  /* 0x0001880001147983 */ /* 0x000f220000300a00 */
[----:B-1----:R-:W-:-:S04]  /*1e5b0*/  IMAD.WIDE R6, R249, 0x4, R210 ;  /* 0x00000004f9067825 */ /* 0x002fc800078e02d2 */
[C---:B------:R-:W-:Y:S02]  /*1e5c0*/  IMAD.WIDE R2, R249.reuse, 0x4, R230 ;  /* 0x00000004f9027825 */ /* 0x040fe400078e02e6 */
[----:B------:R-:W4:Y:S04]  /*1e5d0*/  LDL.LU.64 R230, [R1+0x4350] ;  /* 0x0043500001e67983 */ /* 0x000f280000300a00 */
[----:B------:R-:W4:Y:S04]  /*1e5e0*/  LDL.LU.64 R210, [R1+0x4348] ;  /* 0x0043480001d27983 */ /* 0x000f280000300a00 */
[----:B------:R1:W-:Y:S02]  /*1e5f0*/  STL.64 [R1+0x6c8], R2 ;  /* 0x0006c80201007387 */ /* 0x0003e40000100a00 */
[----:B-1----:R-:W-:-:S02]  /*1e600*/  IMAD.WIDE R2, R249, 0x4, R208 ;  /* 0x00000004f9027825 */ /* 0x002fc400078e02d0 */
[----:B------:R-:W4:Y:S04]  /*1e610*/  LDL.LU.64 R208, [R1+0x4340] ;  /* 0x0043400001d07983 */ /* 0x000f280000300a00 */
[----:B------:R1:W-:Y:S02]  /*1e620*/  STL.64 [R1+0x6c0], R6 ;  /* 0x0006c00601007387 */ /* 0x0003e40000100a00 */
[C---:B-1----:R-:W-:Y:S02]  /*1e630*/  IMAD.WIDE R6, R249.reuse, 0x4, R206 ;  /* 0x00000004f9067825 */ /* 0x042fe400078e02ce */
[----:B------:R-:W4:Y:S04]  /*1e640*/  LDL.LU.64 R206, [R1+0x4338] ;  /* 0x0043380001ce7983 */ /* 0x000f280000300a00 */
[----:B------:R1:W-:Y:S04]  /*1e650*/  STL.64 [R1+0x6b8], R2 ;  /* 0x0006b80201007387 */ /* 0x0003e80000100a00 */
[----:B------:R1:W-:Y:S04]  /*1e660*/  STL.64 [R1+0x6b0], R6 ;  /* 0x0006b00601007387 */ /* 0x0003e80000100a00 */
[----:B------:R-:W4:Y:S01]  /*1e670*/  LDL.LU.64 R18, [R1+0x138] ;  /* 0x0001380001127983 */ /* 0x000f220000300a00 */
[----:B-1----:R-:W-:-:S03]  /*1e680*/  IMAD.WIDE R2, R249, 0x4, R240 ;  /* 0x00000004f9027825 */ /* 0x002fc600078e02f0 */
[----:B------:R1:W-:Y:S04]  /*1e690*/  STL.64 [R1+0x6a8], R4 ;  /* 0x0006a80401007387 */ /* 0x0003e80000100a00 */
[----:B------:R-:W4:Y:S04]  /*1e6a0*/  LDL.LU.64 R16, [R1+0x130] ;  /* 0x0001300001107983 */ /* 0x000f280000300a00 */
[----:B------:R1:W-:Y:S04]  /*1e6b0*/  STL.64 [R1+0x6a0], R2 ;  /* 0x0006a00201007387 */ /* 0x0003e80000100a00 */
[----:B------:R-:W4:Y:S04]  /*1e6c0*/  LDL.LU.64 R14, [R1+0x128] ;  /* 0x00012800010e7983 */ /* 0x000f280000300a00 */
[----:B------:R-:W4:Y:S04]  /*1e6d0*/  LDL.LU.64 R6, [R1+0x118] ;  /* 0x0001180001067983 */ /* 0x000f280000300a00 */
[----:B-1----:R-:W4:Y:S04]  /*1e6e0*/  LDL.LU.64 R4, [R1+0x110] ;  /* 0x0001100001047983 */ /* 0x002f280000300a00 */
[----:B------:R-:W4:Y:S01]  /*1e6f0*/  LDL.LU.64 R240, [R1+0x108] ;  /* 0x0001080001f07983 */ /* 0x000f220000300a00 */
[----:B------:R-:W-:-:S04]  /*1e700*/  IMAD.WIDE R32, R249, 0x4, R32 ;  /* 0x00000004f9207825 */ /* 0x000fc800078e0220 */
[C---:B------:R-:W-:Y:S01]  /*1e710*/  IMAD.WIDE R2, R249.reuse, 0x4, R30 ;  /* 0x00000004f9027825 */ /* 0x040fe200078e021e */
[----:B------:R-:W-:Y:S03]  /*1e720*/  STL.64 [R1+0x698], R32 ;  /* 0x0006982001007387 */ /* 0x000fe60000100a00 */
[C---:B------:R-:W-:Y:S01]  /*1e730*/  IMAD.WIDE R28, R249.reuse, 0x4, R28 ;  /* 0x00000004f91c7825 */ /* 0x040fe200078e021c */
[----:B------:R1:W-:Y:S03]  /*1e740*/  STL.64 [R1+0x690], R2 ;  /* 0x0006900201007387 */ /* 0x0003e60000100a00 */
[C---:B------:R-:W-:Y:S01]  /*1e750*/  IMAD.WIDE R12, R249.reuse, 0x4, R12 ;  /* 0x00000004f90c7825 */ /* 0x040fe200078e020c */
[----:B------:R-:W-:Y:S03]  /*1e760*/  STL.64 [R1+0x688], R28 ;  /* 0x0006881c01007387 */ /* 0x000fe60000100a00 */
[----:B-1----:R-:W-:-:S02]  /*1e770*/  IMAD.WIDE R2, R249, 0x4, R186 ;  /* 0x00000004f9027825 */ /* 0x002fc400078e02ba */
[----:B------:R-:W4:Y:S04]  /*1e780*/  LDL.LU.64 R186, [R1+0x4330] ;  /* 0x0043300001ba7983 */ /* 0x000f280000300a00 */
[----:B------:R1:W-:Y:S02]  /*1e790*/  STL.64 [R1+0x680], R12 ;  /* 0x0006800c01007387 */ /* 0x0003e40000100a00 */
[C---:B-1----:R-:W-:Y:S02]  /*1e7a0*/  IMAD.WIDE R12, R249.reuse, 0x4, R184 ;  /* 0x00000004f90c7825 */ /* 0x042fe400078e02b8 */
[----:B------:R-:W4:Y:S04]  /*1e7b0*/  LDL.LU.64 R184, [R1+0x4328] ;  /* 0x0043280001b87983 */ /* 0x000f280000300a00 */
[----:B------:R1:W-:Y:S01]  /*1e7c0*/  STL.64 [R1+0x678], R2 ;  /* 0x0006780201007387 */ /* 0x0003e20000100a00 */
[----:B------:R-:W-:-:S04]  /*1e7d0*/  IMAD.WIDE R28, R249, 0x4, R158 ;  /* 0x00000004f91c7825 */ /* 0x000fc800078e029e */
[C---:B-1----:R-:W-:Y:S02]  /*1e7e0*/  IMAD.WIDE R2, R249.reuse, 0x4, R182 ;  /* 0x00000004f9027825 */ /* 0x042fe400078e02b6 */
[----:B------:R-:W4:Y:S04]  /*1e7f0*/  LDL.LU.64 R182, [R1+0x4320] ;  /* 0x0043200001b67983 */ /* 0x000f280000300a00 */
[----:B------:R1:W-:Y:S02]  /*1e800*/  STL.64 [R1+0x670], R12 ;  /* 0x0006700c01007387 */ /* 0x0003e40000100a00 */
[C---:B-1----:R-:W-:Y:S02]  /*1e810*/  IMAD.WIDE R12, R249.reuse, 0x4, R162 ;  /* 0x00000004f90c7825 */ /* 0x042fe400078e02a2 */
[----:B------:R-:W4:Y:S04]  /*1e820*/  LDL.LU.64 R162, [R1+0x4318] ;  /* 0x0043180001a27983 */ /* 0x000f280000300a00 */
[----:B------:R1:W-:Y:S02]  /*1e830*/  STL.64 [R1+0x668], R2 ;  /* 0x0006680201007387 */ /* 0x0003e40000100a00 */
[----:B-1----:R-:W-:-:S02]  /*1e840*/  IMAD.WIDE R2, R249, 0x4, R160 ;  /* 0x00000004f9027825 */ /* 0x002fc400078e02a0 */
[----:B------:R-:W4:Y:S04]  /*1e850*/  LDL.LU.64 R160, [R1+0x4310] ;  /* 0x0043100001a07983 */ /* 0x000f280000300a00 */
[----:B------:R1:W-:Y:S04]  /*1e860*/  STL.64 [R1+0x660], R12 ;  /* 0x0006600c01007387 */ /* 0x0003e80000100a00 */
[----:B------:R-:W4:Y:S04]  /*1e870*/  LDL.LU.64 R158, [R1+0x4308] ;  /* 0x00430800019e7983 */ /* 0x000f280000300a00 */
[----:B------:R1:W-:Y:S04]  /*1e880*/  STL.64 [R1+0x658], R2 ;  /* 0x0006580201007387 */ /* 0x0003e80000100a00 */
[----:B-1----:R-:W4:Y:S04]  /*1e890*/  LDL.LU.64 R12, [R1+0xb8] ;  /* 0x0000b800010c7983 */ /* 0x002f280000300a00 */
[----:B------:R3:W-:Y:S01]  /*1e8a0*/  STL.64 [R1+0x650], R28 ;  /* 0x0006501c01007387 */ /* 0x0007e20000100a00 */
[----:B------:R-:W-:-:S03]  /*1e8b0*/  IMAD.WIDE R2, R249, 0x4, R10 ;  /* 0x00000004f9027825 */ /* 0x000fc600078e020a */
[----:B------:R-:W4:Y:S04]  /*1e8c0*/  LDL.LU.64 R10, [R1+0xb0] ;  /* 0x0000b000010a7983 */ /* 0x000f280000300a00 */
[----:B------:R2:W-:Y:S01]  /*1e8d0*/  STL.64 [R1+0x648], R2 ;  /* 0x0006480201007387 */ /* 0x0005e20000100a00 */
[----:B---3--:R-:W-:-:S03]  /*1e8e0*/  IMAD.WIDE R28, R249, 0x4, R8 ;  /* 0x00000004f91c7825 */ /* 0x008fc600078e0208 */
[----:B------:R-:W3:Y:S04]  /*1e8f0*/  LDL.LU.64 R8, [R1+0xa8] ;  /* 0x0000a80001087983 */ /* 0x000ee80000300a00 */
[----:B------:R-:W-:Y:S01]  /*1e900*/  STL.64 [R1+0x640], R28 ;  /* 0x0006401c01007387 */ /* 0x000fe20000100a00 */
[----:B--2---:R-:W-:-:S04]  /*1e910*/  IMAD.WIDE R2, R249, 0x4, R26 ;  /* 0x00000004f9027825 */ /* 0x004fc800078e021a */
[C---:B----4-:R-:W-:Y:S01]  /*1e920*/  IMAD.WIDE R24, R249.reuse, 0x4, R24 ;  /* 0x00000004f9187825 */ /* 0x050fe200078e0218 */
[----:B------:R1:W-:Y:S03]  /*1e930*/  STL.64 [R1+0x268], R2 ;  /* 0x0002680201007387 */ /* 0x0003e60000100a00 */
[C---:B------:R-:W-:Y:S01]  /*1e940*/  IMAD.WIDE R22, R249.reuse, 0x4, R22 ;  /* 0x00000004f9167825 */ /* 0x040fe200078e0216 */
[----:B------:R-:W-:Y:S03]  /*1e950*/  STL.64 [R1+0x260], R24 ;  /* 0x0002601801007387 */ /* 0x000fe60000100a00 */
[C---:B-1----:R-:W-:Y:S01]  /*1e960*/  IMAD.WIDE R2, R249.reuse, 0x4, R20 ;  /* 0x00000004f9027825 */ /* 0x042fe200078e0214 */
[----:B------:R-:W-:Y:S03]  /*1e970*/  STL.64 [R1+0x258], R22 ;  /* 0x0002581601007387 */ /* 0x000fe60000100a00 */
[----:B------:R-:W-:-:S02]  /*1e980*/  IMAD.WIDE R20, R249, 0x4, R138 ;  /* 0x00000004f9147825 */ /* 0x000fc400078e028a */
[----:B------:R-:W2:Y:S04]  /*1e990*/  LDL.LU.64 R138, [R1+0x4300] ;  /* 0x00430000018a7983 */ /* 0x000ea80000300a00 */
[----:B------:R1:W-:Y:S02]  /*1e9a0*/  STL.64 [R1+0x250], R2 ;  /* 0x0002500201007387 */ /* 0x0003e40000100a00 */
[C---:B-1----:R-:W-:Y:S02]  /*1e9b0*/  IMAD.WIDE R2, R249.reuse, 0x4, R136 ;  /* 0x00000004f9027825 */ /* 0x042fe400078e0288 */
[----:B------:R-:W4:Y:S04]  /*1e9c0*/  LDL.LU.64 R136, [R1+0x42f8] ;  /* 0x0042f80001887983 */ /* 0x000f280000300a00 */
[----:B------:R1:W-:Y:S02]  /*1e9d0*/  STL.64 [R1+0x248], R20 ;  /* 0x0002481401007387 */ /* 0x0003e40000100a00 */
[----:B-1----:R-:W-:-:S02]  /*1e9e0*/  IMAD.WIDE R20, R249, 0x4, R134 ;  /* 0x00000004f9147825 */ /* 0x002fc400078e0286 */
[----:B------:R-:W2:Y:S04]  /*1e9f0*/  LDL.LU.64 R134, [R1+0x42f0] ;  /* 0x0042f00001867983 */ /* 0x000ea80000300a00 */
[----:B------:R1:W-:Y:S02]  /*1ea00*/  STL.64 [R1+0x240], R2 ;  /* 0x0002400201007387 */ /* 0x0003e40000100a00 */
[C---:B-1----:R-:W-:Y:S02]  /*1ea10*/  IMAD.WIDE R2, R249.reuse, 0x4, R128 ;  /* 0x00000004f9027825 */ /* 0x042fe400078e0280 */
[----:B------:R-:W4:Y:S04]  /*1ea20*/  LDL.LU.64 R128, [R1+0x42e8] ;  /* 0x0042e80001807983 */ /* 0x000f280000300a00 */
[----:B------:R1:W-:Y:S01]  /*1ea30*/  STL.64 [R1+0x238], R20 ;  /* 0x0002381401007387 */ /* 0x0003e20000100a00 */
[----:B------:R-:W-:-:S04]  /*1ea40*/  IMAD.WIDE R18, R249, 0x4, R18 ;  /* 0x00000004f9127825 */ /* 0x000fc800078e0212 */
[C---:B-1----:R-:W-:Y:S02]  /*1ea50*/  IMAD.WIDE R20, R249.reuse, 0x4, R130 ;  /* 0x00000004f9147825 */ /* 0x042fe400078e0282 */
[----:B------:R-:W2:Y:S04]  /*1ea60*/  LDL.LU.64 R130, [R1+0x42e0] ;  /* 0x0042e00001827983 */ /* 0x000ea80000300a00 */
[----:B------:R1:W-:Y:S01]  /*1ea70*/  STL.64 [R1+0x230], R2 ;  /* 0x0002300201007387 */ /* 0x0003e20000100a00 */
[----:B------:R-:W-:-:S04]  /*1ea80*/  IMAD.WIDE R16, R249, 0x4, R16 ;  /* 0x00000004f9107825 */ /* 0x000fc800078e0210 */
[C---:B-1----:R-:W-:Y:S02]  /*1ea90*/  IMAD.WIDE R2, R249.reuse, 0x4, R132 ;  /* 0x00000004f9027825 */ /* 0x042fe400078e0284 */
[----:B------:R-:W2:Y:S04]  /*1eaa0*/  LDL.LU.64 R132, [R1+0x42d8] ;  /* 0x0042d80001847983 */ /* 0x000ea80000300a00 */
[----:B------:R-:W-:Y:S01]  /*1eab0*/  STL.64 [R1+0x228], R20 ;  /* 0x0002281401007387 */ /* 0x000fe20000100a00 */
[----:B------:R-:W-:-:S03]  /*1eac0*/  IMAD.WIDE R6, R249, 0x4, R6 ;  /* 0x00000004f9067825 */ /* 0x000fc600078e0206 */
[----:B------:R1:W-:Y:S01]  /*1ead0*/  STL.64 [R1+0x220], R2 ;  /* 0x0002200201007387 */ /* 0x0003e20000100a00 */
[----:B------:R-:W-:-:S03]  /*1eae0*/  IMAD.WIDE R4, R249, 0x4, R4 ;  /* 0x00000004f9047825 */ /* 0x000fc600078e0204 */
[----:B------:R-:W-:Y:S04]  /*1eaf0*/  STL.64 [R1+0x218], R18 ;  /* 0x0002181201007387 */ /* 0x000fe80000100a00 */
[----:B------:R-:W-:Y:S01]  /*1eb00*/  STL.64 [R1+0x210], R16 ;  /* 0x0002101001007387 */ /* 0x000fe20000100a00 */
[----:B-1----:R-:W-:-:S05]  /*1eb10*/  IMAD.WIDE R2, R249, 0x4, R14 ;  /* 0x00000004f9027825 */ /* 0x002fca00078e020e */
[----:B------:R1:W-:Y:S04]  /*1eb20*/  STL.64 [R1+0x100], R2 ;  /* 0x0001000201007387 */ /* 0x0003e80000100a00 */
[----:B------:R1:W-:Y:S02]  /*1eb30*/  STL.64 [R1+0xe0], R6 ;  /* 0x0000e00601007387 */ /* 0x0003e40000100a00 */
[C---:B-1----:R-:W-:Y:S02]  /*1eb40*/  IMAD.WIDE R2, R249.reuse, 0x4, R240 ;  /* 0x00000004f9027825 */ /* 0x042fe400078e02f0 */
[----:B------:R-:W2:Y:S04]  /*1eb50*/  LDL.LU.64 R6, [R1+0x38] ;  /* 0x0000380001067983 */ /* 0x000ea80000300a00 */
[----:B------:R1:W-:Y:S01]  /*1eb60*/  STL.64 [R1+0xc0], R4 ;  /* 0x0000c00401007387 */ /* 0x0003e20000100a00 */
[----:B------:R-:W-:-:S03]  /*1eb70*/  IMAD.WIDE R14, R249, 0x4, R202 ;  /* 0x00000004f90e7825 */ /* 0x000fc600078e02ca */
[----:B-1----:R-:W2:Y:S04]  /*1eb80*/  LDL.LU.64 R4, [R1+0x30] ;  /* 0x0000300001047983 */ /* 0x002ea80000300a00 */
[----:B------:R1:W-:Y:S04]  /*1eb90*/  STL.64 [R1+0xa0], R2 ;  /* 0x0000a00201007387 */ /* 0x0003e80000100a00 */
[----:B------:R-:W2:Y:S01]  /*1eba0*/  LDL.LU.64 R240, [R1+0x28] ;  /* 0x0000280001f07983 */ /* 0x000ea20000300a00 */
[----:B-1----:R-:W-:-:S03]  /*1ebb0*/  IMAD.WIDE R2, R249, 0x4, R200 ;  /* 0x00000004f9027825 */ /* 0x002fc600078e02c8 */
[----:B------:R-:W2:Y:S04]  /*1ebc0*/  LDL.LU.64 R200, [R1+0x42d0] ;  /* 0x0042d00001c87983 */ /* 0x000ea80000300a00 */
[----:B------:R-:W2:Y:S04]  /*1ebd0*/  LDL.LU.64 R202, [R1+0x42c8] ;  /* 0x0042c80001ca7983 */ /* 0x000ea80000300a00 */
[----:B------:R1:W-:Y:S02]  /*1ebe0*/  STL.64 [R1+0x80], R2 ;  /* 0x0000800201007387 */ /* 0x0003e40000100a00 */
[----:B-1----:R-:W-:-:S02]  /*1ebf0*/  IMAD.WIDE R2, R249, 0x4, R204 ;  /* 0x00000004f9027825 */ /* 0x002fc400078e02cc */
[----:B------:R-:W2:Y:S04]  /*1ec00*/  LDL.LU.64 R204, [R1+0x42c0] ;  /* 0x0042c00001cc7983 */ /* 0x000ea80000300a00 */
[----:B------:R1:W-:Y:S01]  /*1ec10*/  STL.64 [R1+0x60], R14 ;  /* 0x0000600e01007387 */ /* 0x0003e20000100a00 */
[----:B------:R-:W-:-:S04]  /*1ec20*/  IMAD.WIDE R244, R249, 0x4, R224 ;  /* 0x00000004f9f47825 */ /* 0x000fc800078e02e0 */
[----:B------:R-:W-:-:S04]  /*1ec30*/  IMAD.WIDE R116, R249, 0x4, R12 ;  /* 0x00000004f9747825 */ /* 0x000fc800078e020c */
[C---:B-1----:R-:W-:Y:S02]  /*1ec40*/  IMAD.WIDE R14, R249.reuse, 0x4, R228 ;  /* 0x00000004f90e7825 */ /* 0x042fe400078e02e4 */
[----:B------:R-:W2:Y:S04]  /*1ec50*/  LDL.LU.64 R228, [R1+0x42b8] ;  /* 0x0042b80001e47983 */ /* 0x000ea80000300a00 */
[----:B------:R1:W-:Y:S01]  /*1ec60*/  STL.64 [R1+0x40], R2 ;  /* 0x0000400201007387 */ /* 0x0003e20000100a00 */
[----:B------:R-:W-:-:S04]  /*1ec70*/  IMAD.WIDE R114, R249, 0x4, R10 ;  /* 0x00000004f9727825 */ /* 0x000fc800078e020a */
[C---:B-1----:R-:W-:Y:S02]  /*1ec80*/  IMAD.WIDE R2, R249.reuse, 0x4, R226 ;  /* 0x00000004f9027825 */ /* 0x042fe400078e02e2 */
[----:B------:R-:W2:Y:S04]  /*1ec90*/  LDL.LU.64 R226, [R1+0x42b0] ;  /* 0x0042b00001e27983 */ /* 0x000ea80000300a00 */
[----:B------:R1:W-:Y:S04]  /*1eca0*/  STL.64 [R1+0x20], R14 ;  /* 0x0000200e01007387 */ /* 0x0003e80000100a00 */
[----:B------:R-:W2:Y:S04]  /*1ecb0*/  LDL.LU.64 R224, [R1+0x42a8] ;  /* 0x0042a80001e07983 */ /* 0x000ea80000300a00 */
[----:B------:R-:W-:Y:S04]  /*1ecc0*/  STL.64 [R1], R2 ;  /* 0x0000000201007387 */ /* 0x000fe80000100a00 */
[----:B------:R-:W-:Y:S04]  /*1ecd0*/  STL.64 [R1+0x41f8], R244 ;  /* 0x0041f8f401007387 */ /* 0x000fe80000100a00 */
[----:B------:R-:W-:Y:S04]  /*1ece0*/  STL.64 [R1+0x4200], R116 ;  /* 0x0042007401007387 */ /* 0x000fe80000100a00 */
[----:B------:R-:W-:Y:S01]  /*1ecf0*/  STL.64 [R1+0x4208], R114 ;  /* 0x0042087201007387 */ /* 0x000fe20000100a00 */
[----:B------:R-:W-:-:S04]  /*1ed00*/  IMAD.WIDE R104, R249, 0x4, R180 ;  /* 0x00000004f9687825 */ /* 0x000fc800078e02b4 */
[----:B------:R-:W-:-:S04]  /*1ed10*/  IMAD.WIDE R102, R249, 0x4, R178 ;  /* 0x00000004f9667825 */ /* 0x000fc800078e02b2 */
[----:B---3--:R-:W-:-:S05]  /*1ed20*/  IMAD.WIDE R112, R249, 0x4, R8 ;  /* 0x00000004f9707825 */ /* 0x008fca00078e0208 */
[----:B------:R-:W-:Y:S01]  /*1ed30*/  STL.64 [R1+0x4210], R112 ;  /* 0x0042107001007387 */ /* 0x000fe20000100a00 */
[----:B------:R-:W-:-:S04]  /*1ed40*/  IMAD.WIDE R100, R249, 0x4, R176 ;  /* 0x00000004f9647825 */ /* 0x000fc800078e02b0 */
[----:B------:R-:W-:-:S04]  /*1ed50*/  IMAD.WIDE R98, R249, 0x4, R156 ;  /* 0x00000004f9627825 */ /* 0x000fc800078e029c */
[----:B------:R-:W-:-:S04]  /*1ed60*/  IMAD.WIDE R96, R249, 0x4, R154 ;  /* 0x00000004f9607825 */ /* 0x000fc800078e029a */
[----:B------:R-:W-:-:S04]  /*1ed70*/  IMAD.WIDE R94, R249, 0x4, R152 ;  /* 0x00000004f95e7825 */ /* 0x000fc800078e0298 */
[----:B----4-:R-:W-:-:S04]  /*1ed80*/  IMAD.WIDE R82, R249, 0x4, R128 ;  /* 0x00000004f9527825 */ /* 0x010fc800078e0280 */
[----:B--2---:R-:W-:-:S04]  /*1ed90*/  IMAD.WIDE R84, R249, 0x4, R130 ;  /* 0x00000004f9547825 */ /* 0x004fc800078e0282 */
[----:B------:R-:W-:-:S04]  /*1eda0*/  IMAD.WIDE R86, R249, 0x4, R132 ;  /* 0x00000004f9567825 */ /* 0x000fc800078e0284 */
[----:B------:R-:W-:-:S04]  /*1edb0*/  IMAD.WIDE R92, R249, 0x4, R6 ;  /* 0x00000004f95c7825 */ /* 0x000fc800078e0206 */
[----:B------:R-:W-:-:S04]  /*1edc0*/  IMAD.WIDE R106, R249, 0x4, R200 ;  /* 0x00000004f96a7825 */ /* 0x000fc800078e02c8 */
[----:B------:R-:W-:-:S04]  /*1edd0*/  IMAD.WIDE R108, R249, 0x4, R202 ;  /* 0x00000004f96c7825 */ /* 0x000fc800078e02ca */
[C---:B------:R-:W-:Y:S02]  /*1ede0*/  IMAD.WIDE R110, R249.reuse, 0x4, R204 ;  /* 0x00000004f96e7825 */ /* 0x040fe400078e02cc */
[----:B------:R-:W2:Y:S04]  /*1edf0*/  LDL.LU.64 R204, [R1+0x42a0] ;  /* 0x0042a00001cc7983 */ /* 0x000ea80000300a00 */
[----:B------:R-:W-:Y:S04]  /*1ee00*/  STL.64 [R1+0x4218], R110 ;  /* 0x0042186e01007387 */ /* 0x000fe80000100a00 */
[----:B------:R-:W3:Y:S04]  /*1ee10*/  LDL.LU.64 R202, [R1+0x4298] ;  /* 0x0042980001ca7983 */ /* 0x000ee80000300a00 */
[----:B------:R-:W-:Y:S04]  /*1ee20*/  STL.64 [R1+0x4220], R108 ;  /* 0x0042206c01007387 */ /* 0x000fe80000100a00 */
[----:B------:R-:W4:Y:S04]  /*1ee30*/  LDL.LU.64 R200, [R1+0x4290] ;  /* 0x0042900001c87983 */ /* 0x000f280000300a00 */
[----:B------:R-:W-:Y:S04]  /*1ee40*/  STL.64 [R1+0x4228], R106 ;  /* 0x0042286a01007387 */ /* 0x000fe80000100a00 */
[----:B------:R-:W2:Y:S04]  /*1ee50*/  LDL.LU.64 R180, [R1+0x4288] ;  /* 0x0042880001b47983 */ /* 0x000ea80000300a00 */
[----:B------:R-:W-:Y:S04]  /*1ee60*/  STL.64 [R1+0x4230], R104 ;  /* 0x0042306801007387 */ /* 0x000fe80000100a00 */
[----:B------:R-:W3:Y:S04]  /*1ee70*/  LDL.LU.64 R178, [R1+0x4280] ;  /* 0x0042800001b27983 */ /* 0x000ee80000300a00 */
[----:B------:R-:W-:Y:S04]  /*1ee80*/  STL.64 [R1+0x4238], R102 ;  /* 0x0042386601007387 */ /* 0x000fe80000100a00 */
        /* <DEDUP_REMOVED lines=8> */
[----:B------:R-:W2:Y:S04]  /*1ef10*/  LDL.LU.64 R26, [R1+0x8a8] ;  /* 0x0008a800011a7983 */ /* 0x000ea80000300a00 */
[----:B------:R-:W3:Y:S04]  /*1ef20*/  LDL.LU.64 R24, [R1+0x8b0] ;  /* 0x0008b00001187983 */ /* 0x000ee80000300a00 */
[----:B------:R-:W4:Y:S04]  /*1ef30*/  LDL.LU.64 R22, [R1+0x8b8] ;  /* 0x0008b80001167983 */ /* 0x000f280000300a00 */
[----:B------:R-:W4:Y:S04]  /*1ef40*/  LDL.LU.64 R20, [R1+0x8c0] ;  /* 0x0008c00001147983 */ /* 0x000f280000300a00 */
[----:B------:R-:W4:Y:S04]  /*1ef50*/  LDL.LU.64 R18, [R1+0x8c8] ;  /* 0x0008c80001127983 */ /* 0x000f280000300a00 */
[----:B------:R-:W4:Y:S04]  /*1ef60*/  LDL.LU.64 R16, [R1+0x8d0] ;  /* 0x0008d00001107983 */ /* 0x000f280000300a00 */
[----:B-1----:R-:W4:Y:S01]  /*1ef70*/  LDL.LU.64 R14, [R1+0x8d8] ;  /* 0x0008d800010e7983 */ /* 0x002f220000300a00 */
[----:B------:R-:W-:-:S03]  /*1ef80*/  IMAD.WIDE R90, R249, 0x4, R4 ;  /* 0x00000004f95a7825 */ /* 0x000fc600078e0204 */
[----:B------:R-:W4:Y:S04]  /*1ef90*/  LDL.LU.64 R12, [R1+0x8e0] ;  /* 0x0008e000010c7983 */ /* 0x000f280000300a00 */
[----:B------:R-:W4:Y:S04]  /*1efa0*/  LDL.LU.64 R10, [R1+0x8e8] ;  /* 0x0008e800010a7983 */ /* 0x000f280000300a00 */
[----:B------:R-:W4:Y:S04]  /*1efb0*/  LDL.LU.64 R8, [R1+0x8f0] ;  /* 0x0008f00001087983 */ /* 0x000f280000300a00 */
[----:B------:R-:W4:Y:S04]  /*1efc0*/  LDL.LU.64 R6, [R1+0x8f8] ;  /* 0x0008f80001067983 */ /* 0x000f280000300a00 */
[----:B------:R-:W4:Y:S01]  /*1efd0*/  LDL.LU.64 R4, [R1+0x900] ;  /* 0x0009000001047983 */ /* 0x000f220000300a00 */
[----:B------:R-:W-:-:S03]  /*1efe0*/  IMAD.WIDE R88, R249, 0x4, R240 ;  /* 0x00000004f9587825 */ /* 0x000fc600078e02f0 */
[----:B------:R-:W4:Y:S01]  /*1eff0*/  LDL.LU.64 R240, [R1+0x908] ;  /* 0x0009080001f07983 */ /* 0x000f220000300a00 */
[----:B------:R-:W-:-:S04]  /*1f000*/  IMAD.WIDE R72, R249, 0x4, R148 ;  /* 0x00000004f9487825 */ /* 0x000fc800078e0294 */
[----:B------:R-:W-:-:S04]  /*1f010*/  IMAD.WIDE R74, R249, 0x4, R146 ;  /* 0x00000004f94a7825 */ /* 0x000fc800078e0292 */
[----:B------:R-:W-:-:S04]  /*1f020*/  IMAD.WIDE R76, R249, 0x4, R144 ;  /* 0x00000004f94c7825 */ /* 0x000fc800078e0290 */
[----:B------:R-:W-:-:S04]  /*1f030*/  IMAD.WIDE R78, R249, 0x4, R142 ;  /* 0x00000004f94e7825 */ /* 0x000fc800078e028e */
[----:B------:R-:W-:-:S04]  /*1f040*/  IMAD.WIDE R80, R249, 0x4, R140 ;  /* 0x00000004f9507825 */ /* 0x000fc800078e028c */
[C---:B--2---:R-:W-:Y:S02]  /*1f050*/  IMAD.WIDE R52, R249.reuse, 0x4, R26 ;  /* 0x00000004f9347825 */ /* 0x044fe400078e021a */
[----:B------:R-:W2:Y:S02]  /*1f060*/  LDL.LU.64 R26, [R1+0x910] ;  /* 0x00091000011a7983 */ /* 0x000ea40000300a00 */
[C---:B---3--:R-:W-:Y:S02]  /*1f070*/  IMAD.WIDE R50, R249.reuse, 0x4, R24 ;  /* 0x00000004f9327825 */ /* 0x048fe400078e0218 */
[----:B------:R-:W3:Y:S02]  /*1f080*/  LDL.LU.64 R24, [R1+0x918] ;  /* 0x0009180001187983 */ /* 0x000ee40000300a00 */
[C---:B----4-:R-:W-:Y:S02]  /*1f090*/  IMAD.WIDE R48, R249.reuse, 0x4, R22 ;  /* 0x00000004f9307825 */ /* 0x050fe400078e0216 */
[----:B------:R-:W4:Y:S02]  /*1f0a0*/  LDL.LU.64 R22, [R1+0x920] ;  /* 0x0009200001167983 */ /* 0x000f240000300a00 */
[----:B------:R-:W-:-:S02]  /*1f0b0*/  IMAD.WIDE R46, R249, 0x4, R20 ;  /* 0x00000004f92e7825 */ /* 0x000fc400078e0214 */
[----:B------:R-:W4:Y:S02]  /*1f0c0*/  LDL.LU.64 R20, [R1+0x928] ;  /* 0x0009280001147983 */ /* 0x000f240000300a00 */
[C---:B------:R-:W-:Y:S02]  /*1f0d0*/  IMAD.WIDE R44, R249.reuse, 0x4, R18 ;  /* 0x00000004f92c7825 */ /* 0x040fe400078e0212 */
[----:B------:R-:W4:Y:S02]  /*1f0e0*/  LDL.LU.64 R18, [R1+0x930] ;  /* 0x0009300001127983 */ /* 0x000f240000300a00 */
[C---:B------:R-:W-:Y:S02]  /*1f0f0*/  IMAD.WIDE R42, R249.reuse, 0x4, R16 ;  /* 0x00000004f92a7825 */ /* 0x040fe400078e0210 */
        /* <DEDUP_REMOVED lines=12> */
[----:B------:R-:W4:Y:S04]  /*1f1c0*/  LDL.LU.64 R4, [R1+0x9a0] ;  /* 0x0009a00001047983 */ /* 0x000f280000300a00 */
[----:B------:R-:W2:Y:S04]  /*1f1d0*/  LDL.LU.64 R148, [R1+0xc10] ;  /* 0x000c100001947983 */ /* 0x000ea80000300a00 */
[----:B------:R-:W3:Y:S04]  /*1f1e0*/  LDL.LU.64 R146, [R1+0xc08] ;  /* 0x000c080001927983 */ /* 0x000ee80000300a00 */
[----:B------:R-:W4:Y:S04]  /*1f1f0*/  LDL.LU.64 R144, [R1+0xc00] ;  /* 0x000c000001907983 */ /* 0x000f280000300a00 */
[----:B------:R-:W4:Y:S04]  /*1f200*/  LDL.LU.64 R142, [R1+0xbf8] ;  /* 0x000bf800018e7983 */ /* 0x000f280000300a00 */
[----:B------:R-:W4:Y:S04]  /*1f210*/  LDL.LU.64 R140, [R1+0xbf0] ;  /* 0x000bf000018c7983 */ /* 0x000f280000300a00 */
[----:B------:R-:W4:Y:S04]  /*1f220*/  LDL.LU.64 R100, [R1+0xbe8] ;  /* 0x000be80001647983 */ /* 0x000f280000300a00 */
[----:B------:R-:W4:Y:S04]  /*1f230*/  LDL.LU.64 R102, [R1+0xbe0] ;  /* 0x000be00001667983 */ /* 0x000f280000300a00 */
[----:B------:R-:W4:Y:S01]  /*1f240*/  LDL.LU.64 R246, [R1+0xbd8] ;  /* 0x000bd80001f67983 */ /* 0x000f220000300a00 */
[----:B------:R-:W-:-:S03]  /*1f250*/  IMAD.WIDE R28, R249, 0x4, R240 ;  /* 0x00000004f91c7825 */ /* 0x000fc600078e02f0 */
[----:B------:R-:W4:Y:S04]  /*1f260*/  LDL.LU.64 R242, [R1+0xbd0] ;  /* 0x000bd00001f27983 */ /* 0x000f280000300a00 */
        /* <DEDUP_REMOVED lines=9> */
[----:B------:R-:W4:Y:S01]  /*1f300*/  LDL.LU.64 R2, [R1+0xb80] ;  /* 0x000b800001027983 */ /* 0x000f220000300a00 */
[----:B------:R-:W-:-:S04]  /*1f310*/  IMAD.WIDE R70, R249, 0x4, R150 ;  /* 0x00000004f9467825 */ /* 0x000fc800078e0296 */
[----:B--2---:R-:W-:-:S04]  /*1f320*/  IMAD.WIDE R150, R249, 0x4, R148 ;  /* 0x00000004f9967825 */ /* 0x004fc800078e0294 */
[C---:B---3--:R-:W-:Y:S01]  /*1f330*/  IMAD.WIDE R148, R249.reuse, 0x4, R146 ;  /* 0x00000004f9947825 */ /* 0x048fe200078e0292 */
[----:B------:R-:W-:Y:S03]  /*1f340*/  STL.64 [R1+0x8], R150 ;  /* 0x0000089601007387 */ /* 0x000fe60000100a00 */
[C---:B----4-:R-:W-:Y:S01]  /*1f350*/  IMAD.WIDE R146, R249.reuse, 0x4, R144 ;  /* 0x00000004f9927825 */ /* 0x050fe200078e0290 */
[----:B------:R-:W-:Y:S03]  /*1f360*/  STL.64 [R1+0x10], R148 ;  /* 0x0000109401007387 */ /* 0x000fe60000100a00 */
        /* <DEDUP_REMOVED lines=8> */
[----:B------:R2:W-:Y:S01]  /*1f3f0*/  STL.64 [R1+0x48], R100 ;  /* 0x0000486401007387 */ /* 0x0005e20000100a00 */
[----:B-1----:R-:W-:-:S04]  /*1f400*/  IMAD.WIDE R140, R249, 0x4, R246 ;  /* 0x00000004f98c7825 */ /* 0x002fc800078e02f6 */
[C---:B------:R-:W-:Y:S01]  /*1f410*/  IMAD.WIDE R102, R249.reuse, 0x4, R242 ;  /* 0x00000004f9667825 */ /* 0x040fe200078e02f2 */
[----:B------:R-:W-:Y:S03]  /*1f420*/  STL.64 [R1+0x50], R140 ;  /* 0x0000508c01007387 */ /* 0x000fe60000100a00 */
[C---:B--2---:R-:W-:Y:S01]  /*1f430*/  IMAD.WIDE R100, R249.reuse, 0x4, R240 ;  /* 0x00000004f9647825 */ /* 0x044fe200078e02f0 */
[----:B------:R-:W2:Y:S04]  /*1f440*/  LDL.LU.64 R246, [R1+0xb78] ;  /* 0x000b780001f67983 */ /* 0x000ea80000300a00 */
[----:B------:R1:W-:Y:S04]  /*1f450*/  STL.64 [R1+0x58], R102 ;  /* 0x0000586601007387 */ /* 0x0003e80000100a00 */
[----:B------:R-:W3:Y:S04]  /*1f460*/  LDL.LU.64 R242, [R1+0xb70] ;  /* 0x000b700001f27983 */ /* 0x000ee80000300a00 */
[----:B------:R4:W-:Y:S04]  /*1f470*/  STL.64 [R1+0x68], R100 ;  /* 0x0000686401007387 */ /* 0x0009e80000100a00 */
[----:B------:R-:W3:Y:S01]  /*1f480*/  LDL.LU.64 R240, [R1+0xb68] ;  /* 0x000b680001f07983 */ /* 0x000ee20000300a00 */
[----:B-1----:R-:W-:-:S04]  /*1f490*/  IMAD.WIDE R102, R249, 0x4, R104 ;  /* 0x00000004f9667825 */ /* 0x002fc800078e0268 */
[C---:B------:R-:W-:Y:S01]  /*1f4a0*/  IMAD.WIDE R104, R249.reuse, 0x4, R108 ;  /* 0x00000004f9687825 */ /* 0x040fe200078e026c */
[----:B------:R1:W-:Y:S03]  /*1f4b0*/  STL.64 [R1+0x70], R102 ;  /* 0x0000706601007387 */ /* 0x0003e60000100a00 */
[----:B----4-:R-:W-:-:S05]  /*1f4c0*/  IMAD.WIDE R100, R249, 0x4, R106 ;  /* 0x00000004f9647825 */ /* 0x010fca00078e026a */
[----:B------:R4:W-:Y:S01]  /*1f4d0*/  STL.64 [R1+0x78], R100 ;  /* 0x0000786401007387 */ /* 0x0009e20000100a00 */
[----:B-1----:R-:W-:-:S03]  /*1f4e0*/  IMAD.WIDE R102, R249, 0x4, R110 ;  /* 0x00000004f9667825 */ /* 0x002fc600078e026e */
[----:B------:R1:W-:Y:S04]  /*1f4f0*/  STL.64 [R1+0x88], R104 ;  /* 0x0000886801007387 */ /* 0x0003e80000100a00 */
[----:B------:R1:W-:Y:S01]  /*1f500*/  STL.64 [R1+0x90], R102 ;  /* 0x0000906601007387 */ /* 0x0003e20000100a00 */
[----:B----4-:R-:W-:-:S04]  /*1f510*/  IMAD.WIDE R100, R249, 0x4, R112 ;  /* 0x00000004f9647825 */ /* 0x010fc800078e0270 */
[C---:B-1----:R-:W-:Y:S01]  /*1f520*/  IMAD.WIDE R104, R249.reuse, 0x4, R114 ;  /* 0x00000004f9687825 */ /* 0x042fe200078e0272 */
[----:B------:R1:W-:Y:S03]  /*1f530*/  STL.64 [R1+0x98], R100 ;  /* 0x0000986401007387 */ /* 0x0003e60000100a00 */
[C---:B------:R-:W-:Y:S01]  /*1f540*/  IMAD.WIDE R102, R249.reuse, 0x4, R116 ;  /* 0x00000004f9667825 */ /* 0x040fe200078e0274 */
[----:B------:R-:W-:Y:S03]  /*1f550*/  STL.64 [R1+0xa8], R104 ;  /* 0x0000a86801007387 */ /* 0x000fe60000100a00 */
[C---:B------:R-:W-:Y:S01]  /*1f560*/  IMAD.WIDE R54, R249.reuse, 0x4, R186 ;  /* 0x00000004f9367825 */ /* 0x040fe200078e02ba */
[----:B------:R-:W-:Y:S03]  /*1f570*/  STL.64 [R1+0xb0], R102 ;  /* 0x0000b06601007387 */ /* 0x000fe60000100a00 */
[C---:B-1----:R-:W-:Y:S01]  /*1f580*/  IMAD.WIDE R100, R249.reuse, 0x4, R244 ;  /* 0x00000004f9647825 */ /* 0x042fe200078e02f4 */
[----:B------:R-:W4:Y:S03]  /*1f590*/  LDL.LU.64 R186, [R1+0xb60] ;  /* 0x000b600001ba7983 */ /* 0x000f260000300a00 */
[C---:B------:R-:W-:Y:S01]  /*1f5a0*/  IMAD.WIDE R2, R249.reuse, 0x4, R2 ;  /* 0x00000004f9027825 */ /* 0x040fe200078e0202 */
[----:B------:R1:W-:Y:S03]  /*1f5b0*/  STL.64 [R1+0xb8], R100 ;  /* 0x0000b86401007387 */ /* 0x0003e60000100a00 */
[----:B------:R-:W-:-:S02]  /*1f5c0*/  IMAD.WIDE R56, R249, 0x4, R184 ;  /* 0x00000004f9387825 */ /* 0x000fc400078e02b8 */
[----:B------:R-:W4:Y:S02]  /*1f5d0*/  LDL.LU.64 R184, [R1+0xb58] ;  /* 0x000b580001b87983 */ /* 0x000f240000300a00 */
[C---:B------:R-:W-:Y:S02]  /*1f5e0*/  IMAD.WIDE R58, R249.reuse, 0x4, R182 ;  /* 0x00000004f93a7825 */ /* 0x040fe400078e02b6 */
[----:B------:R3:W-:Y:S02]  /*1f5f0*/  STL.64 [R1+0xc8], R2 ;  /* 0x0000c80201007387 */ /* 0x0007e40000100a00 */
        /* <DEDUP_REMOVED lines=17> */
[----:B-1----:R-:W4:Y:S04]  /*1f710*/  LDL.LU.64 R100, [R1+0xaf0] ;  /* 0x000af00001647983 */ /* 0x002f280000300a00 */
[----:B------:R-:W4:Y:S04]  /*1f720*/  LDL.LU.64 R102, [R1+0xae8] ;  /* 0x000ae80001667983 */ /* 0x000f280000300a00 */
[----:B------:R-:W4:Y:S04]  /*1f730*/  LDL.LU.64 R104, [R1+0xae0] ;  /* 0x000ae00001687983 */ /* 0x000f280000300a00 */
[----:B------:R-:W4:Y:S04]  /*1f740*/  LDL.LU.64 R106, [R1+0xad8] ;  /* 0x000ad800016a7983 */ /* 0x000f280000300a00 */
[----:B------:R-:W4:Y:S01]  /*1f750*/  LDL.LU.64 R108, [R1+0xad0] ;  /* 0x000ad000016c7983 */ /* 0x000f220000300a00 */
[----:B--2---:R-:W-:-:S05]  /*1f760*/  IMAD.WIDE R110, R249, 0x4, R246 ;  /* 0x00000004f96e7825 */ /* 0x004fca00078e02f6 */
[----:B------:R1:W-:Y:S01]  /*1f770*/  STL.64 [R1+0xd0], R110 ;  /* 0x0000d06e01007387 */ /* 0x0003e20000100a00 */
[----:B---3--:R-:W-:-:S04]  /*1f780*/  IMAD.WIDE R112, R249, 0x4, R242 ;  /* 0x00000004f9707825 */ /* 0x008fc800078e02f2 */
[C---:B------:R-:W-:Y:S01]  /*1f790*/  IMAD.WIDE R2, R249.reuse, 0x4, R240 ;  /* 0x00000004f9027825 */ /* 0x040fe200078e02f0 */
[----:B-1----:R-:W2:Y:S04]  /*1f7a0*/  LDL.LU.64 R110, [R1+0xac8] ;  /* 0x000ac800016e7983 */ /* 0x002ea80000300a00 */
[----:B------:R1:W-:Y:S04]  /*1f7b0*/  STL.64 [R1+0xd8], R112 ;  /* 0x0000d87001007387 */ /* 0x0003e80000100a00 */
[----:B-1----:R-:W3:Y:S04]  /*1f7c0*/  LDL.LU.64 R112, [R1+0xac0] ;  /* 0x000ac00001707983 */ /* 0x002ee80000300a00 */
[----:B------:R1:W-:Y:S04]  /*1f7d0*/  STL.64 [R1+0xe8], R2 ;  /* 0x0000e80201007387 */ /* 0x0003e80000100a00 */
[----:B------:R-:W3:Y:S04]  /*1f7e0*/  LDL.LU.64 R114, [R1+0xab8] ;  /* 0x000ab80001727983 */ /* 0x000ee80000300a00 */
[----:B------:R-:W3:Y:S04]  /*1f7f0*/  LDL.LU.64 R116, [R1+0xab0] ;  /* 0x000ab00001747983 */ /* 0x000ee80000300a00 */
[----:B------:R-:W3:Y:S04]  /*1f800*/  LDL.LU.64 R244, [R1+0xaa8] ;  /* 0x000aa80001f47983 */ /* 0x000ee80000300a00 */
[----:B-1----:R-:W3:Y:S04]  /*1f810*/  LDL.LU.64 R2, [R1+0xaa0] ;  /* 0x000aa00001027983 */ /* 0x002ee80000300a00 */
[----:B------:R-:W3:Y:S04]  /*1f820*/  LDL.LU.64 R246, [R1+0xa98] ;  /* 0x000a980001f67983 */ /* 0x000ee80000300a00 */
[----:B------:R-:W3:Y:S04]  /*1f830*/  LDL.LU.64 R242, [R1+0xa90] ;  /* 0x000a900001f27983 */ /* 0x000ee80000300a00 */
[----:B------:R-:W3:Y:S01]  /*1f840*/  LDL.LU.64 R240, [R1+0xa88] ;  /* 0x000a880001f07983 */ /* 0x000ee20000300a00 */
[----:B----4-:R-:W-:-:S05]  /*1f850*/  IMAD.WIDE R186, R249, 0x4, R186 ;  /* 0x00000004f9ba7825 */ /* 0x010fca00078e02ba */
[----:B------:R1:W-:Y:S02]  /*1f860*/  STL.64 [R1+0xf0], R186 ;  /* 0x0000f0ba01007387 */ /* 0x0003e40000100a00 */
[----:B-1----:R-:W-:-:S04]  /*1f870*/  IMAD.WIDE R186, R249, 0x4, R184 ;  /* 0x00000004f9ba7825 */ /* 0x002fc800078e02b8 */
[C---:B------:R-:W-:Y:S01]  /*1f880*/  IMAD.WIDE R184, R249.reuse, 0x4, R182 ;  /* 0x00000004f9b87825 */ /* 0x040fe200078e02b6 */
[----:B------:R-:W-:Y:S03]  /*1f890*/  STL.64 [R1+0xf8], R186 ;  /* 0x0000f8ba01007387 */ /* 0x000fe60000100a00 */
        /* <DEDUP_REMOVED lines=30> */
[----:B-1----:R-:W3:Y:S01]  /*1fa80*/  LDL.LU.64 R144, [R1+0xa80] ;  /* 0x000a800001907983 */ /* 0x002ee20000300a00 */
[----:B----4-:R-:W-:-:S03]  /*1fa90*/  IMAD.WIDE R100, R249, 0x4, R108 ;  /* 0x00000004f9647825 */ /* 0x010fc600078e026c */
[----:B------:R-:W-:Y:S04]  /*1faa0*/  STL.64 [R1+0xb90], R102 ;  /* 0x000b906601007387 */ /* 0x000fe80000100a00 */
[----:B------:R-:W4:Y:S04]  /*1fab0*/  LDL.LU.64 R142, [R1+0xa78] ;  /* 0x000a7800018e7983 */ /* 0x000f280000300a00 */
[----:B------:R2:W-:Y:S04]  /*1fac0*/  STL.64 [R1+0xb98], R100 ;  /* 0x000b986401007387 */ /* 0x0005e80000100a00 */
[----:B------:R-:W4:Y:S01]  /*1fad0*/  LDL.LU.64 R140, [R1+0xa70] ;  /* 0x000a7000018c7983 */ /* 0x000f220000300a00 */
[----:B--2---:R-:W-:-:S05]  /*1fae0*/  IMAD.WIDE R100, R249, 0x4, R110 ;  /* 0x00000004f9647825 */ /* 0x004fca00078e026e */
[----:B------:R1:W-:Y:S01]  /*1faf0*/  STL.64 [R1+0xba0], R100 ;  /* 0x000ba06401007387 */ /* 0x0003e20000100a00 */
[----:B---3--:R-:W-:-:S05]  /*1fb00*/  IMAD.WIDE R102, R249, 0x4, R112 ;  /* 0x00000004f9667825 */ /* 0x008fca00078e0270 */
[----:B------:R2:W-:Y:S01]  /*1fb10*/  STL.64 [R1+0xba8], R102 ;  /* 0x000ba86601007387 */ /* 0x0005e20000100a00 */
[----:B------:R-:W-:-:S04]  /*1fb20*/  IMAD.WIDE R104, R249, 0x4, R114 ;  /* 0x00000004f9687825 */ /* 0x000fc800078e0272 */
[C---:B-1----:R-:W-:Y:S01]  /*1fb30*/  IMAD.WIDE R100, R249.reuse, 0x4, R116 ;  /* 0x00000004f9647825 */ /* 0x042fe200078e0274 */
[----:B------:R-:W-:Y:S03]  /*1fb40*/  STL.64 [R1+0xbb0], R104 ;  /* 0x000bb06801007387 */ /* 0x000fe60000100a00 */
[C---:B--2---:R-:W-:Y:S01]  /*1fb50*/  IMAD.WIDE R102, R249.reuse, 0x4, R244 ;  /* 0x00000004f9667825 */ /* 0x044fe200078e02f4 */
[----:B------:R1:W-:Y:S03]  /*1fb60*/  STL.64 [R1+0xbb8], R100 ;  /* 0x000bb86401007387 */ /* 0x0003e60000100a00 */
[C---:B------:R-:W-:Y:S01]  /*1fb70*/  IMAD.WIDE R2, R249.reuse, 0x4, R2 ;  /* 0x00000004f9027825 */ /* 0x040fe200078e0202 */
[----:B------:R2:W-:Y:S04]  /*1fb80*/  STL.64 [R1+0xbc0], R102 ;  /* 0x000bc06601007387 */ /* 0x0005e80000100a00 */
[----:B------:R3:W-:Y:S01]  /*1fb90*/  STL.64 [R1+0xbc8], R2 ;  /* 0x000bc80201007387 */ /* 0x0007e20000100a00 */
[----:B-1----:R-:W-:-:S04]  /*1fba0*/  IMAD.WIDE R100, R249, 0x4, R246 ;  /* 0x00000004f9647825 */ /* 0x002fc800078e02f6 */
[C---:B--2---:R-:W-:Y:S01]  /*1fbb0*/  IMAD.WIDE R102, R249.reuse, 0x4, R242 ;  /* 0x00000004f9667825 */ /* 0x044fe200078e02f2 */
[----:B------:R1:W-:Y:S03]  /*1fbc0*/  STL.64 [R1+0xbd0], R100 ;  /* 0x000bd06401007387 */ /* 0x0003e60000100a00 */
[C---:B---3--:R-:W-:Y:S01]  /*1fbd0*/  IMAD.WIDE R2, R249.reuse, 0x4, R240 ;  /* 0x00000004f9027825 */ /* 0x048fe200078e02f0 */
[----:B-1----:R-:W2:Y:S04]  /*1fbe0*/  LDL.LU.64 R100, [R1+0xa68] ;  /* 0x000a680001647983 */ /* 0x002ea80000300a00 */
[----:B------:R1:W-:Y:S04]  /*1fbf0*/  STL.64 [R1+0xbd8], R102 ;  /* 0x000bd86601007387 */ /* 0x0003e80000100a00 */
[----:B-1----:R-:W3:Y:S04]  /*1fc00*/  LDL.LU.64 R102, [R1+0xa60] ;  /* 0x000a600001667983 */ /* 0x002ee80000300a00 */
[----:B------:R1:W-:Y:S04]  /*1fc10*/  STL.64 [R1+0xbe0], R2 ;  /* 0x000be00201007387 */ /* 0x0003e80000100a00 */
[----:B------:R-:W3:Y:S04]  /*1fc20*/  LDL.LU.64 R104, [R1+0xa58] ;  /* 0x000a580001687983 */ /* 0x000ee80000300a00 */
[----:B------:R-:W3:Y:S04]  /*1fc30*/  LDL.LU.64 R106, [R1+0xa50] ;  /* 0x000a5000016a7983 */ /* 0x000ee80000300a00 */
[----:B------:R-:W3:Y:S04]  /*1fc40*/  LDL.LU.64 R108, [R1+0xa48] ;  /* 0x000a4800016c7983 */ /* 0x000ee80000300a00 */
[----:B------:R-:W3:Y:S04]  /*1fc50*/  LDL.LU.64 R110, [R1+0xa40] ;  /* 0x000a4000016e7983 */ /* 0x000ee80000300a00 */
[----:B------:R-:W3:Y:S04]  /*1fc60*/  LDL.LU.64 R112, [R1+0xa38] ;  /* 0x000a380001707983 */ /* 0x000ee80000300a00 */
[----:B------:R-:W3:Y:S04]  /*1fc70*/  LDL.LU.64 R114, [R1+0x998] ;  /* 0x0009980001727983 */ /* 0x000ee80000300a00 */
[----:B------:R-:W3:Y:S04]  /*1fc80*/  LDL.LU.64 R116, [R1+0x980] ;  /* 0x0009800001747983 */ /* 0x000ee80000300a00 */
[----:B------:R-:W3:Y:S04]  /*1fc90*/  LDL.LU.64 R244, [R1+0x960] ;  /* 0x0009600001f47983 */ /* 0x000ee80000300a00 */
[----:B-1----:R-:W3:Y:S04]  /*1fca0*/  LDL.LU.64 R2, [R1+0xa30] ;  /* 0x000a300001027983 */ /* 0x002ee80000300a00 */
[----:B------:R-:W3:Y:S04]  /*1fcb0*/  LDL.LU.64 R246, [R1+0xa28] ;  /* 0x000a280001f67983 */ /* 0x000ee80000300a00 */
[----:B------:R-:W3:Y:S04]  /*1fcc0*/  LDL.LU.64 R242, [R1+0xa20] ;  /* 0x000a200001f27983 */ /* 0x000ee80000300a00 */
[----:B------:R-:W3:Y:S04]  /*1fcd0*/  LDL.LU.64 R240, [R1+0xa18] ;  /* 0x000a180001f07983 */ /* 0x000ee80000300a00 */
[----:B------:R-:W3:Y:S01]  /*1fce0*/  LDL.LU.64 R186, [R1+0xa10] ;  /* 0x000a100001ba7983 */ /* 0x000ee20000300a00 */
[----:B------:R-:W-:-:S03]  /*1fcf0*/  IMAD.WIDE R144, R249, 0x4, R144 ;  /* 0x00000004f9907825 */ /* 0x000fc600078e0290 */
[----:B------:R-:W3:Y:S04]  /*1fd00*/  LDL.LU.64 R184, [R1+0xa08] ;  /* 0x000a080001b87983 */ /* 0x000ee80000300a00 */
[----:B------:R-:W3:Y:S01]  /*1fd10*/  LDL.LU.64 R182, [R1+0xa00] ;  /* 0x000a000001b67983 */ /* 0x000ee20000300a00 */
[----:B----4-:R-:W-:-:S03]  /*1fd20*/  IMAD.WIDE R142, R249, 0x4, R142 ;  /* 0x00000004f98e7825 */ /* 0x010fc600078e028e */
[----:B------:R-:W4:Y:S04]  /*1fd30*/  LDL.LU.64 R180, [R1+0x9e8] ;  /* 0x0009e80001b47983 */ /* 0x000f280000300a00 */
[----:B------:R-:W4:Y:S01]  /*1fd40*/  LDL.LU.64 R178, [R1+0x9e0] ;  /* 0x0009e00001b27983 */ /* 0x000f220000300a00 */
[----:B------:R-:W-:-:S03]  /*1fd50*/  IMAD.WIDE R140, R249, 0x4, R140 ;  /* 0x00000004f98c7825 */ /* 0x000fc600078e028c */
[----:B------:R1:W-:Y:S04]  /*1fd60*/  STL.64 [R1+0xbe8], R144 ;  /* 0x000be89001007387 */ /* 0x0003e80000100a00 */
[----:B------:R-:W4:Y:S04]  /*1fd70*/  LDL.LU.64 R176, [R1+0x9d8] ;  /* 0x0009d80001b07983 */ /* 0x000f280000300a00 */
[----:B------:R1:W-:Y:S04]  /*1fd80*/  STL.64 [R1+0xbf0], R142 ;  /* 0x000bf08e01007387 */ /* 0x0003e80000100a00 */
[----:B------:R-:W4:Y:S04]  /*1fd90*/  LDL.LU.64 R174, [R1+0x9d0] ;  /* 0x0009d00001ae7983 */ /* 0x000f280000300a00 */
[----:B------:R1:W-:Y:S04]  /*1fda0*/  STL.64 [R1+0xbf8], R140 ;  /* 0x000bf88c01007387 */ /* 0x0003e80000100a00 */
[----:B------:R-:W4:Y:S04]  /*1fdb0*/  LDL.LU.64 R172, [R1+0x9c8] ;  /* 0x0009c80001ac7983 */ /* 0x000f280000300a00 */
[----:B------:R-:W4:Y:S04]  /*1fdc0*/  LDL.LU.64 R150, [R1+0x9f0] ;  /* 0x0009f00001967983 */ /* 0x000f280000300a00 */
[----:B------:R-:W4:Y:S04]  /*1fdd0*/  LDL.LU.64 R148, [R1+0x9c0] ;  /* 0x0009c00001947983 */ /* 0x000f280000300a00 */
[----:B------:R-:W4:Y:S04]  /*1fde0*/  LDL.LU.64 R146, [R1+0x9f8] ;  /* 0x0009f80001927983 */ /* 0x000f280000300a00 */
[----:B-1----:R-:W4:Y:S04]  /*1fdf0*/  LDL.LU.64 R144, [R1+0x9b8] ;  /* 0x0009b80001907983 */ /* 0x002f280000300a00 */
[----:B------:R-:W4:Y:S04]  /*1fe00*/  LDL.LU.64 R142, [R1+0x9b0] ;  /* 0x0009b000018e7983 */ /* 0x000f280000300a00 */
[----:B------:R-:W4:Y:S01]  /*1fe10*/  LDL.LU.64 R140, [R1+0x9a8] ;  /* 0x0009a800018c7983 */ /* 0x000f220000300a00 */
[----:B--2---:R-:W-:-:S05]  /*1fe20*/  IMAD.WIDE R100, R249, 0x4, R100 ;  /* 0x00000004f9647825 */ /* 0x004fca00078e0264 */
[----:B------:R1:W-:Y:S01]  /*1fe30*/  STL.64 [R1+0xc00], R100 ;  /* 0x000c006401007387 */ /* 0x0003e20000100a00 */
[----:B---3--:R-:W-:-:S03]  /*1fe40*/  IMAD.WIDE R102, R249, 0x4, R102 ;  /* 0x00000004f9667825 */ /* 0x008fc600078e0266 */
[----:B-1----:R-:W2:Y:S04]  /*1fe50*/  LDL.LU.64 R100, [R1+0x4240] ;  /* 0x0042400001647983 */ /* 0x002ea80000300a00 */
[----:B------:R1:W-:Y:S01]  /*1fe60*/  STL.64 [R1+0xc08], R102 ;  /* 0x000c086601007387 */ /* 0x0003e20000100a00 */
[----:B------:R-:W-:-:S04]  /*1fe70*/  IMAD.WIDE R104, R249, 0x4, R104 ;  /* 0x00000004f9687825 */ /* 0x000fc800078e0268 */
[----:B------:R-:W-:-:S04]  /*1fe80*/  IMAD.WIDE R106, R249, 0x4, R106 ;  /* 0x00000004f96a7825 */ /* 0x000fc800078e026a */
[C---:B------:R-:W-:Y:S01]  /*1fe90*/  IMAD.WIDE R108, R249.reuse, 0x4, R108 ;  /* 0x00000004f96c7825 */ /* 0x040fe200078e026c */
[----:B-1----:R-:W3:Y:S03]  /*1fea0*/  LDL.LU.64 R102, [R1+0x4238] ;  /* 0x0042380001667983 */ /* 0x002ee60000300a00 */
[C---:B------:R-:W-:Y:S01]  /*1feb0*/  IMAD.WIDE R110, R249.reuse, 0x4, R110 ;  /* 0x00000004f96e7825 */ /* 0x040fe200078e026e */
[----:B------:R1:W-:Y:S03]  /*1fec0*/  STL.64 [R1+0xc10], R104 ;  /* 0x000c106801007387 */ /* 0x0003e60000100a00 */
[----:B------:R-:W-:-:S04]  /*1fed0*/  IMAD.WIDE R112, R249, 0x4, R112 ;  /* 0x00000004f9707825 */ /* 0x000fc800078e0270 */
[C---:B------:R-:W-:Y:S01]  /*1fee0*/  IMAD.WIDE R114, R249.reuse, 0x4, R114 ;  /* 0x00000004f9727825 */ /* 0x040fe200078e0272 */
[----:B-1----:R-:W2:Y:S04]  /*1fef0*/  LDL.LU.64 R104, [R1+0x4230] ;  /* 0x0042300001687983 */ /* 0x002ea80000300a00 */
[----:B------:R1:W-:Y:S01]  /*1ff00*/  STL.64 [R1+0x1988], R106 ;  /* 0x0019886a01007387 */ /* 0x0003e20000100a00 */
[----:B------:R-:W-:-:S04]  /*1ff10*/  IMAD.WIDE R116, R249, 0x4, R116 ;  /* 0x00000004f9747825 */ /* 0x000fc800078e0274 */
[C---:B------:R-:W-:Y:S01]  /*1ff20*/  IMAD.WIDE R244, R249.reuse, 0x4, R244 ;  /* 0x00000004f9f47825 */ /* 0x040fe200078e02f4 */
[----:B-1----:R-:W3:Y:S04]  /*1ff30*/  LDL.LU.64 R106, [R1+0x4228] ;  /* 0x00422800016a7983 */ /* 0x002ee80000300a00 */
[----:B------:R1:W-:Y:S01]  /*1ff40*/  STL.64 [R1+0x1990], R108 ;  /* 0x0019906c01007387 */ /* 0x0003e20000100a00 */
[----:B------:R-:W-:-:S03]  /*1ff50*/  IMAD.WIDE R2, R249, 0x4, R2 ;  /* 0x00000004f9027825 */ /* 0x000fc600078e0202 */
[----:B-1----:R-:W2:Y:S04]  /*1ff60*/  LDL.LU.64 R108, [R1+0x4220] ;  /* 0x00422000016c7983 */ /* 0x002ea80000300a00 */
[----:B------:R1:W-:Y:S01]  /*1ff70*/  STL.64 [R1+0x1998], R110 ;  /* 0x0019986e01007387 */ /* 0x0003e20000100a00 */
[----:B------:R-:W-:-:S03]  /*1ff80*/  IMAD.WIDE R246, R249, 0x4, R246 ;  /* 0x00000004f9f67825 */ /* 0x000fc600078e02f6 */
[----:B-1----:R-:W3:Y:S04]  /*1ff90*/  LDL.LU.64 R110, [R1+0x4218] ;  /* 0x00421800016e7983 */ /* 0x002ee80000300a00 */
[----:B------:R1:W-:Y:S01]  /*1ffa0*/  STL.64 [R1+0xa38], R112 ;  /* 0x000a387001007387 */ /* 0x0003e20000100a00 */
[----:B------:R-:W-:-:S03]  /*1ffb0*/  IMAD.WIDE R242, R249, 0x4, R242 ;  /* 0x00000004f9f27825 */ /* 0x000fc600078e02f2 */
[----:B-1----:R-:W2:Y:S04]  /*1ffc0*/  LDL.LU.64 R112, [R1+0x4210] ;  /* 0x0042100001707983 */ /* 0x002ea80000300a00 */
[----:B------:R1:W-:Y:S04]  /*1ffd0*/  STL.64 [R1+0x19a8], R114 ;  /* 0x0019a87201007387 */ /* 0x0003e80000100a00 */
[----:B-1----:R-:W3:Y:S04]  /*1ffe0*/  LDL.LU.64 R114, [R1+0x4208] ;  /* 0x0042080001727983 */ /* 0x002ee80000300a00 */
[----:B------:R1:W-:Y:S04]  /*1fff0*/  STL.64 [R1+0x19b0], R116 ;  /* 0x0019b07401007387 */ /* 0x0003e80000100a00 */
        /* <DEDUP_REMOVED lines=8> */
[----:B-1----:R-:W2:Y:S01]  /*20080*/  LDL.LU.64 R242, [R1+0x41e0] ;  /* 0x0041e00001f27983 */ /* 0x002ea20000300a00 */
[----:B------:R-:W-:-:S04]  /*20090*/  IMAD.WIDE R240, R249, 0x4, R240 ;  /* 0x00000004f9f07825 */ /* 0x000fc800078e02f0 */
[C---:B------:R-:W-:Y:S01]  /*200a0*/  IMAD.WIDE R186, R249.reuse, 0x4, R186 ;  /* 0x00000004f9ba7825 */ /* 0x040fe200078e02ba */
[----:B------:R1:W-:Y:S03]  /*200b0*/  STL.64 [R1+0x19d8], R240 ;  /* 0x0019d8f001007387 */ /* 0x0003e60000100a00 */
[C---:B----4-:R-:W-:Y:S01]  /*200c0*/  IMAD.WIDE R178, R249.reuse, 0x4, R178 ;  /* 0x00000004f9b27825 */ /* 0x050fe200078e02b2 */
[----:B-1----:R-:W4:Y:S04]  /*200d0*/  LDL.LU.64 R240, [R1+0x41d8] ;  /* 0x0041d80001f07983 */ /* 0x002f280000300a00 */
[----:B------:R1:W-:Y:S02]  /*200e0*/  STL.64 [R1+0x19e0], R186 ;  /* 0x0019e0ba01007387 */ /* 0x0003e40000100a00 */
[----:B-1----:R-:W-:-:S04]  /*200f0*/  IMAD.WIDE R186, R249, 0x4, R184 ;  /* 0x00000004f9ba7825 */ /* 0x002fc800078e02b8 */
[C---:B------:R-:W-:Y:S01]  /*20100*/  IMAD.WIDE R184, R249.reuse, 0x4, R182 ;  /* 0x00000004f9b87825 */ /* 0x040fe200078e02b6 */
[----:B------:R-:W-:Y:S03]  /*20110*/  STL.64 [R1+0x19f0], R186 ;  /* 0x0019f0ba01007387 */ /* 0x000fe60000100a00 */
[C---:B------:R-:W-:Y:S01]  /*20120*/  IMAD.WIDE R182, R249.reuse, 0x4, R180 ;  /* 0x00000004f9b67825 */ /* 0x040fe200078e02b4 */
[----:B------:R-:W-:Y:S04]  /*20130*/  STL.64 [R1+0x19f8], R184 ;  /* 0x0019f8b801007387 */ /* 0x000fe80000100a00 */
[----:B------:R-:W-:Y:S01]  /*20140*/  STL.64 [R1+0x1a00], R182 ;  /* 0x001a00b601007387 */ /* 0x000fe20000100a00 */
[----:B--2---:R-:W-:-:S03]  /*20150*/  IMAD.WIDE R180, R249, 0x4, R242 ;  /* 0x00000004f9b47825 */ /* 0x004fc600078e02f2 */
[----:B------:R-:W2:Y:S04]  /*20160*/  LDL.LU.64 R242, [R1+0x41d0] ;  /* 0x0041d00001f27983 */ /* 0x000ea80000300a00 */
[----:B------:R3:W-:Y:S02]  /*20170*/  STL.64 [R1+0x1a08], R178 ;  /* 0x001a08b201007387 */ /* 0x0007e40000100a00 */
[C---:B---3--:R-:W-:Y:S02]  /*20180*/  IMAD.WIDE R178, R249.reuse, 0x4, R246 ;  /* 0x00000004f9b27825 */ /* 0x048fe400078e02f6 */
[----:B------:R-:W3:Y:S04]  /*20190*/  LDL.LU.64 R246, [R1+0x41c8] ;  /* 0x0041c80001f67983 */ /* 0x000ee80000300a00 */
[----:B------:R1:W-:Y:S02]  /*201a0*/  STL.64 [R1+0x1a18], R180 ;  /* 0x001a18b401007387 */ /* 0x0003e40000100a00 */
[----:B-1----:R-:W-:-:S02]  /*201b0*/  IMAD.WIDE R180, R249, 0x4, R2 ;  /* 0x00000004f9b47825 */ /* 0x002fc400078e0202 */
[----:B------:R-:W4:Y:S04]  /*201c0*/  LDL.LU.64 R2, [R1+0x41c0] ;  /* 0x0041c00001027983 */ /* 0x000f280000300a00 */
[----:B------:R1:W-:Y:S04]  /*201d0*/  STL.64 [R1+0x1a20], R178 ;  /* 0x001a20b201007387 */ /* 0x0003e80000100a00 */
[----:B------:R-:W-:Y:S01]  /*201e0*/  STL.64 [R1+0x1a28], R180 ;  /* 0x001a28b401007387 */ /* 0x000fe20000100a00 */
        /* <DEDUP_REMOVED lines=14> */
[----:B------:R1:W-:Y:S03]  /*202d0*/  STL.64 [R1+0x1a70], R146 ;  /* 0x001a709201007387 */ /* 0x0003e60000100a00 */
[C---:B------:R-:W-:Y:S01]  /*202e0*/  IMAD.WIDE R142, R249.reuse, 0x4, R140 ;  /* 0x00000004f98e7825 */ /* 0x040fe200078e028c */
[----:B------:R1:W-:Y:S02]  /*202f0*/  STL.64 [R1+0x1a78], R144 ;  /* 0x001a789001007387 */ /* 0x0003e40000100a00 */
[----:B-1----:R-:W1:Y:S02]  /*20300*/  LDC R150, c[0x0][0x230] ;  /* 0x00008c00ff967b82 */ /* 0x002e640000000800 */
[----:B------:R-:W-:Y:S06]  /*20310*/  STL.64 [R1+0x1a80], R142 ;  /* 0x001a808e01007387 */ /* 0x000fec0000100a00 */
[----:B------:R-:W1:Y:S08]  /*20320*/  LDC R146, c[0x0][0x230] ;  /* 0x00008c00ff927b82 */ /* 0x000e700000000800 */
[----:B------:R-:W1:Y:S08]  /*20330*/  LDC R145, c[0x0][0x230] ;  /* 0x00008c00ff917b82 */ /* 0x000e700000000800 */
[----:B------:R-:W1:Y:S08]  /*20340*/  LDC R148, c[0x0][0x230] ;  /* 0x00008c00ff947b82 */ /* 0x000e700000000800 */
[----:B------:R-:W1:Y:S08]  /*20350*/  LDC R149, c[0x0][0x230] ;  /* 0x00008c00ff957b82 */ /* 0x000e700000000800 */
[----:B------:R-:W1:Y:S01]  /*20360*/  LDC R151, c[0x0][0x230] ;  /* 0x00008c00ff977b82 */ /* 0x000e620000000800 */
[----:B------:R-:W-:-:S04]  /*20370*/  IMAD.WIDE R250, R249, 0x4, R250 ;  /* 0x00000004f9fa7825 */ /* 0x000fc800078e02fa */
        /* <DEDUP_REMOVED lines=40> */
[C---:B---3--:R-:W-:Y:S01]  /*20600*/  IMAD.WIDE R140, R249.reuse, 0x4, R246 ;  /* 0x00000004f98c7825 */ /* 0x048fe200078e02f6 */
[----:B------:R-:W-:Y:S04]  /*20610*/  LDGSTS.E [R0+0x1fd00], desc[UR58][R246.64], !P1 ;  /* 0x1fd00000f6007fae */ /* 0x000fe8000c92187a */
[----:B--2---:R2:W-:Y:S04]  /*20620*/  LDGSTS.E [R0+0x1fe00], desc[UR58][R242.64], !P1 ;  /* 0x1fe00000f2007fae */ /* 0x0045e8000c92187a */
[----:B----4-:R3:W-:Y:S04]  /*20630*/  LDGSTS.E [R0+0x1ff00], desc[UR58][R240.64], !P1 ;  /* 0x1ff00000f0007fae */ /* 0x0107e8000c92187a */
[----:B------:R-:W4:Y:S04]  /*20640*/  LDL.LU.64 R246, [R1+0x41b8] ;  /* 0x0041b80001f67983 */ /* 0x000f280000300a00 */
[----:B------:R1:W-:Y:S02]  /*20650*/  STL.64 [R1+0x1a90], R140 ;  /* 0x001a908c01007387 */ /* 0x0003e40000100a00 */
[----:B-1----:R-:W1:Y:S01]  /*20660*/  LDC R141, c[0x0][0x230] ;  /* 0x00008c00ff8d7b82 */ /* 0x002e620000000800 */
        /* <DEDUP_REMOVED lines=19> */
[----:B--2---:R-:W-:Y:S01]  /*207a0*/  IMAD.WIDE R242, R249, 0x4, R242 ;  /* 0x00000004f9f27825 */ /* 0x004fe200078e02f2 */
[----:B------:R-:W-:-:S03]  /*207b0*/  USHF.L.U32 UR10, UR10, 0x7, URZ ;  /* 0x000000070a0a7899 */ /* 0x000fc6000800063f */
[----:B------:R-:W-:-:S04]  /*207c0*/  IMAD.WIDE R248, R249, 0x4, R240 ;  /* 0x00000004f9f87825 */ /* 0x000fc800078e02f0 */
[----:B-1----:R-:W-:Y:S01]  /*207d0*/  VIADD R144, R141, 0xffffff7f ;  /* 0xffffff7f8d907836 */ /* 0x002fe20000000000 */
[----:B------:R-:W3:Y:S01]  /*207e0*/  LDL.LU.64 R172, [R1+0x1750] ;  /* 0x0017500001ac7983 */ /* 0x000ee20000300a00 */
[----:B------:R-:W-:Y:S01]  /*207f0*/  IMAD.U32 R140, RZ, RZ, UR10 ;  /* 0x0000000aff8c7e24 */ /* 0x000fe2000f8e00ff */
[C---:B------:R-:W-:Y:S01]  /*20800*/  LOP3.LUT R141, R2.reuse, 0x10, RZ, 0x3c, !PT ;  /* 0x00000010028d7812 */ /* 0x040fe200078e3cff */
[----:B------:R-:W-:Y:S01]  /*20810*/  ULDC UR6, c[0x0][0x230] ;  /* 0x00008c0000067ab9 */ /* 0x000fe20000000800 */
[----:B------:R-:W2:Y:S04]  /*20820*/  LDL.LU.64 R176, [R1+0x1748] ;  /* 0x0017480001b07983 */ /* 0x000ea80000300a00 */
[----:B------:R-:W4:Y:S01]  /*20830*/  LDL.64 R174, [R1+0x1790] ;  /* 0x0017900001ae7983 */ /* 0x000f220000100a00 */
[----:B------:R-:W-:Y:S01]  /*20840*/  VIADD R141, R141, UR5 ;  /* 0x000000058d8d7c36 */ /* 0x000fe20008000000 */
[----:B------:R-:W-:-:S02]  /*20850*/  LOP3.LUT R142, R2, 0x30, RZ, 0x3c, !PT ;  /* 0x00000030028e7812 */ /* 0x000fc400078e3cff */
[----:B------:R-:W-:Y:S01]  /*20860*/  STL.64 [R1+0x4560], R144 ;  /* 0x0045609001007387 */ /* 0x000fe20000100a00 */
[----:B------:R-:W-:Y:S02]  /*20870*/  LOP3.LUT R143, R2, 0x50, RZ, 0x3c, !PT ;  /* 0x00000050028f7812 */ /* 0x000fe400078e3cff */
[----:B------:R-:W-:Y:S01]  /*20880*/  VIADD R142, R142, UR5 ;  /* 0x000000058e8e7c36 */ /* 0x000fe20008000000 */
[----:B------:R-:W-:Y:S01]  /*20890*/  STL [R1+0x4558], R146 ;  /* 0x0045589201007387 */ /* 0x000fe20000100800 */
[----:B------:R-:W-:Y:S02]  /*208a0*/  IADD3 R143, R143, UR5, RZ ;  /* 0x000000058f8f7c10 */ /* 0x000fe4000fffe0ff */
[----:B------:R-:W-:Y:S01]  /*208b0*/  LOP3.LUT R2, R2, 0x70, RZ, 0x3c, !PT ;  /* 0x0000007002027812 */ /* 0x000fe200078e3cff */
[----:B------:R-:W-:Y:S04]  /*208c0*/  STL.64 [R1+0x4550], R148 ;  /* 0x0045509401007387 */ /* 0x000fe80000100a00 */
[----:B------:R-:W-:Y:S01]  /*208d0*/  STL.64 [R1+0x4548], R150 ;  /* 0x0045489601007387 */ /* 0x000fe20000100a00 */
[----:B------:R-:W-:-:S03]  /*208e0*/  VIADD R2, R2, UR5 ;  /* 0x0000000502027c36 */ /* 0x000fc60008000000 */
[----:B------:R-:W-:Y:S04]  /*208f0*/  STL.64 [R1+0x4540], R116 ;  /* 0x0045407401007387 */ /* 0x000fe80000100a00 */
        /* <DEDUP_REMOVED lines=67> */
[----:B------:R-:W-:Y:S01]  /*20d30*/  STL.64 [R1+0x4320], R192 ;  /* 0x004320c001007387 */ /* 0x000fe20000100a00 */
[----:B---3--:R-:W-:-:S03]  /*20d40*/  IMAD.WIDE R240, R140, 0x4, R172 ;  /* 0x000000048cf07825 */ /* 0x008fc600078e02ac */
        /* <DEDUP_REMOVED lines=11> */
[----:B------:R2:W-:Y:S04]  /*20e00*/  STL.64 [R1+0x42c0], R4 ;  /* 0x0042c00401007387 */ /* 0x0005e80000100a00 */
        /* <DEDUP_REMOVED lines=26> */
[----:B------:R-:W0:Y:S04]  /*20fb0*/  LDGDEPBAR ;  /* 0x00000000000079af */ /* 0x000e280000000000 */
[----:B------:R-:W-:Y:S04]  /*20fc0*/  STL.64 [R1+0x41b8], R242 ;  /* 0x0041b8f201007387 */ /* 0x000fe80000100a00 */
[----:B------:R-:W-:Y:S01]  /*20fd0*/  LDGSTS.E [R3+0x40000], desc[UR58][R172.64], P4 ;  /* 0x40000000ac037fae */ /* 0x000fe2000a12187a */
[----:B--2---:R-:W-:-:S03]  /*20fe0*/  IMAD.WIDE R4, R140, 0x4, R176 ;  /* 0x000000048c047825 */ /* 0x004fc600078e02b0 */
[----:B------:R-:W-:Y:S04]  /*20ff0*/  LDGSTS.E [R3+0x40100], desc[UR58][R176.64], P0 ;  /* 0x40100000b0037fae */ /* 0x000fe8000812187a */
[----:B----4-:R-:W-:Y:S04]  /*21000*/  LDGSTS.E [R3+0x41000], desc[UR58][R174.64], P4 ;  /* 0x41000000ae037fae */ /* 0x010fe8000a12187a */
[----:B------:R-:W2:Y:S04]  /*21010*/  LDL.64 R172, [R1+0x25b0] ;  /* 0x0025b00001ac7983 */ /* 0x000ea80000100a00 */
[----:B------:R-:W-:Y:S04]  /*21020*/  STL.64 [R1+0x41c8], R240 ;  /* 0x0041c8f001007387 */ /* 0x000fe80000100a00 */
[----:B------:R-:W3:Y:S04]  /*21030*/  LDL.64 R202, [R1+0x17d8] ;  /* 0x0017d80001ca7983 */ /* 0x000ee80000100a00 */
[----:B------:R-:W4:Y:S04]  /*21040*/  LDL.64 R200, [R1+0x25f8] ;  /* 0x0025f80001c87983 */ /* 0x000f280000100a00 */
[----:B------:R1:W-:Y:S04]  /*21050*/  STL.64 [R1+0x1bb0], R4 ;  /* 0x001bb00401007387 */ /* 0x0003e80000100a00 */
[----:B------:R-:W4:Y:S04]  /*21060*/  LDL.64 R60, [R1+0x1820] ;  /* 0x00182000013c7983 */ /* 0x000f280000100a00 */
        /* <DEDUP_REMOVED lines=25> */
[----:B--2---:R-:W-:Y:S04]  /*21200*/  LDGSTS.E [R3+0x41100], desc[UR58][R172.64], P0 ;  /* 0x41100000ac037fae */ /* 0x004fe8000812187a */
[----:B---3--:R-:W-:Y:S04]  /*21210*/  LDGSTS.E [R3+0x42000], desc[UR58][R202.64], P4 ;  /* 0x42000000ca037fae */ /* 0x008fe8000a12187a */
[----:B------:R-:W2:Y:S04]  /*21220*/  LDL.64 R172, [R1+0x2388] ;  /* 0x0023880001ac7983 */ /* 0x000ea80000100a00 */
[----:B----4-:R-:W-:Y:S04]  /*21230*/  LDGSTS.E [R3+0x42100], desc[UR58][R200.64], P0 ;  /* 0x42100000c8037fae */ /* 0x010fe8000812187a */
[----:B------:R-:W-:Y:S04]  /*21240*/  LDGSTS.E [R3+0x43000], desc[UR58][R60.64], P4 ;  /* 0x430000003c037fae */ /* 0x000fe8000a12187a */
        /* <DEDUP_REMOVED lines=24> */
[----:B------:R-:W3:Y:S04]  /*213d0*/  LDL.64 R176, [R1+0x26f8] ;  /* 0x0026f80001b07983 */ /* 0x000ee80000100a00 */
[----:B------:R-:W-:Y:S04]  /*213e0*/  LDGSTS.E [R3+0x4f100], desc[UR58][R174.64], P0 ;  /* 0x4f100000ae037fae */ /* 0x000fe8000812187a */
        /* <DEDUP_REMOVED lines=28> */
[----:B------:R-:W2:Y:S04]  /*215b0*/  LDL.64 R172, [R1+0x22c8] ;  /* 0x0022c80001ac7983 */ /* 0x000ea80000100a00 */
[----:B---3--:R-:W-:Y:S04]  /*215c0*/  LDGSTS.E [R3+0x50100], desc[UR58][R176.64], P0 ;  /* 0x50100000b0037fae */ /* 0x008fe8000812187a */
[----:B------:R-:W3:Y:S04]  /*215d0*/  LDL.64 R176, [R1+0x1ea8] ;  /* 0x001ea80001b07983 */ /* 0x000ee80000100a00 */
[----:B----4-:R-:W-:Y:S04]  /*215e0*/  LDGSTS.E [R3+0x51000], desc[UR58][R174.64], P4 ;  /* 0x51000000ae037fae */ /* 0x010fe8000a12187a */
[----:B------:R-:W-:Y:S04]  /*215f0*/  LDGSTS.E [R3+0x51100], desc[UR58][R202.64], P0 ;  /* 0x51100000ca037fae */ /* 0x000fe8000812187a */
[----:B------:R-:W-:Y:S04]  /*21600*/  LDGSTS.E [R3+0x52000], desc[UR58][R200.64], P4 ;  /* 0x52000000c8037fae */ /* 0x000fe8000a12187a */
[----:B------:R-:W-:Y:S04]  /*21610*/  LDGSTS.E [R3+0x52100], desc[UR58][R60.64], P0 ;  /* 0x521000003c037fae */ /* 0x000fe8000812187a */
[----:B------:R-:W4:Y:S04]  /*21620*/  LDL.64 R174, [R1+0x2670] ;  /* 0x0026700001ae7983 */ /* 0x000f280000100a00 */
[----:B--2---:R-:W-:Y:S04]  /*21630*/  LDGSTS.E [R3+0x53000], desc[UR58][R172.64], P4 ;  /* 0x53000000ac037fae */ /* 0x004fe8000a12187a */
[----:B------:R-:W-:Y:S04]  /*21640*/  LDGSTS.E [R3+0x53100], desc[UR58][R62.64], P0 ;  /* 0x531000003e037fae */ /* 0x000fe8000812187a */
[----:B------:R-:W-:Y:S04]  /*21650*/  LDGSTS.E [R3+0x54000], desc[UR58][R64.64], P4 ;  /* 0x5400000040037fae */ /* 0x000fe8000a12187a */
[----:B------:R-:W1:Y:S04]  /*21660*/  LDL.LU.64 R172, [R1+0x1758] ;  /* 0x0017580001ac7983 */ /* 0x000e680000300a00 */
        /* <DEDUP_REMOVED lines=21> */
[----:B------:R-:W2:Y:S04]  /*217c0*/  LDL.64 R200, [R1+0x1798] ;  /* 0x0017980001c87983 */ /* 0x000ea80000100a00 */
[----:B------:R-:W2:Y:S04]  /*217d0*/  LDL.64 R180, [R1+0x1740] ;  /* 0x0017400001b47983 */ /* 0x000ea80000100a00 */
[----:B------:R-:W2:Y:S04]  /*217e0*/  LDL.64 R178, [R1+0x17b0] ;  /* 0x0017b00001b27983 */ /* 0x000ea80000100a00 */
[----:B---3--:R-:W-:Y:S04]  /*217f0*/  LDGSTS.E [R3+0x5f000], desc[UR58][R176.64], P4 ;  /* 0x5f000000b0037fae */ /* 0x008fe8000a12187a */
[----:B------:R-:W3:Y:S04]  /*21800*/  LDL.64 R60, [R1+0x17e0] ;  /* 0x0017e000013c7983 */ /* 0x000ee80000100a00 */
[----:B------:R-:W3:Y:S04]  /*21810*/  LDL.64 R62, [R1+0x1828] ;  /* 0x00182800013e7983 */ /* 0x000ee80000100a00 */
[----:B------:R-:W3:Y:S04]  /*21820*/  LDL.64 R176, [R1+0x1838] ;  /* 0x0018380001b07983 */ /* 0x000ee80000100a00 */
[----:B------:R-:W3:Y:S04]  /*21830*/  LDL.64 R64, [R1+0x1d98] ;  /* 0x001d980001407983 */ /* 0x000ee80000100a00 */
[----:B----4-:R-:W-:Y:S01]  /*21840*/  LDGSTS.E [R3+0x5f100], desc[UR58][R174.64], P0 ;  /* 0x5f100000ae037fae */ /* 0x010fe2000812187a */
[----:B-1----:R-:W-:-:S03]  /*21850*/  IMAD.WIDE R4, R140, 0x4, R172 ;  /* 0x000000048c047825 */ /* 0x002fc600078e02ac */
[----:B------:R-:W-:Y:S04]  /*21860*/  LDGSTS.E [R141+0x40200], desc[UR58][R172.64], P4 ;  /* 0x40200000ac8d7fae */ /* 0x000fe8000a12187a */
        /* <DEDUP_REMOVED lines=22> */
[----:B--2---:R-:W-:Y:S04]  /*219d0*/  LDGSTS.E [R141+0x40300], desc[UR58][R180.64], P0 ;  /* 0x40300000b48d7fae */ /* 0x004fe8000812187a */
[----:B------:R-:W-:Y:S04]  /*219e0*/  LDGSTS.E [R141+0x41200], desc[UR58][R200.64], P4 ;  /* 0x41200000c88d7fae */ /* 0x000fe8000a12187a */
[----:B------:R-:W-:Y:S04]  /*219f0*/  LDGSTS.E [R141+0x41300], desc[UR58][R178.64], P0 ;  /* 0x41300000b28d7fae */ /* 0x000fe8000812187a */
[----:B---3--:R-:W-:Y:S04]  /*21a00*/  LDGSTS.E [R141+0x42200], desc[UR58][R60.64], P4 ;  /* 0x422000003c8d7fae */ /* 0x008fe8000a12187a */
[----:B------:R-:W2:Y:S04]  /*21a10*/  LDL.64 R180, [R1+0x2660] ;  /* 0x0026600001b47983 */ /* 0x000ea80000100a00 */
[----:B------:R-:W-:Y:S04]  /*21a20*/  LDGSTS.E [R141+0x42300], desc[UR58][R176.64], P0 ;  /* 0x42300000b08d7fae */ /* 0x000fe8000812187a */
[----:B------:R-:W-:Y:S04]  /*21a30*/  LDGSTS.E [R141+0x43200], desc[UR58][R62.64], P4 ;  /* 0x432000003e8d7fae */ /* 0x000fe8000a12187a */
[----:B------:R-:W-:Y:S04]  /*21a40*/  LDGSTS.E [R141+0x43300], desc[UR58][R64.64], P0 ;  /* 0x43300000408d7fae */ /* 0x000fe8000812187a */
[----:B------:R-:W3:Y:S04]  /*21a50*/  LDL.64 R178, [R1+0x2540] ;  /* 0x0025400001b27983 */ /* 0x000ee80000100a00 */
        /* <DEDUP_REMOVED lines=10> */
[----:B----4-:R-:W-:Y:S04]  /*21b00*/  LDGSTS.E [R141+0x44200], desc[UR58][R154.64], P4 ;  /* 0x442000009a8d7fae */ /* 0x010fe8000a12187a */
[----:B------:R-:W-:Y:S04]  /*21b10*/  LDGSTS.E [R141+0x44300], desc[UR58][R152.64], P0 ;  /* 0x44300000988d7fae */ /* 0x000fe8000812187a */
[----:B------:R-:W-:Y:S04]  /*21b20*/  LDGSTS.E [R141+0x45200], desc[UR58][R174.64], P4 ;  /* 0x45200000ae8d7fae */ /* 0x000fe8000a12187a */
[----:B------:R-:W-:Y:S04]  /*21b30*/  LDGSTS.E [R141+0x45300], desc[UR58][R172.64], P0 ;  /* 0x45300000ac8d7fae */ /* 0x000fe8000812187a */
[----:B------:R-:W-:Y:S04]  /*21b40*/  LDGSTS.E [R141+0x46200], desc[UR58][R130.64], P4 ;  /* 0x46200000828d7fae */ /* 0x000fe8000a12187a */
[----:B------:R-:W4:Y:S04]  /*21b50*/  LDL.64 R174, [R1+0x2500] ;  /* 0x0025000001ae7983 */ /* 0x000f280000100a00 */
[----:B------:R-:W4:Y:S04]  /*21b60*/  LDL.64 R172, [R1+0x2648] ;  /* 0x0026480001ac7983 */ /* 0x000f280000100a00 */
[----:B------:R-:W4:Y:S04]  /*21b70*/  LDL.64 R130, [R1+0x2440] ;  /* 0x0024400001827983 */ /* 0x000f280000100a00 */
[----:B------:R-:W-:Y:S04]  /*21b80*/  LDGSTS.E [R141+0x46300], desc[UR58][R132.64], P0 ;  /* 0x46300000848d7fae */ /* 0x000fe8000812187a */
[----:B------:R-:W-:Y:S04]  /*21b90*/  LDGSTS.E [R141+0x47200], desc[UR58][R186.64], P4 ;  /* 0x47200000ba8d7fae */ /* 0x000fe8000a12187a */
[----:B------:R-:W-:Y:S04]  /*21ba0*/  LDGSTS.E [R141+0x47300], desc[UR58][R184.64], P0 ;  /* 0x47300000b88d7fae */ /* 0x000fe8000812187a */
[----:B------:R-:W-:Y:S04]  /*21bb0*/  LDGSTS.E [R141+0x48200], desc[UR58][R182.64], P4 ;  /* 0x48200000b68d7fae */ /* 0x000fe8000a12187a */
        /* <DEDUP_REMOVED lines=9> */
[----:B------:R-:W-:Y:S04]  /*21c50*/  LDGSTS.E [R141+0x49300], desc[UR58][R176.64], P0 ;  /* 0x49300000b08d7fae */ /* 0x000fe8000812187a */
[----:B------:R-:W3:Y:S04]  /*21c60*/  LDL.64 R178, [R1+0x25f0] ;  /* 0x0025f00001b27983 */ /* 0x000ee80000100a00 */
[----:B------:R-:W3:Y:S04]  /*21c70*/  LDL.64 R176, [R1+0x25e8] ;  /* 0x0025e80001b07983 */ /* 0x000ee80000100a00 */
[----:B------:R-:W3:Y:S04]  /*21c80*/  LDL.LU.64 R204, [R1+0x2180] ;  /* 0x0021800001cc7983 */ /* 0x000ee80000300a00 */
[----:B----4-:R-:W-:Y:S04]  /*21c90*/  LDGSTS.E [R141+0x4a200], desc[UR58][R174.64], P4 ;  /* 0x4a200000ae8d7fae */ /* 0x010fe8000a12187a */
[----:B------:R-:W-:Y:S04]  /*21ca0*/  LDGSTS.E [R141+0x4a300], desc[UR58][R44.64], P0 ;  /* 0x4a3000002c8d7fae */ /* 0x000fe8000812187a */
[----:B------:R-:W-:Y:S04]  /*21cb0*/  LDGSTS.E [R141+0x4b200], desc[UR58][R228.64], P4 ;  /* 0x4b200000e48d7fae */ /* 0x000fe8000a12187a */
[----:B------:R-:W4:Y:S04]  /*21cc0*/  LDL.64 R174, [R1+0x2240] ;  /* 0x0022400001ae7983 */ /* 0x000f280000100a00 */
[----:B------:R-:W-:Y:S04]  /*21cd0*/  LDGSTS.E [R141+0x4b300], desc[UR58][R172.64], P0 ;  /* 0x4b300000ac8d7fae */ /* 0x000fe8000812187a */
        /* <DEDUP_REMOVED lines=9> */
[----:B------:R-:W-:Y:S04]  /*21d70*/  STL.64 [R1+0x48c0], R156 ;  /* 0x0048c09c01007387 */ /* 0x000fe80000100a00 */
[----:B------:R-:W-:Y:S04]  /*21d80*/  LDGSTS.E [R141+0x4f300], desc[UR58][R186.64], P0 ;  /* 0x4f300000ba8d7fae */ /* 0x000fe8000812187a */
[----:B------:R-:W-:Y:S04]  /*21d90*/  LDGSTS.E [R141+0x50200], desc[UR58][R62.64], P4 ;  /* 0x502000003e8d7fae */ /* 0x000fe8000a12187a */
[----:B------:R-:W-:Y:S04]  /*21da0*/  LDGSTS.E [R141+0x50300], desc[UR58][R184.64], P0 ;  /* 0x50300000b88d7fae */ /* 0x000fe8000812187a */
[----:B------:R-:W4:Y:S04]  /*21db0*/  LDL.64 R186, [R1+0x2140] ;  /* 0x0021400001ba7983 */ /* 0x000f280000100a00 */
[----:B------:R-:W-:Y:S04]  /*21dc0*/  LDGSTS.E [R141+0x51200], desc[UR58][R64.64], P4 ;  /* 0x51200000408d7fae */ /* 0x000fe8000a12187a */
[----:B------:R-:W4:Y:S04]  /*21dd0*/  LDL.64 R184, [R1+0x2100] ;  /* 0x0021000001b87983 */ /* 0x000f280000100a00 */
[----:B------:R-:W-:Y:S04]  /*21de0*/  LDGSTS.E [R141+0x51300], desc[UR58][R182.64], P0 ;  /* 0x51300000b68d7fae */ /* 0x000fe8000812187a */
[----:B------:R-:W-:Y:S04]  /*21df0*/  LDGSTS.E [R141+0x52200], desc[UR58][R154.64], P4 ;  /* 0x522000009a8d7fae */ /* 0x000fe8000a12187a */
[----:B--2---:R-:W-:Y:S04]  /*21e00*/  LDGSTS.E [R141+0x52300], desc[UR58][R180.64], P0 ;  /* 0x52300000b48d7fae */ /* 0x004fe8000812187a */
[----:B------:R-:W2:Y:S04]  /*21e10*/  LDL.64 R182, [R1+0x20c0] ;  /* 0x0020c00001b67983 */ /* 0x000ea80000100a00 */
[----:B------:R-:W-:Y:S04]  /*21e20*/  LDGSTS.E [R141+0x53200], desc[UR58][R152.64], P4 ;  /* 0x53200000988d7fae */ /* 0x000fe8000a12187a */
[----:B------:R-:W2:Y:S04]  /*21e30*/  LDL.64 R180, [R1+0x2080] ;  /* 0x0020800001b47983 */ /* 0x000ea80000100a00 */
[----:B---3--:R-:W-:Y:S04]  /*21e40*/  LDGSTS.E [R141+0x53300], desc[UR58][R178.64], P0 ;  /* 0x53300000b28d7fae */ /* 0x008fe8000812187a */
[----:B------:R-:W-:Y:S04]  /*21e50*/  LDGSTS.E [R141+0x54200], desc[UR58][R132.64], P4 ;  /* 0x54200000848d7fae */ /* 0x000fe8000a12187a */
[----:B------:R-:W-:Y:S04]  /*21e60*/  LDGSTS.E [R141+0x54300], desc[UR58][R176.64], P0 ;  /* 0x54300000b08d7fae */ /* 0x000fe8000812187a */
[----:B------:R-:W3:Y:S04]  /*21e70*/  LDL.64 R178, [R1+0x1f80] ;  /* 0x001f800001b27983 */ /* 0x000ee80000100a00 */
[----:B------:R-:W3:Y:S04]  /*21e80*/  LDL.64 R176, [R1+0x1f08] ;  /* 0x001f080001b07983 */ /* 0x000ee80000100a00 */
[----:B----4-:R-:W-:Y:S04]  /*21e90*/  LDGSTS.E [R141+0x55200], desc[UR58][R174.64], P4 ;  /* 0x55200000ae8d7fae */ /* 0x010fe8000a12187a */
[----:B------:R-:W-:Y:S04]  /*21ea0*/  LDGSTS.E [R141+0x55300], desc[UR58][R144.64], P0 ;  /* 0x55300000908d7fae */ /* 0x000fe8000812187a */
[----:B------:R-:W4:Y:S04]  /*21eb0*/  LDL.64 R174, [R1+0x1e98] ;  /* 0x001e980001ae7983 */ /* 0x000f280000100a00 */
[----:B------:R-:W-:Y:S04]  /*21ec0*/  STL.64 [R1+0x4568], R144 ;  /* 0x0045689001007387 */ /* 0x000fe80000100a00 */
[----:B------:R-:W-:Y:S04]  /*21ed0*/  LDGSTS.E [R141+0x56200], desc[UR58][R172.64], P4 ;  /* 0x56200000ac8d7fae */ /* 0x000fe8000a12187a */
[----:B------:R-:W-:Y:S04]  /*21ee0*/  LDGSTS.E [R141+0x56300], desc[UR58][R146.64], P0 ;  /* 0x56300000928d7fae */ /* 0x000fe8000812187a */
[----:B------:R-:W4:Y:S04]  /*21ef0*/  LDL.LU.64 R172, [R1+0x1760] ;  /* 0x0017600001ac7983 */ /* 0x000f280000300a00 */
[----:B------:R-:W-:Y:S04]  /*21f00*/  LDGSTS.E [R141+0x57200], desc[UR58][R130.64], P4 ;  /* 0x57200000828d7fae */ /* 0x000fe8000a12187a */
[----:B------:R-:W-:Y:S04]  /*21f10*/  LDGSTS.E [R141+0x57300], desc[UR58][R148.64], P0 ;  /* 0x57300000948d7fae */ /* 0x000fe8000812187a */
[----:B------:R-:W-:Y:S04]  /*21f20*/  LDGSTS.E [R141+0x58200], desc[UR58][R204.64], P4 ;  /* 0x58200000cc8d7fae */ /* 0x000fe8000a12187a */
[----:B------:R-:W-:Y:S04]  /*21f30*/  LDGSTS.E [R141+0x58300], desc[UR58][R150.64], P0 ;  /* 0x58300000968d7fae */ /* 0x000fe8000812187a */
[----:B------:R-:W-:Y:S04]  /*21f40*/  STL.64 [R1+0x4570], R146 ;  /* 0x0045709201007387 */ /* 0x000fe80000100a00 */
[----:B------:R-:W-:Y:S04]  /*21f50*/  STL.64 [R1+0x4578], R148 ;  /* 0x0045789401007387 */ /* 0x000fe80000100a00 */
[----:B------:R-:W-:Y:S04]  /*21f60*/  LDGSTS.E [R141+0x59200], desc[UR58][R186.64], P4 ;  /* 0x59200000ba8d7fae */ /* 0x000fe8000a12187a */
[----:B------:R-:W-:Y:S04]  /*21f70*/  LDGSTS.E [R141+0x59300], desc[UR58][R116.64], P0 ;  /* 0x59300000748d7fae */ /* 0x000fe8000812187a */
[----:B------:R-:W-:Y:S04]  /*21f80*/  LDGSTS.E [R141+0x5a200], desc[UR58][R184.64], P4 ;  /* 0x5a200000b88d7fae */ /* 0x000fe8000a12187a */
[----:B------:R-:W-:Y:S04]  /*21f90*/  LDGSTS.E [R141+0x5a300], desc[UR58][R114.64], P0 ;  /* 0x5a300000728d7fae */ /* 0x000fe8000812187a */
[----:B------:R1:W-:Y:S04]  /*21fa0*/  STL.64 [R1+0x48b8], R204 ;  /* 0x0048b8cc01007387 */ /* 0x0003e80000100a00 */
[----:B------:R1:W-:Y:S04]  /*21fb0*/  STL.64 [R1+0x4580], R150 ;  /* 0x0045809601007387 */ /* 0x0003e80000100a00 */
[----:B--2---:R-:W-:Y:S04]  /*21fc0*/  LDGSTS.E [R141+0x5b200], desc[UR58][R182.64], P4 ;  /* 0x5b200000b68d7fae */ /* 0x004fe8000a12187a */
[----:B------:R-:W-:Y:S04]  /*21fd0*/  LDGSTS.E [R141+0x5b300], desc[UR58][R112.64], P0 ;  /* 0x5b300000708d7fae */ /* 0x000fe8000812187a */
[----:B------:R-:W-:Y:S04]  /*21fe0*/  LDGSTS.E [R141+0x5c200], desc[UR58][R180.64], P4 ;  /* 0x5c200000b48d7fae */ /* 0x000fe8000a12187a */
[----:B------:R-:W-:Y:S04]  /*21ff0*/  STL.64 [R1+0x4588], R116 ;  /* 0x0045887401007387 */ /* 0x000fe80000100a00 */
[----:B------:R-:W-:Y:S04]  /*22000*/  LDGSTS.E [R141+0x5c300], desc[UR58][R92.64], P0 ;  /* 0x5c3000005c8d7fae */ /* 0x000fe8000812187a */
[----:B------:R-:W-:Y:S04]  /*22010*/  STL.64 [R1+0x4590], R114 ;  /* 0x0045907201007387 */ /* 0x000fe80000100a00 */
[----:B---3--:R-:W-:Y:S04]  /*22020*/  LDGSTS.E [R141+0x5d200], desc[UR58][R178.64], P4 ;  /* 0x5d200000b28d7fae */ /* 0x008fe8000a12187a */
[----:B------:R-:W-:Y:S04]  /*22030*/  STL.64 [R1+0x4598], R112 ;  /* 0x0045987001007387 */ /* 0x000fe80000100a00 */
[----:B------:R-:W-:Y:S04]  /*22040*/  LDGSTS.E [R141+0x5d300], desc[UR58][R90.64], P0 ;  /* 0x5d3000005a8d7fae */ /* 0x000fe8000812187a */
[----:B------:R-:W-:Y:S04]  /*22050*/  STL.64 [R1+0x45a0], R92 ;  /* 0x0045a05c01007387 */ /* 0x000fe80000100a00 */
[----:B------:R-:W-:Y:S04]  /*22060*/  LDGSTS.E [R141+0x5e200], desc[UR58][R176.64], P4 ;  /* 0x5e200000b08d7fae */ /* 0x000fe8000a12187a */
[----:B------:R-:W-:Y:S04]  /*22070*/  STL.64 [R1+0x45a8], R90 ;  /* 0x0045a85a01007387 */ /* 0x000fe80000100a00 */
[----:B------:R-:W-:Y:S04]  /*22080*/  LDGSTS.E [R141+0x5e300], desc[UR58][R88.64], P0 ;  /* 0x5e300000588d7fae */ /* 0x000fe8000812187a */
[----:B------:R-:W-:Y:S04]  /*22090*/  STL.64 [R1+0x45b0], R88 ;  /* 0x0045b05801007387 */ /* 0x000fe80000100a00 */
[----:B------:R2:W-:Y:S04]  /*220a0*/  STL.64 [R1+0x45b8], R128 ;  /* 0x0045b88001007387 */ /* 0x0005e80000100a00 */
[----:B------:R-:W3:Y:S04]  /*220b0*/  LDL.64 R56, [R1+0x16e8] ;  /* 0x0016e80001387983 */ /* 0x000ee80000100a00 */
[----:B----4-:R-:W-:Y:S04]  /*220c0*/  LDGSTS.E [R141+0x5f200], desc[UR58][R174.64], P4 ;  /* 0x5f200000ae8d7fae */ /* 0x010fe8000a12187a */
[----:B------:R-:W-:Y:S04]  /*220d0*/  LDGSTS.E [R141+0x5f300], desc[UR58][R128.64], P0 ;  /* 0x5f300000808d7fae */ /* 0x000fe8000812187a */
[----:B------:R-:W-:Y:S01]  /*220e0*/  LDGSTS.E [R246+0x40400], desc[UR58][R172.64], P4 ;  /* 0x40400000acf67fae */ /* 0x000fe2000a12187a */
[----:B-1----:R-:W-:-:S03]  /*220f0*/  IMAD.WIDE R4, R140, 0x4, R172 ;  /* 0x000000048c047825 */ /* 0x002fc600078e02ac */
        /* <DEDUP_REMOVED lines=25> */
[----:B--2---:R-:W2:Y:S04]  /*22290*/  LDL.LU.64 R128, [R1+0x1718] ;  /* 0x0017180001807983 */ /* 0x004ea80000300a00 */
[----:B------:R-:W2:Y:S04]  /*222a0*/  LDL.LU.64 R88, [R1+0x1710] ;  /* 0x0017100001587983 */ /* 0x000ea80000300a00 */
        /* <DEDUP_REMOVED lines=17> */
[----:B---3--:R-:W-:Y:S04]  /*223c0*/  LDGSTS.E [R246+0x40500], desc[UR58][R56.64], P0 ;  /* 0x4050000038f67fae */ /* 0x008fe8000812187a */
[----:B------:R-:W3:Y:S04]  /*223d0*/  LDL.LU.64 R136, [R1+0x1670] ;  /* 0x0016700001887983 */ /* 0x000ee80000300a00 */
[----:B----4-:R-:W-:Y:S04]  /*223e0*/  LDGSTS.E [R246+0x41400], desc[UR58][R172.64], P4 ;  /* 0x41400000acf67fae */ /* 0x010fe8000a12187a */
[----:B------:R-:W-:Y:S04]  /*223f0*/  LDGSTS.E [R246+0x41500], desc[UR58][R58.64], P0 ;  /* 0x415000003af67fae */ /* 0x000fe8000812187a */
[----:B------:R-:W4:Y:S04]  /*22400*/  LDL.64 R172, [R1+0x2438] ;  /* 0x0024380001ac7983 */ /* 0x000f280000100a00 */
        /* <DEDUP_REMOVED lines=21> */
[----:B------:R-:W-:Y:S04]  /*22560*/  LDGSTS.E [R246+0x4b400], desc[UR58][R176.64], P4 ;  /* 0x4b400000b0f67fae */ /* 0x000fe8000a12187a */
[----:B------:R-:W-:Y:S04]  /*22570*/  LDGSTS.E [R246+0x4b500], desc[UR58][R150.64], P0 ;  /* 0x4b50000096f67fae */ /* 0x000fe8000812187a */
[----:B------:R-:W3:Y:S04]  /*22580*/  LDL.64 R178, [R1+0x22f8] ;  /* 0x0022f80001b27983 */ /* 0x000ee80000100a00 */
[----:B------:R-:W3:Y:S04]  /*22590*/  LDL.64 R176, [R1+0x22b8] ;  /* 0x0022b80001b07983 */ /* 0x000ee80000100a00 */
[----:B------:R-:W-:Y:S04]  /*225a0*/  STL.64 [R1+0x4658], R150 ;  /* 0x0046589601007387 */ /* 0x000fe80000100a00 */
[----:B------:R-:W-:Y:S04]  /*225b0*/  LDGSTS.E [R246+0x4c400], desc[UR58][R174.64], P4 ;  /* 0x4c400000aef67fae */ /* 0x000fe8000a12187a */
[----:B--2---:R-:W-:Y:S04]  /*225c0*/  STL.64 [R1+0x4660], R128 ;  /* 0x0046608001007387 */ /* 0x004fe80000100a00 */
[----:B------:R-:W-:Y:S04]  /*225d0*/  LDGSTS.E [R246+0x4c500], desc[UR58][R128.64], P0 ;  /* 0x4c50000080f67fae */ /* 0x000fe8000812187a */
[----:B------:R-:W2:Y:S04]  /*225e0*/  LDL.64 R174, [R1+0x2278] ;  /* 0x0022780001ae7983 */ /* 0x000ea80000100a00 */
[----:B----4-:R-:W-:Y:S04]  /*225f0*/  LDGSTS.E [R246+0x4d400], desc[UR58][R172.64], P4 ;  /* 0x4d400000acf67fae */ /* 0x010fe8000a12187a */
[----:B------:R-:W-:Y:S04]  /*22600*/  LDGSTS.E [R246+0x4d500], desc[UR58][R88.64], P0 ;  /* 0x4d50000058f67fae */ /* 0x000fe8000812187a */
[----:B------:R-:W-:Y:S04]  /*22610*/  LDGSTS.E [R246+0x4e400], desc[UR58][R204.64], P4 ;  /* 0x4e400000ccf67fae */ /* 0x000fe8000a12187a */
[----:B------:R-:W4:Y:S04]  /*22620*/  LDL.64 R172, [R1+0x2238] ;  /* 0x0022380001ac7983 */ /* 0x000f280000100a00 */
[----:B------:R-:W-:Y:S04]  /*22630*/  STL.64 [R1+0x45c0], R88 ;  /* 0x0045c05801007387 */ /* 0x000fe80000100a00 */
[----:B------:R-:W-:Y:S04]  /*22640*/  STL.64 [R1+0x48c8], R204 ;  /* 0x0048c8cc01007387 */ /* 0x000fe80000100a00 */
[----:B------:R-:W-:Y:S04]  /*22650*/  STL.64 [R1+0x45c8], R148 ;  /* 0x0045c89401007387 */ /* 0x000fe80000100a00 */
[----:B------:R-:W4:Y:S04]  /*22660*/  LDL.64 R152, [R1+0x21f8] ;  /* 0x0021f80001987983 */ /* 0x000f280000100a00 */
[----:B------:R-:W-:Y:S04]  /*22670*/  LDGSTS.E [R246+0x4e500], desc[UR58][R148.64], P0 ;  /* 0x4e50000094f67fae */ /* 0x000fe8000812187a */
[----:B------:R-:W4:Y:S04]  /*22680*/  LDL.64 R132, [R1+0x21b8] ;  /* 0x0021b80001847983 */ /* 0x000f280000100a00 */
[----:B------:R-:W-:Y:S04]  /*22690*/  STL.64 [R1+0x45d0], R64 ;  /* 0x0045d04001007387 */ /* 0x000fe80000100a00 */
[----:B------:R-:W4:Y:S04]  /*226a0*/  LDL.64 R130, [R1+0x2178] ;  /* 0x0021780001827983 */ /* 0x000f280000100a00 */
[----:B------:R-:W-:Y:S04]  /*226b0*/  STL.64 [R1+0x45d8], R224 ;  /* 0x0045d8e001007387 */ /* 0x000fe80000100a00 */
[----:B---3--:R-:W-:Y:S04]  /*226c0*/  LDGSTS.E [R246+0x4f400], desc[UR58][R184.64], P4 ;  /* 0x4f400000b8f67fae */ /* 0x008fe8000a12187a */
[----:B------:R-:W-:Y:S04]  /*226d0*/  LDGSTS.E [R246+0x4f500], desc[UR58][R64.64], P0 ;  /* 0x4f50000040f67fae */ /* 0x000fe8000812187a */
[----:B------:R-:W3:Y:S04]  /*226e0*/  LDL.64 R186, [R1+0x2138] ;  /* 0x0021380001ba7983 */ /* 0x000ee80000100a00 */
[----:B------:R-:W-:Y:S04]  /*226f0*/  LDGSTS.E [R246+0x50400], desc[UR58][R182.64], P4 ;  /* 0x50400000b6f67fae */ /* 0x000fe8000a12187a */
[----:B------:R-:W-:Y:S04]  /*22700*/  LDGSTS.E [R246+0x50500], desc[UR58][R224.64], P0 ;  /* 0x50500000e0f67fae */ /* 0x000fe8000812187a */
[----:B------:R-:W3:Y:S04]  /*22710*/  LDL.64 R184, [R1+0x20f8] ;  /* 0x0020f80001b87983 */ /* 0x000ee80000100a00 */
[----:B------:R-:W-:Y:S04]  /*22720*/  LDGSTS.E [R246+0x51400], desc[UR58][R180.64], P4 ;  /* 0x51400000b4f67fae */ /* 0x000fe8000a12187a */
[----:B------:R-:W-:Y:S04]  /*22730*/  LDGSTS.E [R246+0x51500], desc[UR58][R228.64], P0 ;  /* 0x51500000e4f67fae */ /* 0x000fe8000812187a */
[----:B------:R-:W-:Y:S04]  /*22740*/  STL.64 [R1+0x45e0], R228 ;  /* 0x0045e0e401007387 */ /* 0x000fe80000100a00 */
[----:B------:R-:W3:Y:S04]  /*22750*/  LDL.64 R182, [R1+0x20b8] ;  /* 0x0020b80001b67983 */ /* 0x000ee80000100a00 */
[----:B------:R-:W-:Y:S04]  /*22760*/  STL.64 [R1+0x45e8], R44 ;  /* 0x0045e82c01007387 */ /* 0x000fe80000100a00 */
[----:B------:R-:W-:Y:S04]  /*22770*/  LDGSTS.E [R246+0x52400], desc[UR58][R178.64], P4 ;  /* 0x52400000b2f67fae */ /* 0x000fe8000a12187a */
[----:B------:R-:W-:Y:S04]  /*22780*/  LDGSTS.E [R246+0x52500], desc[UR58][R44.64], P0 ;  /* 0x525000002cf67fae */ /* 0x000fe8000812187a */
[----:B------:R-:W-:Y:S04]  /*22790*/  LDGSTS.E [R246+0x53400], desc[UR58][R176.64], P4 ;  /* 0x53400000b0f67fae */ /* 0x000fe8000a12187a */
[----:B------:R-:W3:Y:S04]  /*227a0*/  LDL.64 R180, [R1+0x1fe0] ;  /* 0x001fe00001b47983 */ /* 0x000ee80000100a00 */
[----:B------:R-:W3:Y:S04]  /*227b0*/  LDL.64 R178, [R1+0x1f70] ;  /* 0x001f700001b27983 */ /* 0x000ee80000100a00 */
[----:B------:R-:W-:Y:S04]  /*227c0*/  LDGSTS.E [R246+0x53500], desc[UR58][R42.64], P0 ;  /* 0x535000002af67fae */ /* 0x000fe8000812187a */
[----:B------:R-:W-:Y:S04]  /*227d0*/  STL.64 [R1+0x45f0], R42 ;  /* 0x0045f02a01007387 */ /* 0x000fe80000100a00 */
[----:B--2---:R-:W-:Y:S04]  /*227e0*/  LDGSTS.E [R246+0x54400], desc[UR58][R174.64], P4 ;  /* 0x54400000aef67fae */ /* 0x004fe8000a12187a */
[----:B------:R-:W2:Y:S04]  /*227f0*/  LDL.64 R176, [R1+0x1ef8] ;  /* 0x001ef80001b07983 */ /* 0x000ea80000100a00 */
[----:B------:R-:W-:Y:S04]  /*22800*/  LDGSTS.E [R246+0x54500], desc[UR58][R40.64], P0 ;  /* 0x5450000028f67fae */ /* 0x000fe8000812187a */
[----:B------:R-:W-:Y:S04]  /*22810*/  STL.64 [R1+0x45f8], R40 ;  /* 0x0045f82801007387 */ /* 0x000fe80000100a00 */
[----:B------:R-:W2:Y:S04]  /*22820*/  LDL.64 R174, [R1+0x1e88] ;  /* 0x001e880001ae7983 */ /* 0x000ea80000100a00 */
[----:B----4-:R-:W-:Y:S04]  /*22830*/  LDGSTS.E [R246+0x55400], desc[UR58][R172.64], P4 ;  /* 0x55400000acf67fae */ /* 0x010fe8000a12187a */
        /* <DEDUP_REMOVED lines=8> */
[----:B------:R-:W-:Y:S04]  /*228c0*/  STL.64 [R1+0x4600], R20 ;  /* 0x0046001401007387 */ /* 0x000fe80000100a00 */
[----:B------:R-:W-:Y:S04]  /*228d0*/  STL.64 [R1+0x4608], R18 ;  /* 0x0046081201007387 */ /* 0x000fe80000100a00 */
[----:B---3--:R-:W-:Y:S04]  /*228e0*/  LDGSTS.E [R246+0x59400], desc[UR58][R186.64], P4 ;  /* 0x59400000baf67fae */ /* 0x008fe8000a12187a */
[----:B------:R-:W-:Y:S04]  /*228f0*/  LDGSTS.E [R246+0x59500], desc[UR58][R108.64], P0 ;  /* 0x595000006cf67fae */ /* 0x000fe8000812187a */
[----:B------:R-:W-:Y:S04]  /*22900*/  STL.64 [R1+0x4610], R16 ;  /* 0x0046101001007387 */ /* 0x000fe80000100a00 */
[----:B------:R-:W-:Y:S04]  /*22910*/  LDGSTS.E [R246+0x5a400], desc[UR58][R184.64], P4 ;  /* 0x5a400000b8f67fae */ /* 0x000fe8000a12187a */
[----:B------:R-:W-:Y:S04]  /*22920*/  LDGSTS.E [R246+0x5a500], desc[UR58][R106.64], P0 ;  /* 0x5a5000006af67fae */ /* 0x000fe8000812187a */
[----:B------:R3:W-:Y:S04]  /*22930*/  STL.64 [R1+0x4618], R110 ;  /* 0x0046186e01007387 */ /* 0x0007e80000100a00 */
[----:B------:R-:W-:Y:S04]  /*22940*/  STL.64 [R1+0x4620], R108 ;  /* 0x0046206c01007387 */ /* 0x000fe80000100a00 */
[----:B------:R-:W-:Y:S04]  /*22950*/  LDGSTS.E [R246+0x5b400], desc[UR58][R182.64], P4 ;  /* 0x5b400000b6f67fae */ /* 0x000fe8000a12187a */
[----:B------:R-:W-:Y:S04]  /*22960*/  LDGSTS.E [R246+0x5b500], desc[UR58][R86.64], P0 ;  /* 0x5b50000056f67fae */ /* 0x000fe8000812187a */
[----:B------:R-:W-:Y:S04]  /*22970*/  STL.64 [R1+0x4628], R106 ;  /* 0x0046286a01007387 */ /* 0x000fe80000100a00 */
[----:B------:R-:W-:Y:S04]  /*22980*/  STL.64 [R1+0x4630], R86 ;  /* 0x0046305601007387 */ /* 0x000fe80000100a00 */
[----:B------:R-:W-:Y:S04]  /*22990*/  STL.64 [R1+0x4638], R84 ;  /* 0x0046385401007387 */ /* 0x000fe80000100a00 */
[----:B------:R-:W-:Y:S04]  /*229a0*/  LDGSTS.E [R246+0x5c400], desc[UR58][R180.64], P4 ;  /* 0x5c400000b4f67fae */ /* 0x000fe8000a12187a */
[----:B------:R-:W-:Y:S04]  /*229b0*/  LDGSTS.E [R246+0x5c500], desc[UR58][R84.64], P0 ;  /* 0x5c50000054f67fae */ /* 0x000fe8000812187a */
[----:B------:R-:W-:Y:S04]  /*229c0*/  LDGSTS.E [R246+0x5d400], desc[UR58][R178.64], P4 ;  /* 0x5d400000b2f67fae */ /* 0x000fe8000a12187a */
[----:B------:R-:W-:Y:S04]  /*229d0*/  LDGSTS.E [R246+0x5d500], desc[UR58][R82.64], P0 ;  /* 0x5d50000052f67fae */ /* 0x000fe8000812187a */
[----:B------:R-:W-:Y:S04]  /*229e0*/  STL.64 [R1+0x4640], R82 ;  /* 0x0046405201007387 */ /* 0x000fe80000100a00 */
[----:B--2---:R-:W-:Y:S04]  /*229f0*/  LDGSTS.E [R246+0x5e400], desc[UR58][R176.64], P4 ;  /* 0x5e400000b0f67fae */ /* 0x004fe8000a12187a */
[----:B------:R-:W-:Y:S04]  /*22a00*/  LDGSTS.E [R246+0x5e500], desc[UR58][R134.64], P0 ;  /* 0x5e50000086f67fae */ /* 0x000fe8000812187a */
[----:B------:R-:W-:Y:S04]  /*22a10*/  STL.64 [R1+0x4648], R134 ;  /* 0x0046488601007387 */ /* 0x000fe80000100a00 */
[----:B------:R-:W-:Y:S04]  /*22a20*/  LDGSTS.E [R246+0x5f400], desc[UR58][R174.64], P4 ;  /* 0x5f400000aef67fae */ /* 0x000fe8000a12187a */
[----:B------:R-:W-:Y:S04]  /*22a30*/  STL.64 [R1+0x4650], R136 ;  /* 0x0046508801007387 */ /* 0x000fe80000100a00 */
[----:B------:R-:W2:Y:S04]  /*22a40*/  LDL.64 R176, [R1+0x1668] ;  /* 0x0016680001b07983 */ /* 0x000ea80000100a00 */
[----:B------:R-:W4:Y:S04]  /*22a50*/  LDL.64 R174, [R1+0x17a8] ;  /* 0x0017a80001ae7983 */ /* 0x000f280000100a00 */
[----:B------:R-:W-:Y:S01]  /*22a60*/  LDGSTS.E [R246+0x5f500], desc[UR58][R136.64], P0 ;  /* 0x5f50000088f67fae */ /* 0x000fe2000812187a */
        /* <DEDUP_REMOVED lines=23> */
[----:B---3--:R-:W3:Y:S04]  /*22be0*/  LDL.LU.64 R110, [R1+0x1618] ;  /* 0x00161800016e7983 */ /* 0x008ee80000300a00 */
        /* <DEDUP_REMOVED lines=18> */
[----:B--2---:R-:W-:Y:S04]  /*22d10*/  LDGSTS.E [R142+0x40700], desc[UR58][R176.64], P0 ;  /* 0x40700000b08e7fae */ /* 0x004fe8000812187a */
[----:B------:R-:W2:Y:S04]  /*22d20*/  LDL.LU.64 R120, [R1+0x1578] ;  /* 0x0015780001787983 */ /* 0x000ea80000300a00 */
[----:B----4-:R-:W-:Y:S04]  /*22d30*/  LDGSTS.E [R142+0x41600], desc[UR58][R174.64], P4 ;  /* 0x41600000ae8e7fae */ /* 0x010fe8000a12187a */
[----:B------:R-:W4:Y:S04]  /*22d40*/  LDL.LU.64 R80, [R1+0x1570] ;  /* 0x0015700001507983 */ /* 0x000f280000300a00 */
[----:B------:R-:W2:Y:S04]  /*22d50*/  LDL.64 R176, [R1+0x2470] ;  /* 0x0024700001b07983 */ /* 0x000ea80000100a00 */
        /* <DEDUP_REMOVED lines=10> */
[----:B------:R-:W4:Y:S04]  /*22e00*/  LDL.64 R172, [R1+0x23f0] ;  /* 0x0023f00001ac7983 */ /* 0x000f280000100a00 */
        /* <DEDUP_REMOVED lines=8> */
[----:B------:R-:W4:Y:S04]  /*22e90*/  LDL.64 R182, [R1+0x2370] ;  /* 0x0023700001b67983 */ /* 0x000f280000100a00 */
[----:B------:R-:W-:Y:S04]  /*22ea0*/  LDGSTS.E [R142+0x49700], desc[UR58][R180.64], P0 ;  /* 0x49700000b48e7fae */ /* 0x000fe8000812187a */
[----:B------:R-:W-:Y:S04]  /*22eb0*/  LDGSTS.E [R142+0x4a600], desc[UR58][R178.64], P4 ;  /* 0x4a600000b28e7fae */ /* 0x000fe8000a12187a */
[----:B---3--:R-:W-:Y:S04]  /*22ec0*/  LDGSTS.E [R142+0x4a700], desc[UR58][R110.64], P0 ;  /* 0x4a7000006e8e7fae */ /* 0x008fe8000812187a */
[----:B------:R-:W3:Y:S04]  /*22ed0*/  LDL.64 R180, [R1+0x2330] ;  /* 0x0023300001b47983 */ /* 0x000ee80000100a00 */
[----:B------:R-:W3:Y:S04]  /*22ee0*/  LDL.64 R178, [R1+0x22f0] ;  /* 0x0022f00001b27983 */ /* 0x000ee80000100a00 */
[----:B------:R-:W-:Y:S04]  /*22ef0*/  LDGSTS.E [R142+0x4b600], desc[UR58][R186.64], P4 ;  /* 0x4b600000ba8e7fae */ /* 0x000fe8000a12187a */
[----:B------:R-:W-:Y:S04]  /*22f00*/  STL.64 [R1+0x4668], R110 ;  /* 0x0046686e01007387 */ /* 0x000fe80000100a00 */
[----:B------:R-:W-:Y:S04]  /*22f10*/  LDGSTS.E [R142+0x4b700], desc[UR58][R146.64], P0 ;  /* 0x4b700000928e7fae */ /* 0x000fe8000812187a */
[----:B------:R-:W-:Y:S04]  /*22f20*/  STL.64 [R1+0x4670], R146 ;  /* 0x0046709201007387 */ /* 0x000fe80000100a00 */
[----:B------:R-:W3:Y:S04]  /*22f30*/  LDL.64 R152, [R1+0x2230] ;  /* 0x0022300001987983 */ /* 0x000ee80000100a00 */
[----:B--2---:R-:W-:Y:S04]  /*22f40*/  LDGSTS.E [R142+0x4c600], desc[UR58][R176.64], P4 ;  /* 0x4c600000b08e7fae */ /* 0x004fe8000a12187a */
[----:B----4-:R-:W-:Y:S04]  /*22f50*/  LDGSTS.E [R142+0x4c700], desc[UR58][R174.64], P0 ;  /* 0x4c700000ae8e7fae */ /* 0x010fe8000812187a */
[----:B------:R-:W-:Y:S04]  /*22f60*/  LDGSTS.E [R142+0x4d600], desc[UR58][R116.64], P4 ;  /* 0x4d600000748e7fae */ /* 0x000fe8000a12187a */
[----:B------:R-:W2:Y:S04]  /*22f70*/  LDL.64 R176, [R1+0x22b0] ;  /* 0x0022b00001b07983 */ /* 0x000ea80000100a00 */
[----:B------:R-:W4:Y:S04]  /*22f80*/  LDL.64 R174, [R1+0x2270] ;  /* 0x0022700001ae7983 */ /* 0x000f280000100a00 */
[----:B------:R-:W4:Y:S04]  /*22f90*/  LDL.LU.64 R212, [R1+0x1e78] ;  /* 0x001e780001d47983 */ /* 0x000f280000300a00 */
[----:B------:R-:W-:Y:S04]  /*22fa0*/  STL.64 [R1+0x48d0], R116 ;  /* 0x0048d07401007387 */ /* 0x000fe80000100a00 */
[----:B------:R-:W-:Y:S04]  /*22fb0*/  LDGSTS.E [R142+0x4d700], desc[UR58][R90.64], P0 ;  /* 0x4d7000005a8e7fae */ /* 0x000fe8000812187a */
[----:B------:R-:W-:Y:S04]  /*22fc0*/  STL.64 [R1+0x4678], R90 ;  /* 0x0046785a01007387 */ /* 0x000fe80000100a00 */
[----:B------:R-:W-:Y:S04]  /*22fd0*/  LDGSTS.E [R142+0x4e600], desc[UR58][R172.64], P4 ;  /* 0x4e600000ac8e7fae */ /* 0x000fe8000a12187a */
[----:B------:R-:W-:Y:S04]  /*22fe0*/  LDGSTS.E [R142+0x4e700], desc[UR58][R130.64], P0 ;  /* 0x4e700000828e7fae */ /* 0x000fe8000812187a */
[----:B------:R-:W4:Y:S04]  /*22ff0*/  LDL.64 R172, [R1+0x21f0] ;  /* 0x0021f00001ac7983 */ /* 0x000f280000100a00 */
[----:B------:R-:W-:Y:S04]  /*23000*/  STL.64 [R1+0x4680], R130 ;  /* 0x0046808201007387 */ /* 0x000fe80000100a00 */
[----:B------:R-:W4:Y:S04]  /*23010*/  LDL.64 R132, [R1+0x21b0] ;  /* 0x0021b00001847983 */ /* 0x000f280000100a00 */
[----:B------:R-:W-:Y:S04]  /*23020*/  LDGSTS.E [R142+0x4f600], desc[UR58][R184.64], P4 ;  /* 0x4f600000b88e7fae */ /* 0x000fe8000a12187a */
[----:B------:R-:W-:Y:S04]  /*23030*/  LDGSTS.E [R142+0x4f700], desc[UR58][R62.64], P0 ;  /* 0x4f7000003e8e7fae */ /* 0x000fe8000812187a */
[----:B------:R-:W-:Y:S04]  /*23040*/  STL.64 [R1+0x4688], R62 ;  /* 0x0046883e01007387 */ /* 0x000fe80000100a00 */
[----:B------:R-:W-:Y:S04]  /*23050*/  LDGSTS.E [R142+0x50600], desc[UR58][R182.64], P4 ;  /* 0x50600000b68e7fae */ /* 0x000fe8000a12187a */
[----:B------:R-:W-:Y:S04]  /*23060*/  LDGSTS.E [R142+0x50700], desc[UR58][R226.64], P0 ;  /* 0x50700000e28e7fae */ /* 0x000fe8000812187a */
[----:B------:R-:W4:Y:S04]  /*23070*/  LDL.64 R186, [R1+0x2170] ;  /* 0x0021700001ba7983 */ /* 0x000f280000100a00 */
[----:B------:R-:W4:Y:S04]  /*23080*/  LDL.64 R184, [R1+0x2130] ;  /* 0x0021300001b87983 */ /* 0x000f280000100a00 */
[----:B---3--:R-:W-:Y:S04]  /*23090*/  LDGSTS.E [R142+0x51600], desc[UR58][R180.64], P4 ;  /* 0x51600000b48e7fae */ /* 0x008fe8000a12187a */
[----:B------:R-:W-:Y:S04]  /*230a0*/  STL.64 [R1+0x4690], R226 ;  /* 0x004690e201007387 */ /* 0x000fe80000100a00 */
[----:B------:R-:W-:Y:S04]  /*230b0*/  LDGSTS.E [R142+0x51700], desc[UR58][R58.64], P0 ;  /* 0x517000003a8e7fae */ /* 0x000fe8000812187a */
[----:B------:R-:W3:Y:S04]  /*230c0*/  LDL.64 R182, [R1+0x20f0] ;  /* 0x0020f00001b67983 */ /* 0x000ee80000100a00 */
[----:B------:R-:W-:Y:S04]  /*230d0*/  LDGSTS.E [R142+0x52600], desc[UR58][R178.64], P4 ;  /* 0x52600000b28e7fae */ /* 0x000fe8000a12187a */
[----:B------:R-:W-:Y:S04]  /*230e0*/  STL.64 [R1+0x4698], R58 ;  /* 0x0046983a01007387 */ /* 0x000fe80000100a00 */
[----:B------:R-:W-:Y:S04]  /*230f0*/  LDGSTS.E [R142+0x52700], desc[UR58][R210.64], P0 ;  /* 0x52700000d28e7fae */ /* 0x000fe8000812187a */
[----:B------:R-:W3:Y:S04]  /*23100*/  LDL.64 R180, [R1+0x20b0] ;  /* 0x0020b00001b47983 */ /* 0x000ee80000100a00 */
[----:B------:R-:W3:Y:S04]  /*23110*/  LDL.64 R178, [R1+0x1fd0] ;  /* 0x001fd00001b27983 */ /* 0x000ee80000100a00 */
[----:B------:R-:W-:Y:S04]  /*23120*/  STL.64 [R1+0x46a0], R210 ;  /* 0x0046a0d201007387 */ /* 0x000fe80000100a00 */
[----:B--2---:R-:W-:Y:S04]  /*23130*/  LDGSTS.E [R142+0x53600], desc[UR58][R176.64], P4 ;  /* 0x53600000b08e7fae */ /* 0x004fe8000a12187a */
[----:B------:R-:W-:Y:S04]  /*23140*/  LDGSTS.E [R142+0x53700], desc[UR58][R38.64], P0 ;  /* 0x53700000268e7fae */ /* 0x000fe8000812187a */
[----:B----4-:R-:W-:Y:S04]  /*23150*/  LDGSTS.E [R142+0x54600], desc[UR58][R174.64], P4 ;  /* 0x54600000ae8e7fae */ /* 0x010fe8000a12187a */
[----:B------:R-:W2:Y:S04]  /*23160*/  LDL.64 R176, [R1+0x1f60] ;  /* 0x001f600001b07983 */ /* 0x000ea80000100a00 */
[----:B------:R-:W-:Y:S04]  /*23170*/  STL.64 [R1+0x46a8], R38 ;  /* 0x0046a82601007387 */ /* 0x000fe80000100a00 */
[----:B------:R-:W-:Y:S04]  /*23180*/  LDGSTS.E [R142+0x54700], desc[UR58][R36.64], P0 ;  /* 0x54700000248e7fae */ /* 0x000fe8000812187a */
[----:B------:R-:W4:Y:S04]  /*23190*/  LDL.64 R174, [R1+0x1ee8] ;  /* 0x001ee80001ae7983 */ /* 0x000f280000100a00 */
[----:B------:R-:W-:Y:S04]  /*231a0*/  LDGSTS.E [R142+0x55600], desc[UR58][R152.64], P4 ;  /* 0x55600000988e7fae */ /* 0x000fe8000a12187a */
[----:B------:R-:W-:Y:S04]  /*231b0*/  STL.64 [R1+0x46b0], R36 ;  /* 0x0046b02401007387 */ /* 0x000fe80000100a00 */
[----:B------:R-:W-:Y:S04]  /*231c0*/  LDGSTS.E [R142+0x55700], desc[UR58][R34.64], P0 ;  /* 0x55700000228e7fae */ /* 0x000fe8000812187a */
[----:B------:R-:W-:Y:S04]  /*231d0*/  STL.64 [R1+0x46b8], R34 ;  /* 0x0046b82201007387 */ /* 0x000fe80000100a00 */
[----:B------:R-:W-:Y:S04]  /*231e0*/  LDGSTS.E [R142+0x56600], desc[UR58][R172.64], P4 ;  /* 0x56600000ac8e7fae */ /* 0x000fe8000a12187a */
[----:B------:R-:W-:Y:S04]  /*231f0*/  LDGSTS.E [R142+0x56700], desc[UR58][R14.64], P0 ;  /* 0x567000000e8e7fae */ /* 0x000fe8000812187a */
[----:B------:R-:W-:Y:S04]  /*23200*/  LDGSTS.E [R142+0x57600], desc[UR58][R132.64], P4 ;  /* 0x57600000848e7fae */ /* 0x000fe8000a12187a */
[----:B------:R-:W1:Y:S04]  /*23210*/  LDL.LU.64 R172, [R1+0x1770] ;  /* 0x0017700001ac7983 */ /* 0x000e680000300a00 */
[----:B------:R-:W-:Y:S04]  /*23220*/  LDGSTS.E [R142+0x57700], desc[UR58][R12.64], P0 ;  /* 0x577000000c8e7fae */ /* 0x000fe8000812187a */
[----:B------:R-:W-:Y:S04]  /*23230*/  STL.64 [R1+0x46c0], R14 ;  /* 0x0046c00e01007387 */ /* 0x000fe80000100a00 */
[----:B------:R-:W-:Y:S04]  /*23240*/  STL.64 [R1+0x46c8], R12 ;  /* 0x0046c80c01007387 */ /* 0x000fe80000100a00 */
[----:B------:R-:W-:Y:S04]  /*23250*/  LDGSTS.E [R142+0x58600], desc[UR58][R186.64], P4 ;  /* 0x58600000ba8e7fae */ /* 0x000fe8000a12187a */
[----:B------:R-:W-:Y:S04]  /*23260*/  LDGSTS.E [R142+0x58700], desc[UR58][R10.64], P0 ;  /* 0x587000000a8e7fae */ /* 0x000fe8000812187a */
[----:B------:R-:W-:Y:S04]  /*23270*/  LDGSTS.E [R142+0x59600], desc[UR58][R184.64], P4 ;  /* 0x59600000b88e7fae */ /* 0x000fe8000a12187a */
[----:B------:R-:W-:Y:S04]  /*23280*/  LDGSTS.E [R142+0x59700], desc[UR58][R104.64], P0 ;  /* 0x59700000688e7fae */ /* 0x000fe8000812187a */
[----:B------:R-:W-:Y:S04]  /*23290*/  STL.64 [R1+0x46d0], R10 ;  /* 0x0046d00a01007387 */ /* 0x000fe80000100a00 */
[----:B---3--:R-:W-:Y:S04]  /*232a0*/  LDGSTS.E [R142+0x5a600], desc[UR58][R182.64], P4 ;  /* 0x5a600000b68e7fae */ /* 0x008fe8000a12187a */
[----:B------:R-:W-:Y:S04]  /*232b0*/  LDGSTS.E [R142+0x5a700], desc[UR58][R102.64], P0 ;  /* 0x5a700000668e7fae */ /* 0x000fe8000812187a */
[----:B------:R-:W-:Y:S04]  /*232c0*/  STL.64 [R1+0x46d8], R104 ;  /* 0x0046d86801007387 */ /* 0x000fe80000100a00 */
[----:B------:R-:W-:Y:S04]  /*232d0*/  STL.64 [R1+0x46e0], R102 ;  /* 0x0046e06601007387 */ /* 0x000fe80000100a00 */
[----:B------:R-:W-:Y:S04]  /*232e0*/  LDGSTS.E [R142+0x5b600], desc[UR58][R180.64], P4 ;  /* 0x5b600000b48e7fae */ /* 0x000fe8000a12187a */
[----:B------:R-:W-:Y:S04]  /*232f0*/  LDGSTS.E [R142+0x5b700], desc[UR58][R100.64], P0 ;  /* 0x5b700000648e7fae */ /* 0x000fe8000812187a */
[----:B------:R-:W-:Y:S04]  /*23300*/  LDGSTS.E [R142+0x5c600], desc[UR58][R178.64], P4 ;  /* 0x5c600000b28e7fae */ /* 0x000fe8000a12187a */
[----:B------:R-:W-:Y:S04]  /*23310*/  STL.64 [R1+0x46e8], R100 ;  /* 0x0046e86401007387 */ /* 0x000fe80000100a00 */
[----:B------:R-:W-:Y:S04]  /*23320*/  LDGSTS.E [R142+0x5c700], desc[UR58][R250.64], P0 ;  /* 0x5c700000fa8e7fae */ /* 0x000fe8000812187a */
[----:B------:R-:W-:Y:S04]  /*23330*/  STL.64 [R1+0x46f0], R250 ;  /* 0x0046f0fa01007387 */ /* 0x000fe80000100a00 */
[----:B------:R3:W-:Y:S04]  /*23340*/  STL.64 [R1+0x46f8], R118 ;  /* 0x0046f87601007387 */ /* 0x0007e80000100a00 */
[----:B------:R-:W-:Y:S04]  /*23350*/  STL.64 [R1+0x4700], R120 ;  /* 0x0047007801007387 */ /* 0x000fe80000100a00 */
[----:B------:R-:W-:Y:S04]  /*23360*/  STL.64 [R1+0x4828], R212 ;  /* 0x004828d401007387 */ /* 0x000fe80000100a00 */
[----:B------:R-:W-:Y:S04]  /*23370*/  STL.64 [R1+0x4708], R80 ;  /* 0x0047085001007387 */ /* 0x000fe80000100a00 */
[----:B------:R-:W3:Y:S04]  /*23380*/  LDL.64 R182, [R1+0x1568] ;  /* 0x0015680001b67983 */ /* 0x000ee80000100a00 */
[----:B------:R-:W3:Y:S04]  /*23390*/  LDL.64 R180, [R1+0x17b8] ;  /* 0x0017b80001b47983 */ /* 0x000ee80000100a00 */
[----:B--2---:R-:W-:Y:S04]  /*233a0*/  LDGSTS.E [R142+0x5d600], desc[UR58][R176.64], P4 ;  /* 0x5d600000b08e7fae */ /* 0x004fe8000a12187a */
[----:B------:R-:W-:Y:S04]  /*233b0*/  LDGSTS.E [R142+0x5d700], desc[UR58][R118.64], P0 ;  /* 0x5d700000768e7fae */ /* 0x000fe8000812187a */
[----:B----4-:R-:W-:Y:S04]  /*233c0*/  LDGSTS.E [R142+0x5e600], desc[UR58][R174.64], P4 ;  /* 0x5e600000ae8e7fae */ /* 0x010fe8000a12187a */
[----:B------:R-:W-:Y:S04]  /*233d0*/  LDGSTS.E [R142+0x5e700], desc[UR58][R120.64], P0 ;  /* 0x5e700000788e7fae */ /* 0x000fe8000812187a */
[----:B------:R-:W-:Y:S04]  /*233e0*/  LDGSTS.E [R142+0x5f600], desc[UR58][R212.64], P4 ;  /* 0x5f600000d48e7fae */ /* 0x000fe8000a12187a */
[----:B------:R-:W-:Y:S01]  /*233f0*/  LDGSTS.E [R142+0x5f700], desc[UR58][R80.64], P0 ;  /* 0x5f700000508e7fae */ /* 0x000fe2000812187a */
[----:B-1----:R-:W-:-:S03]  /*23400*/  IMAD.WIDE R4, R140, 0x4, R172 ;  /* 0x000000048c047825 */ /* 0x002fc600078e02ac */
[----:B------:R-:W-:Y:S04]  /*23410*/  LDGSTS.E [R247+0x40800], desc[UR58][R172.64], P4 ;  /* 0x40800000acf77fae */ /* 0x000fe8000a12187a */
[----:B------:R1:W-:Y:S04]  /*23420*/  STL.64 [R1+0x1c08], R4 ;  /* 0x001c080401007387 */ /* 0x0003e80000100a00 */
[----:B------:R-:W2:Y:S04]  /*23430*/  LDL.64 R178, [R1+0x1800] ;  /* 0x0018000001b27983 */ /* 0x000ea80000100a00 */
[----:B------:R-:W4:Y:S04]  /*23440*/  LDL.64 R154, [R1+0x1848] ;  /* 0x00184800019a7983 */ /* 0x000f280000100a00 */
[----:B------:R-:W4:Y:S04]  /*23450*/  LDL.64 R152, [R1+0x1550] ;  /* 0x0015500001987983 */ /* 0x000f280000100a00 */
[----:B------:R-:W4:Y:S04]  /*23460*/  LDL.64 R186, [R1+0x1bf0] ;  /* 0x001bf00001ba7983 */ /* 0x000f280000100a00 */
[----:B------:R-:W4:Y:S04]  /*23470*/  LDL.64 R176, [R1+0x1c88] ;  /* 0x001c880001b07983 */ /* 0x000f280000100a00 */
[----:B------:R-:W4:Y:S04]  /*23480*/  LDL.64 R174, [R1+0x1d20] ;  /* 0x001d200001ae7983 */ /* 0x000f280000100a00 */
[----:B------:R-:W4:Y:S04]  /*23490*/  LDL.64 R172, [R1+0x1dc8] ;  /* 0x001dc80001ac7983 */ /* 0x000f280000100a00 */
[----:B---3--:R-:W3:Y:S04]  /*234a0*/  LDL.LU.64 R118, [R1+0x1560] ;  /* 0x0015600001767983 */ /* 0x008ee80000300a00 */
        /* <DEDUP_REMOVED lines=29> */
[----:B------:R-:W4:Y:S04]  /*23680*/  LDL.64 R184, [R1+0x2568] ;  /* 0x0025680001b87983 */ /* 0x000f280000100a00 */
[----:B------:R-:W-:Y:S04]  /*23690*/  LDGSTS.E [R247+0x40900], desc[UR58][R182.64], P0 ;  /* 0x40900000b6f77fae */ /* 0x000fe8000812187a */
[----:B------:R-:W4:Y:S04]  /*236a0*/  LDL.LU.64 R50, [R1+0x2468] ;  /* 0x0024680001327983 */ /* 0x000f280000300a00 */
[----:B------:R-:W-:Y:S04]  /*236b0*/  LDGSTS.E [R247+0x41800], desc[UR58][R180.64], P4 ;  /* 0x41800000b4f77fae */ /* 0x000fe8000a12187a */
[----:B------:R-:W4:Y:S04]  /*236c0*/  LDL.64 R182, [R1+0x2528] ;  /* 0x0025280001b67983 */ /* 0x000f280000100a00 */
[----:B---3--:R-:W-:Y:S04]  /*236d0*/  LDGSTS.E [R247+0x41900], desc[UR58][R118.64], P0 ;  /* 0x4190000076f77fae */ /* 0x008fe8000812187a */
[----:B------:R-:W-:Y:S04]  /*236e0*/  STL.64 [R1+0x4770], R118 ;  /* 0x0047707601007387 */ /* 0x000fe80000100a00 */
[----:B--2---:R-:W-:Y:S04]  /*236f0*/  LDGSTS.E [R247+0x42800], desc[UR58][R178.64], P4 ;  /* 0x42800000b2f77fae */ /* 0x004fe8000a12187a */
[----:B------:R-:W2:Y:S04]  /*23700*/  LDL.64 R180, [R1+0x24e8] ;  /* 0x0024e80001b47983 */ /* 0x000ea80000100a00 */
[----:B----4-:R-:W-:Y:S04]  /*23710*/  LDGSTS.E [R247+0x42900], desc[UR58][R226.64], P0 ;  /* 0x42900000e2f77fae */ /* 0x010fe8000812187a */
[----:B------:R-:W3:Y:S04]  /*23720*/  LDL.64 R178, [R1+0x24a8] ;  /* 0x0024a80001b27983 */ /* 0x000ee80000100a00 */
[----:B------:R-:W-:Y:S04]  /*23730*/  STL.64 [R1+0x4750], R226 ;  /* 0x004750e201007387 */ /* 0x000fe80000100a00 */
[----:B------:R-:W-:Y:S04]  /*23740*/  LDGSTS.E [R247+0x43800], desc[UR58][R154.64], P4 ;  /* 0x438000009af77fae */ /* 0x000fe8000a12187a */
[----:B------:R-:W4:Y:S04]  /*23750*/  LDL.LU.64 R204, [R1+0x2428] ;  /* 0x0024280001cc7983 */ /* 0x000f280000300a00 */
[----:B------:R-:W-:Y:S04]  /*23760*/  LDGSTS.E [R247+0x43900], desc[UR58][R152.64], P0 ;  /* 0x4390000098f77fae */ /* 0x000fe8000812187a */
[----:B------:R-:W4:Y:S04]  /*23770*/  LDL.LU.64 R212, [R1+0x2328] ;  /* 0x0023280001d47983 */ /* 0x000f280000300a00 */
[----:B------:R-:W4:Y:S04]  /*23780*/  LDL.LU.64 R168, [R1+0x22e8] ;  /* 0x0022e80001a87983 */ /* 0x000f280000300a00 */
[----:B------:R-:W-:Y:S04]  /*23790*/  LDGSTS.E [R247+0x44800], desc[UR58][R186.64], P4 ;  /* 0x44800000baf77fae */ /* 0x000fe8000a12187a */
[----:B------:R-:W4:Y:S04]  /*237a0*/  LDL.LU.64 R80, [R1+0x2228] ;  /* 0x0022280001507983 */ /* 0x000f280000300a00 */
[----:B------:R-:W-:Y:S04]  /*237b0*/  LDGSTS.E [R247+0x44900], desc[UR58][R12.64], P0 ;  /* 0x449000000cf77fae */ /* 0x000fe8000812187a */
[----:B------:R-:W-:Y:S04]  /*237c0*/  STL.64 [R1+0x4710], R12 ;  /* 0x0047100c01007387 */ /* 0x000fe80000100a00 */
[----:B------:R-:W-:Y:S04]  /*237d0*/  LDGSTS.E [R247+0x45800], desc[UR58][R176.64], P4 ;  /* 0x45800000b0f77fae */ /* 0x000fe8000a12187a */
[----:B------:R-:W-:Y:S04]  /*237e0*/  LDGSTS.E [R247+0x45900], desc[UR58][R62.64], P0 ;  /* 0x459000003ef77fae */ /* 0x000fe8000812187a */
[----:B------:R-:W-:Y:S04]  /*237f0*/  LDGSTS.E [R247+0x46800], desc[UR58][R174.64], P4 ;  /* 0x46800000aef77fae */ /* 0x000fe8000a12187a */
[----:B------:R-:W4:Y:S04]  /*23800*/  LDL.64 R176, [R1+0x23e8] ;  /* 0x0023e80001b07983 */ /* 0x000f280000100a00 */
[----:B------:R-:W-:Y:S04]  /*23810*/  STL.64 [R1+0x4718], R62 ;  /* 0x0047183e01007387 */ /* 0x000fe80000100a00 */
[----:B------:R-:W4:Y:S04]  /*23820*/  LDL.64 R174, [R1+0x23a8] ;  /* 0x0023a80001ae7983 */ /* 0x000f280000100a00 */
[----:B------:R-:W-:Y:S04]  /*23830*/  LDGSTS.E [R247+0x46900], desc[UR58][R10.64], P0 ;  /* 0x469000000af77fae */ /* 0x000fe8000812187a */
[----:B------:R-:W-:Y:S04]  /*23840*/  STL.64 [R1+0x4720], R10 ;  /* 0x0047200a01007387 */ /* 0x000fe80000100a00 */
[----:B------:R-:W-:Y:S04]  /*23850*/  LDGSTS.E [R247+0x47800], desc[UR58][R172.64], P4 ;  /* 0x47800000acf77fae */ /* 0x000fe8000a12187a */
[----:B------:R-:W-:Y:S04]  /*23860*/  LDGSTS.E [R247+0x47900], desc[UR58][R42.64], P0 ;  /* 0x479000002af77fae */ /* 0x000fe8000812187a */
[----:B------:R-:W4:Y:S04]  /*23870*/  LDL.64 R172, [R1+0x2368] ;  /* 0x0023680001ac7983 */ /* 0x000f280000100a00 */
[----:B------:R-:W-:Y:S04]  /*23880*/  STL.64 [R1+0x4728], R42 ;  /* 0x0047282a01007387 */ /* 0x000fe80000100a00 */
[----:B------:R-:W-:Y:S04]  /*23890*/  STL.64 [R1+0x4730], R90 ;  /* 0x0047305a01007387 */ /* 0x000fe80000100a00 */
[----:B------:R-:W-:Y:S04]  /*238a0*/  LDGSTS.E [R247+0x48800], desc[UR58][R184.64], P4 ;  /* 0x48800000b8f77fae */ /* 0x000fe8000a12187a */
[----:B------:R-:W-:Y:S04]  /*238b0*/  LDGSTS.E [R247+0x48900], desc[UR58][R90.64], P0 ;  /* 0x489000005af77fae */ /* 0x000fe8000812187a */
[----:B------:R-:W-:Y:S04]  /*238c0*/  STL.64 [R1+0x4738], R110 ;  /* 0x0047386e01007387 */ /* 0x000fe80000100a00 */
[----:B------:R-:W-:Y:S04]  /*238d0*/  STL.64 [R1+0x4740], R16 ;  /* 0x0047401001007387 */ /* 0x000fe80000100a00 */
[----:B------:R-:W-:Y:S04]  /*238e0*/  LDGSTS.E [R247+0x49800], desc[UR58][R182.64], P4 ;  /* 0x49800000b6f77fae */ /* 0x000fe8000a12187a */
[----:B------:R-:W-:Y:S04]  /*238f0*/  LDGSTS.E [R247+0x49900], desc[UR58][R110.64], P0 ;  /* 0x499000006ef77fae */ /* 0x000fe8000812187a */
[----:B------:R-:W4:Y:S04]  /*23900*/  LDL.64 R184, [R1+0x22a8] ;  /* 0x0022a80001b87983 */ /* 0x000f280000100a00 */
[----:B------:R-:W4:Y:S04]  /*23910*/  LDL.64 R182, [R1+0x2268] ;  /* 0x0022680001b67983 */ /* 0x000f280000100a00 */
[----:B------:R-:W-:Y:S04]  /*23920*/  STL.64 [R1+0x4748], R144 ;  /* 0x0047489001007387 */ /* 0x000fe80000100a00 */
[----:B------:R-:W-:Y:S04]  /*23930*/  STL.64 [R1+0x48e8], R50 ;  /* 0x0048e83201007387 */ /* 0x000fe80000100a00 */
[----:B------:R-:W-:Y:S04]  /*23940*/  STL.64 [R1+0x4758], R136 ;  /* 0x0047588801007387 */ /* 0x000fe80000100a00 */
[----:B--2---:R-:W-:Y:S04]  /*23950*/  LDGSTS.E [R247+0x4a800], desc[UR58][R180.64], P4 ;  /* 0x4a800000b4f77fae */ /* 0x004fe8000a12187a */
[----:B------:R-:W-:Y:S04]  /*23960*/  LDGSTS.E [R247+0x4a900], desc[UR58][R16.64], P0 ;  /* 0x4a90000010f77fae */ /* 0x000fe8000812187a */
[----:B---3--:R-:W-:Y:S04]  /*23970*/  LDGSTS.E [R247+0x4b800], desc[UR58][R178.64], P4 ;  /* 0x4b800000b2f77fae */ /* 0x008fe8000a12187a */
[----:B------:R-:W-:Y:S04]  /*23980*/  LDGSTS.E [R247+0x4b900], desc[UR58][R144.64], P0 ;  /* 0x4b90000090f77fae */ /* 0x000fe8000812187a */
[----:B------:R-:W-:Y:S04]  /*23990*/  LDGSTS.E [R247+0x4c800], desc[UR58][R50.64], P4 ;  /* 0x4c80000032f77fae */ /* 0x000fe8000a12187a */
[----:B------:R-:W-:Y:S04]  /*239a0*/  LDGSTS.E [R247+0x4c900], desc[UR58][R136.64], P0 ;  /* 0x4c90000088f77fae */ /* 0x000fe8000812187a */
[----:B----4-:R-:W-:Y:S04]  /*239b0*/  LDGSTS.E [R247+0x4d800], desc[UR58][R204.64], P4 ;  /* 0x4d800000ccf77fae */ /* 0x010fe8000a12187a */
[----:B------:R-:W-:Y:S04]  /*239c0*/  STL.64 [R1+0x48d8], R204 ;  /* 0x0048d8cc01007387 */ /* 0x000fe80000100a00 */
[----:B------:R-:W-:Y:S04]  /*239d0*/  LDGSTS.E [R247+0x4d900], desc[UR58][R92.64], P0 ;  /* 0x4d9000005cf77fae */ /* 0x000fe8000812187a */
[----:B------:R-:W-:Y:S04]  /*239e0*/  STL.64 [R1+0x4760], R92 ;  /* 0x0047605c01007387 */ /* 0x000fe80000100a00 */
[----:B------:R-:W2:Y:S04]  /*239f0*/  LDL.64 R180, [R1+0x21e8] ;  /* 0x0021e80001b47983 */ /* 0x000ea80000100a00 */
[----:B------:R-:W-:Y:S04]  /*23a00*/  STL.64 [R1+0x4768], R132 ;  /* 0x0047688401007387 */ /* 0x000fe80000100a00 */
[----:B------:R-:W3:Y:S04]  /*23a10*/  LDL.64 R178, [R1+0x21a8] ;  /* 0x0021a80001b27983 */ /* 0x000ee80000100a00 */
[----:B------:R-:W-:Y:S04]  /*23a20*/  STL.64 [R1+0x4778], R60 ;  /* 0x0047783c01007387 */ /* 0x000fe80000100a00 */
[----:B------:R-:W-:Y:S04]  /*23a30*/  LDGSTS.E [R247+0x4e800], desc[UR58][R176.64], P4 ;  /* 0x4e800000b0f77fae */ /* 0x000fe8000a12187a */
[----:B------:R-:W-:Y:S04]  /*23a40*/  LDGSTS.E [R247+0x4e900], desc[UR58][R132.64], P0 ;  /* 0x4e90000084f77fae */ /* 0x000fe8000812187a */
[----:B------:R-:W-:Y:S04]  /*23a50*/  LDGSTS.E [R247+0x4f800], desc[UR58][R174.64], P4 ;  /* 0x4f800000aef77fae */ /* 0x000fe8000a12187a */
[----:B------:R-:W-:Y:S04]  /*23a60*/  LDGSTS.E [R247+0x4f900], desc[UR58][R60.64], P0 ;  /* 0x4f9000003cf77fae */ /* 0x000fe8000812187a */
[----:B------:R-:W4:Y:S04]  /*23a70*/  LDL.64 R176, [R1+0x2128] ;  /* 0x0021280001b07983 */ /* 0x000f280000100a00 */
[----:B------:R-:W4:Y:S04]  /*23a80*/  LDL.64 R174, [R1+0x20e8] ;  /* 0x0020e80001ae7983 */ /* 0x000f280000100a00 */
[----:B------:R-:W-:Y:S04]  /*23a90*/  LDGSTS.E [R247+0x50800], desc[UR58][R172.64], P4 ;  /* 0x50800000acf77fae */ /* 0x000fe8000a12187a */
[----:B------:R-:W-:Y:S04]  /*23aa0*/  LDGSTS.E [R247+0x50900], desc[UR58][R138.64], P0 ;  /* 0x509000008af77fae */ /* 0x000fe8000812187a */
[----:B------:R-:W-:Y:S04]  /*23ab0*/  LDGSTS.E [R247+0x51800], desc[UR58][R212.64], P4 ;  /* 0x51800000d4f77fae */ /* 0x000fe8000a12187a */
[----:B------:R-:W4:Y:S04]  /*23ac0*/  LDL.64 R172, [R1+0x2168] ;  /* 0x0021680001ac7983 */ /* 0x000f280000100a00 */
[----:B------:R-:W-:Y:S04]  /*23ad0*/  LDGSTS.E [R247+0x51900], desc[UR58][R56.64], P0 ;  /* 0x5190000038f77fae */ /* 0x000fe8000812187a */
[----:B------:R-:W-:Y:S04]  /*23ae0*/  STL.64 [R1+0x4780], R138 ;  /* 0x0047808a01007387 */ /* 0x000fe80000100a00 */
        /* <DEDUP_REMOVED lines=17> */
[----:B--2---:R-:W-:Y:S04]  /*23c00*/  LDGSTS.E [R247+0x56800], desc[UR58][R180.64], P4 ;  /* 0x56800000b4f77fae */ /* 0x004fe8000a12187a */
[----:B------:R-:W-:Y:S04]  /*23c10*/  LDGSTS.E [R247+0x56900], desc[UR58][R216.64], P0 ;  /* 0x56900000d8f77fae */ /* 0x000fe8000812187a */
[----:B---3--:R-:W-:Y:S04]  /*23c20*/  LDGSTS.E [R247+0x57800], desc[UR58][R178.64], P4 ;  /* 0x57800000b2f77fae */ /* 0x008fe8000a12187a */
[----:B------:R-:W-:Y:S04]  /*23c30*/  LDGSTS.E [R247+0x57900], desc[UR58][R236.64], P0 ;  /* 0x57900000ecf77fae */ /* 0x000fe8000812187a */
[----:B-1----:R-:W2:Y:S04]  /*23c40*/  LDL.LU.64 R216, [R1+0x1e68] ;  /* 0x001e680001d87983 */ /* 0x002ea80000300a00 */
[----:B------:R1:W-:Y:S04]  /*23c50*/  STL.64 [R1+0x47b8], R236 ;  /* 0x0047b8ec01007387 */ /* 0x0003e80000100a00 */
[----:B-1----:R-:W3:Y:S04]  /*23c60*/  LDL.LU.64 R236, [R1+0x1ee0] ;  /* 0x001ee00001ec7983 */ /* 0x002ee80000300a00 */
[----:B----4-:R-:W-:Y:S04]  /*23c70*/  LDGSTS.E [R247+0x58800], desc[UR58][R172.64], P4 ;  /* 0x58800000acf77fae */ /* 0x010fe8000a12187a */
[----:B------:R-:W-:Y:S04]  /*23c80*/  LDGSTS.E [R247+0x58900], desc[UR58][R238.64], P0 ;  /* 0x58900000eef77fae */ /* 0x000fe8000812187a */
[----:B------:R-:W-:Y:S04]  /*23c90*/  LDGSTS.E [R247+0x59800], desc[UR58][R176.64], P4 ;  /* 0x59800000b0f77fae */ /* 0x000fe8000a12187a */
[----:B------:R-:W4:Y:S04]  /*23ca0*/  LDL.LU.64 R172, [R1+0x1778] ;  /* 0x0017780001ac7983 */ /* 0x000f280000300a00 */
[----:B------:R1:W-:Y:S04]  /*23cb0*/  STL.64 [R1+0x47c0], R238 ;  /* 0x0047c0ee01007387 */ /* 0x0003e80000100a00 */
[----:B------:R-:W-:Y:S04]  /*23cc0*/  LDGSTS.E [R247+0x59900], desc[UR58][R52.64], P0 ;  /* 0x5990000034f77fae */ /* 0x000fe8000812187a */
[----:B------:R-:W-:Y:S04]  /*23cd0*/  LDGSTS.E [R247+0x5a800], desc[UR58][R174.64], P4 ;  /* 0x5a800000aef77fae */ /* 0x000fe8000a12187a */
[----:B-1----:R-:W2:Y:S04]  /*23ce0*/  LDL.LU.64 R238, [R1+0x1f50] ;  /* 0x001f500001ee7983 */ /* 0x002ea80000300a00 */
[----:B------:R1:W-:Y:S04]  /*23cf0*/  STL.64 [R1+0x47c8], R52 ;  /* 0x0047c83401007387 */ /* 0x0003e80000100a00 */
[----:B------:R-:W-:Y:S04]  /*23d00*/  LDGSTS.E [R247+0x5a900], desc[UR58][R32.64], P0 ;  /* 0x5a90000020f77fae */ /* 0x000fe8000812187a */
[----:B-1----:R-:W3:Y:S04]  /*23d10*/  LDL.LU.64 R52, [R1+0x1fc0] ;  /* 0x001fc00001347983 */ /* 0x002ee80000300a00 */
[----:B------:R1:W-:Y:S04]  /*23d20*/  STL.64 [R1+0x47d0], R32 ;  /* 0x0047d02001007387 */ /* 0x0003e80000100a00 */
[----:B-1----:R-:W4:Y:S04]  /*23d30*/  LDL.LU.64 R32, [R1+0x20a8] ;  /* 0x0020a80001207983 */ /* 0x002f280000300a00 */
[----:B----4-:R-:W-:Y:S04]  /*23d40*/  STL.64 [R1+0x47d8], R32 ;  /* 0x0047d82001007387 */ /* 0x010fe80000100a00 */
[----:B------:R-:W-:Y:S04]  /*23d50*/  LDGSTS.E [R247+0x5b800], desc[UR58][R32.64], P4 ;  /* 0x5b80000020f77fae */ /* 0x000fe8000a12187a */
[----:B------:R-:W-:Y:S04]  /*23d60*/  STL.64 [R1+0x47e0], R30 ;  /* 0x0047e01e01007387 */ /* 0x000fe80000100a00 */
[----:B------:R-:W-:Y:S04]  /*23d70*/  LDGSTS.E [R247+0x5b900], desc[UR58][R30.64], P0 ;  /* 0x5b9000001ef77fae */ /* 0x000fe8000812187a */
[----:B---3--:R-:W-:Y:S04]  /*23d80*/  STL.64 [R1+0x47e8], R52 ;  /* 0x0047e83401007387 */ /* 0x008fe80000100a00 */
[----:B------:R-:W-:Y:S04]  /*23d90*/  LDGSTS.E [R247+0x5c800], desc[UR58][R52.64], P4 ;  /* 0x5c80000034f77fae */ /* 0x000fe8000a12187a */
[----:B------:R-:W-:Y:S04]  /*23da0*/  STL.64 [R1+0x47f0], R28 ;  /* 0x0047f01c01007387 */ /* 0x000fe80000100a00 */
[----:B------:R-:W-:Y:S04]  /*23db0*/  LDGSTS.E [R247+0x5c900], desc[UR58][R28.64], P0 ;  /* 0x5c9000001cf77fae */ /* 0x000fe8000812187a */
[----:B--2---:R-:W-:Y:S04]  /*23dc0*/  STL.64 [R1+0x47f8], R238 ;  /* 0x0047f8ee01007387 */ /* 0x004fe80000100a00 */
        /* <DEDUP_REMOVED lines=10> */
[----:B------:R1:W-:Y:S04]  /*23e70*/  LDGSTS.E [R247+0x5f900], desc[UR58][R4.64], P0 ;  /* 0x5f90000004f77fae */ /* 0x0003e8000812187a */
[----:B------:R1:W-:Y:S04]  /*23e80*/  STL.64 [R1+0x4830], R4 ;  /* 0x0048300401007387 */ /* 0x0003e80000100a00 */
[----:B------:R-:W2:Y:S04]  /*23e90*/  LDL.64 R154, [R1+0x17c0] ;  /* 0x0017c000019a7983 */ /* 0x000ea80000100a00 */
[----:B------:R-:W3:Y:S01]  /*23ea0*/  LDL.64 R176, [R1+0x1808] ;  /* 0x0018080001b07983 */ /* 0x000ee20000100a00 */
[----:B-1----:R-:W-:-:S03]  /*23eb0*/  IMAD.WIDE R4, R140, 0x4, R172 ;  /* 0x000000048c047825 */ /* 0x002fc600078e02ac */
[----:B------:R-:W-:Y:S04]  /*23ec0*/  LDGSTS.E [R143+0x40a00], desc[UR58][R172.64], P4 ;  /* 0x40a00000ac8f7fae */ /* 0x000fe8000a12187a */
[----:B------:R-:W-:Y:S04]  /*23ed0*/  STL.64 [R1+0x1c18], R4 ;  /* 0x001c180401007387 */ /* 0x000fe80000100a00 */
        /* <DEDUP_REMOVED lines=57> */
[----:B------:R1:W-:Y:S04]  /*24270*/  STL.64 [R1+0x4840], R90 ;  /* 0x0048405a01007387 */ /* 0x0003e80000100a00 */
[----:B------:R-:W-:Y:S04]  /*24280*/  LDGSTS.E [R143+0x41a00], desc[UR58][R154.64], P4 ;  /* 0x41a000009a8f7fae */ /* 0x000fe8000a12187a */
[----:B---3--:R-:W-:Y:S04]  /*24290*/  LDGSTS.E [R143+0x41b00], desc[UR58][R132.64], P0 ;  /* 0x41b00000848f7fae */ /* 0x008fe8000812187a */
[----:B-1----:R-:W2:Y:S04]  /*242a0*/  LDL.LU.64 R90, [R1+0x24e0] ;  /* 0x0024e000015a7983 */ /* 0x002ea80000300a00 */
[----:B------:R-:W-:Y:S04]  /*242b0*/  STL.64 [R1+0x4848], R132 ;  /* 0x0048488401007387 */ /* 0x000fe80000100a00 */
[----:B------:R-:W-:Y:S04]  /*242c0*/  LDGSTS.E [R143+0x42a00], desc[UR58][R176.64], P4 ;  /* 0x42a00000b08f7fae */ /* 0x000fe8000a12187a */
[----:B----4-:R-:W-:Y:S04]  /*242d0*/  LDGSTS.E [R143+0x42b00], desc[UR58][R144.64], P0 ;  /* 0x42b00000908f7fae */ /* 0x010fe8000812187a */
[----:B------:R1:W-:Y:S04]  /*242e0*/  STL.64 [R1+0x4850], R144 ;  /* 0x0048509001007387 */ /* 0x0003e80000100a00 */
[----:B------:R-:W-:Y:S04]  /*242f0*/  LDGSTS.E [R143+0x43a00], desc[UR58][R172.64], P4 ;  /* 0x43a00000ac8f7fae */ /* 0x000fe8000a12187a */
[----:B------:R-:W-:Y:S04]  /*24300*/  LDGSTS.E [R143+0x43b00], desc[UR58][R42.64], P0 ;  /* 0x43b000002a8f7fae */ /* 0x000fe8000812187a */
[----:B-1----:R-:W3:Y:S04]  /*24310*/  LDL.LU.64 R144, [R1+0x22e0] ;  /* 0x0022e00001907983 */ /* 0x002ee80000300a00 */
[----:B------:R-:W4:Y:S04]  /*24320*/  LDL.64 R172, [R1+0x2460] ;  /* 0x0024600001ac7983 */ /* 0x000f280000100a00 */
[----:B------:R1:W-:Y:S04]  /*24330*/  STL.64 [R1+0x4868], R42 ;  /* 0x0048682a01007387 */ /* 0x0003e80000100a00 */
[----:B------:R-:W-:Y:S04]  /*24340*/  LDGSTS.E [R143+0x44a00], desc[UR58][R28.64], P4 ;  /* 0x44a000001c8f7fae */ /* 0x000fe8000a12187a */
[----:B------:R-:W-:Y:S04]  /*24350*/  LDGSTS.E [R143+0x44b00], desc[UR58][R14.64], P0 ;  /* 0x44b000000e8f7fae */ /* 0x000fe8000812187a */
[----:B-1----:R-:W2:Y:S04]  /*24360*/  LDL.LU.64 R42, [R1+0x1c98] ;  /* 0x001c9800012a7983 */ /* 0x002ea80000300a00 */
[----:B------:R-:W-:Y:S04]  /*24370*/  STL.64 [R1+0x4870], R14 ;  /* 0x0048700e01007387 */ /* 0x000fe80000100a00 */
[----:B--2---:R-:W-:Y:S04]  /*24380*/  LDGSTS.E [R143+0x45a00], desc[UR58][R42.64], P4 ;  /* 0x45a000002a8f7fae */ /* 0x004fe8000a12187a */
[----:B------:R-:W-:Y:S04]  /*24390*/  LDGSTS.E [R143+0x45b00], desc[UR58][R130.64], P0 ;  /* 0x45b00000828f7fae */ /* 0x000fe8000812187a */
[----:B------:R-:W-:Y:S04]  /*243a0*/  LDGSTS.E [R143+0x46a00], desc[UR58][R174.64], P4 ;  /* 0x46a00000ae8f7fae */ /* 0x000fe8000a12187a */
[----:B------:R-:W-:Y:S04]  /*243b0*/  LDGSTS.E [R143+0x46b00], desc[UR58][R86.64], P0 ;  /* 0x46b00000568f7fae */ /* 0x000fe8000812187a */
        /* <DEDUP_REMOVED lines=13> */
[----:B------:R1:W-:Y:S04]  /*24490*/  STL.64 [R1+0x4898], R128 ;  /* 0x0048988001007387 */ /* 0x0003e80000100a00 */
[----:B------:R2:W-:Y:S04]  /*244a0*/  LDGSTS.E [R143+0x4ab00], desc[UR58][R18.64], P0 ;  /* 0x4ab00000128f7fae */ /* 0x0005e8000812187a */
[----:B------:R-:W-:Y:S04]  /*244b0*/  LDGSTS.E [R143+0x4ba00], desc[UR58][R238.64], P4 ;  /* 0x4ba00000ee8f7fae */ /* 0x000fe8000a12187a */
[----:B-1----:R-:W3:Y:S04]  /*244c0*/  LDL.LU.64 R128, [R1+0x23a0] ;  /* 0x0023a00001807983 */ /* 0x002ee80000300a00 */
[----:B------:R-:W-:Y:S04]  /*244d0*/  STL.64 [R1+0x48a0], R18 ;  /* 0x0048a01201007387 */ /* 0x000fe80000100a00 */
[----:B------:R-:W-:Y:S04]  /*244e0*/  LDGSTS.E [R143+0x4bb00], desc[UR58][R228.64], P0 ;  /* 0x4bb00000e48f7fae */ /* 0x000fe8000812187a */
[----:B------:R-:W-:Y:S04]  /*244f0*/  STL.64 [R1+0x48a8], R228 ;  /* 0x0048a8e401007387 */ /* 0x000fe80000100a00 */
[----:B----4-:R-:W-:Y:S04]  /*24500*/  LDGSTS.E [R143+0x4ca00], desc[UR58][R172.64], P4 ;  /* 0x4ca00000ac8f7fae */ /* 0x010fe8000a12187a */
[----:B------:R-:W-:Y:S04]  /*24510*/  LDGSTS.E [R143+0x4cb00], desc[UR58][R134.64], P0 ;  /* 0x4cb00000868f7fae */ /* 0x000fe8000812187a */
[----:B------:R1:W-:Y:S04]  /*24520*/  LDGSTS.E [R143+0x4da00], desc[UR58][R156.64], P4 ;  /* 0x4da000009c8f7fae */ /* 0x0003e8000a12187a */
[----:B------:R-:W4:Y:S04]  /*24530*/  LDL.LU.64 R172, [R1+0x1780] ;  /* 0x0017800001ac7983 */ /* 0x000f280000300a00 */
[----:B------:R-:W-:Y:S04]  /*24540*/  STL.64 [R1+0x48b0], R134 ;  /* 0x0048b08601007387 */ /* 0x000fe80000100a00 */
[----:B------:R-:W-:Y:S04]  /*24550*/  STL.64 [R1+0x48e0], R156 ;  /* 0x0048e09c01007387 */ /* 0x000fe80000100a00 */
[----:B------:R-:W-:Y:S04]  /*24560*/  STL.64 [R1+0x41d0], R142 ;  /* 0x0041d08e01007387 */ /* 0x000fe80000100a00 */
[----:B------:R-:W2:Y:S04]  /*24570*/  LDL.LU.64 R110, [R1+0x1788] ;  /* 0x00178800016e7983 */ /* 0x000ea80000300a00 */
[----:B------:R-:W-:Y:S04]  /*24580*/  LDGSTS.E [R143+0x4db00], desc[UR58][R112.64], P0 ;  /* 0x4db00000708f7fae */ /* 0x000fe8000812187a */
[----:B------:R-:W1:Y:S04]  /*24590*/  LDL.LU.64 R148, [R1+0x1790] ;  /* 0x0017900001947983 */ /* 0x000e680000300a00 */
[----:B------:R-:W-:Y:S04]  /*245a0*/  LDGSTS.E [R143+0x4ea00], desc[UR58][R168.64], P4 ;  /* 0x4ea00000a88f7fae */ /* 0x000fe8000a12187a */
[----:B------:R-:W-:Y:S04]  /*245b0*/  LDGSTS.E [R143+0x4eb00], desc[UR58][R152.64], P0 ;  /* 0x4eb00000988f7fae */ /* 0x000fe8000812187a */
[----:B---3--:R-:W-:Y:S04]  /*245c0*/  LDGSTS.E [R143+0x4fa00], desc[UR58][R128.64], P4 ;  /* 0x4fa00000808f7fae */ /* 0x008fe8000a12187a */
[----:B------:R-:W-:Y:S04]  /*245d0*/  LDGSTS.E [R143+0x4fb00], desc[UR58][R200.64], P0 ;  /* 0x4fb00000c88f7fae */ /* 0x000fe8000812187a */
[----:B------:R-:W-:Y:S04]  /*245e0*/  LDGSTS.E [R143+0x50a00], desc[UR58][R80.64], P4 ;  /* 0x50a00000508f7fae */ /* 0x000fe8000a12187a */
[----:B------:R-:W-:Y:S04]  /*245f0*/  LDGSTS.E [R143+0x50b00], desc[UR58][R158.64], P0 ;  /* 0x50b000009e8f7fae */ /* 0x000fe8000812187a */
[----:B------:R-:W-:Y:S04]  /*24600*/  LDGSTS.E [R143+0x51a00], desc[UR58][R78.64], P4 ;  /* 0x51a000004e8f7fae */ /* 0x000fe8000a12187a */
[----:B------:R-:W-:Y:S04]  /*24610*/  LDGSTS.E [R143+0x51b00], desc[UR58][R54.64], P0 ;  /* 0x51b00000368f7fae */ /* 0x000fe8000812187a */
[----:B------:R-:W-:Y:S01]  /*24620*/  LDGSTS.E [R143+0x52a00], desc[UR58][R144.64], P4 ;  /* 0x52a00000908f7fae */ /* 0x000fe2000a12187a */
[----:B----4-:R-:W-:-:S03]  /*24630*/  IMAD.WIDE R4, R140, 0x4, R172 ;  /* 0x000000048c047825 */ /* 0x010fc600078e02ac */
[----:B------:R-:W-:Y:S04]  /*24640*/  LDGSTS.E [R143+0x52b00], desc[UR58][R232.64], P0 ;  /* 0x52b00000e88f7fae */ /* 0x000fe8000812187a */
[----:B------:R3:W-:Y:S04]  /*24650*/  STL.64 [R1+0x1c30], R4 ;  /* 0x001c300401007387 */ /* 0x0007e80000100a00 */
        /* <DEDUP_REMOVED lines=9> */
[----:B------:R-:W-:Y:S04]  /*246f0*/  LDGSTS.E [R143+0x53a00], desc[UR58][R56.64], P4 ;  /* 0x53a00000388f7fae */ /* 0x000fe8000a12187a */
        /* <DEDUP_REMOVED lines=22> */
[----:B---3--:R-:W3:Y:S04]  /*24860*/  LDL.LU.64 R4, [R1+0x24d8] ;  /* 0x0024d80001047983 */ /* 0x008ee80000300a00 */
[----:B------:R-:W-:Y:S04]  /*24870*/  LDGSTS.E [R143+0x59a00], desc[UR58][R188.64], P4 ;  /* 0x59a00000bc8f7fae */ /* 0x000fe8000a12187a */
[----:B------:R-:W3:Y:S04]  /*24880*/  LDL.LU.64 R32, [R1+0x2498] ;  /* 0x0024980001207983 */ /* 0x000ee80000300a00 */
        /* <DEDUP_REMOVED lines=67> */
[----:B------:R-:W3:Y:S01]  /*24cc0*/  LDL.LU.64 R48, [R1+0xc40] ;  /* 0x000c400001307983 */ /* 0x000ee20000300a00 */
[----:B--2---:R-:W-:-:S03]  /*24cd0*/  IMAD.WIDE R18, R140, 0x4, R110 ;  /* 0x000000048c127825 */ /* 0x004fc600078e026e */
[----:B------:R-:W2:Y:S01]  /*24ce0*/  LDL.LU.64 R228, [R1+0x1808] ;  /* 0x0018080001e47983 */ /* 0x000ea20000300a00 */
[----:B-1----:R-:W-:-:S04]  /*24cf0*/  IMAD.WIDE R156, R140, 0x4, R148 ;  /* 0x000000048c9c7825 */ /* 0x002fc800078e0294 */
[----:B----4-:R-:W-:-:S04]  /*24d00*/  IMAD.WIDE R148, R140, 0x4, R14 ;  /* 0x000000048c947825 */ /* 0x010fc800078e020e */
[----:B------:R-:W-:-:S04]  /*24d10*/  IMAD.WIDE R14, R140, 0x4, R108 ;  /* 0x000000048c0e7825 */ /* 0x000fc800078e026c */
[----:B------:R-:W-:-:S04]  /*24d20*/  IMAD.WIDE R8, R140, 0x4, R8 ;  /* 0x000000048c087825 */ /* 0x000fc800078e0208 */
[C---:B------:R-:W-:Y:S01]  /*24d30*/  IMAD.WIDE R204, R140.reuse, 0x4, R204 ;  /* 0x000000048ccc7825 */ /* 0x040fe200078e02cc */
[----:B---3--:R-:W-:Y:S04]  /*24d40*/  LDGSTS.E [R0+0x40d00], desc[UR58][R138.64], P0 ;  /* 0x40d000008a007fae */ /* 0x008fe8000812187a */
        /* <DEDUP_REMOVED lines=64> */
[----:B------:R1:W-:Y:S04]  /*25150*/  LDGSTS.E [R2+0x41e00], desc[UR58][R44.64], P4 ;  /* 0x41e000002c027fae */ /* 0x0003e8000a12187a */
[----:B------:R-:W3:Y:S04]  /*25160*/  LDL.LU.64 R110, [R1+0x1260] ;  /* 0x00126000016e7983 */ /* 0x000ee80000300a00 */
[----:B------:R4:W-:Y:S01]  /*25170*/  STL.64 [R1+0x1c48], R18 ;  /* 0x001c481201007387 */ /* 0x0009e20000100a00 */
[----:B-1----:R-:W-:-:S03]  /*25180*/  IMAD.WIDE R44, R140, 0x4, R44 ;  /* 0x000000048c2c7825 */ /* 0x002fc600078e022c */
[----:B------:R-:W-:Y:S04]  /*25190*/  LDGSTS.E [R2+0x41f00], desc[UR58][R136.64], P0 ;  /* 0x41f0000088027fae */ /* 0x000fe8000812187a */
[----:B----4-:R-:W4:Y:S04]  /*251a0*/  LDL.LU.64 R18, [R1+0x1818] ;  /* 0x0018180001127983 */ /* 0x010f280000300a00 */
[----:B------:R-:W-:Y:S04]  /*251b0*/  STL.64 [R1+0x1c58], R156 ;  /* 0x001c589c01007387 */ /* 0x000fe80000100a00 */
[----:B------:R1:W-:Y:S04]  /*251c0*/  STL.64 [R1+0x1c70], R148 ;  /* 0x001c709401007387 */ /* 0x0003e80000100a00 */
[----:B------:R-:W3:Y:S04]  /*251d0*/  LDL.LU.64 R108, [R1+0x1820] ;  /* 0x00182000016c7983 */ /* 0x000ee80000300a00 */
[----:B------:R2:W-:Y:S04]  /*251e0*/  STL.64 [R1+0x1c90], R14 ;  /* 0x001c900e01007387 */ /* 0x0005e80000100a00 */
[----:B-1----:R-:W3:Y:S01]  /*251f0*/  LDL.LU.64 R148, [R1+0x1828] ;  /* 0x0018280001947983 */ /* 0x002ee20000300a00 */
[----:B------:R-:W-:-:S03]  /*25200*/  IMAD.WIDE R156, R140, 0x4, R42 ;  /* 0x000000048c9c7825 */ /* 0x000fc600078e022a */
[----:B--2---:R-:W2:Y:S04]  /*25210*/  LDL.LU.64 R14, [R1+0x1830] ;  /* 0x00183000010e7983 */ /* 0x004ea80000300a00 */
[----:B------:R1:W-:Y:S04]  /*25220*/  STL.64 [R1+0x1ca8], R8 ;  /* 0x001ca80801007387 */ /* 0x0003e80000100a00 */
[----:B-1----:R-:W2:Y:S04]  /*25230*/  LDL.LU.64 R8, [R1+0x1840] ;  /* 0x0018400001087983 */ /* 0x002ea80000300a00 */
[----:B------:R1:W-:Y:S04]  /*25240*/  STL.64 [R1+0x1cb8], R204 ;  /* 0x001cb8cc01007387 */ /* 0x0003e80000100a00 */
[----:B-1----:R-:W2:Y:S04]  /*25250*/  LDL.LU.64 R204, [R1+0x1848] ;  /* 0x0018480001cc7983 */ /* 0x002ea80000300a00 */
[----:B------:R-:W2:Y:S04]  /*25260*/  LDL.LU.64 R42, [R1+0x1850] ;  /* 0x00185000012a7983 */ /* 0x000ea80000300a00 */
[----:B------:R1:W-:Y:S02]  /*25270*/  STL.64 [R1+0x1cd8], R156 ;  /* 0x001cd89c01007387 */ /* 0x0003e40000100a00 */
[----:B-1----:R-:W-:-:S02]  /*25280*/  IMAD.WIDE R156, R140, 0x4, R62 ;  /* 0x000000048c9c7825 */ /* 0x002fc400078e023e */
[----:B------:R-:W2:Y:S04]  /*25290*/  LDL.LU.64 R62, [R1+0x1258] ;  /* 0x00125800013e7983 */ /* 0x000ea80000300a00 */
[----:B------:R1:W-:Y:S04]  /*252a0*/  STL.64 [R1+0x1cf0], R156 ;  /* 0x001cf09c01007387 */ /* 0x0003e80000100a00 */
[----:B------:R1:W-:Y:S02]  /*252b0*/  STL.64 [R1+0x1d00], R44 ;  /* 0x001d002c01007387 */ /* 0x0003e40000100a00 */
[----:B-1----:R-:W-:-:S04]  /*252c0*/  IMAD.WIDE R156, R140, 0x4, R86 ;  /* 0x000000048c9c7825 */ /* 0x002fc800078e0256 */
[C---:B------:R-:W-:Y:S01]  /*252d0*/  IMAD.WIDE R86, R140.reuse, 0x4, R210 ;  /* 0x000000048c567825 */ /* 0x040fe200078e02d2 */
[----:B------:R-:W2:Y:S04]  /*252e0*/  LDL.LU.64 R44, [R1+0x1860] ;  /* 0x00186000012c7983 */ /* 0x000ea80000300a00 */
[----:B------:R1:W-:Y:S04]  /*252f0*/  STL.64 [R1+0x1d18], R156 ;  /* 0x001d189c01007387 */ /* 0x0003e80000100a00 */
[----:B------:R-:W2:Y:S04]  /*25300*/  LDL.LU.64 R210, [R1+0x1868] ;  /* 0x0018680001d27983 */ /* 0x000ea80000300a00 */
[----:B------:R1:W-:Y:S02]  /*25310*/  STL.64 [R1+0x1d30], R86 ;  /* 0x001d305601007387 */ /* 0x0003e40000100a00 */
[----:B-1----:R-:W-:-:S02]  /*25320*/  IMAD.WIDE R156, R140, 0x4, R246 ;  /* 0x000000048c9c7825 */ /* 0x002fc400078e02f6 */
[----:B------:R-:W2:Y:S04]  /*25330*/  LDL.LU.64 R86, [R1+0x1870] ;  /* 0x0018700001567983 */ /* 0x000ea80000300a00 */
[----:B------:R-:W2:Y:S04]  /*25340*/  LDL.LU.64 R246, [R1+0x1bc8] ;  /* 0x001bc80001f67983 */ /* 0x000ea80000300a00 */
[----:B------:R1:W-:Y:S01]  /*25350*/  STL.64 [R1+0x1d50], R156 ;  /* 0x001d509c01007387 */ /* 0x0003e20000100a00 */
[----:B------:R-:W-:-:S04]  /*25360*/  IMAD.WIDE R228, R140, 0x4, R228 ;  /* 0x000000048ce47825 */ /* 0x000fc800078e02e4 */
[C---:B-1----:R-:W-:Y:S02]  /*25370*/  IMAD.WIDE R156, R140.reuse, 0x4, R6 ;  /* 0x000000048c9c7825 */ /* 0x042fe400078e0206 */
[----:B------:R-:W2:Y:S04]  /*25380*/  LDL.LU.64 R6, [R1+0x1be0] ;  /* 0x001be00001067983 */ /* 0x000ea80000300a00 */
[----:B------:R1:W-:Y:S02]  /*25390*/  STL.64 [R1+0x1d60], R156 ;  /* 0x001d609c01007387 */ /* 0x0003e40000100a00 */
[C---:B-1----:R-:W-:Y:S02]  /*253a0*/  IMAD.WIDE R156, R140.reuse, 0x4, R130 ;  /* 0x000000048c9c7825 */ /* 0x042fe400078e0282 */
[----:B------:R-:W2:Y:S04]  /*253b0*/  LDL.LU.64 R130, [R1+0x1bf0] ;  /* 0x001bf00001827983 */ /* 0x000ea80000300a00 */
[----:B------:R1:W-:Y:S02]  /*253c0*/  STL.64 [R1+0x1d78], R156 ;  /* 0x001d789c01007387 */ /* 0x0003e40000100a00 */
[----:B-1----:R-:W-:-:S02]  /*253d0*/  IMAD.WIDE R156, R140, 0x4, R36 ;  /* 0x000000048c9c7825 */ /* 0x002fc400078e0224 */
[----:B------:R-:W2:Y:S04]  /*253e0*/  LDL.LU.64 R36, [R1+0x1250] ;  /* 0x0012500001247983 */ /* 0x000ea80000300a00 */
[----:B------:R-:W-:Y:S04]  /*253f0*/  STL.64 [R1+0x1d90], R228 ;  /* 0x001d90e401007387 */ /* 0x000fe80000100a00 */
[----:B------:R4:W-:Y:S02]  /*25400*/  STL.64 [R1+0x1da0], R156 ;  /* 0x001da09c01007387 */ /* 0x0009e40000100a00 */
[----:B----4-:R-:W-:-:S02]  /*25410*/  IMAD.WIDE R156, R140, 0x4, R18 ;  /* 0x000000048c9c7825 */ /* 0x010fc400078e0212 */
[----:B------:R1:W-:Y:S04]  /*25420*/  LDGSTS.E [R2+0x42e00], desc[UR58][R18.64], P4 ;  /* 0x42e0000012027fae */ /* 0x0003e8000a12187a */
[----:B---3--:R-:W-:Y:S01]  /*25430*/  LDGSTS.E [R2+0x42f00], desc[UR58][R110.64], P0 ;  /* 0x42f000006e027fae */ /* 0x008fe2000812187a */
[----:B-1----:R-:W-:-:S03]  /*25440*/  IMAD.WIDE R18, R140, 0x4, R108 ;  /* 0x000000048c127825 */ /* 0x002fc600078e026c */
[----:B------:R-:W3:Y:S04]  /*25450*/  LDL.LU.64 R108, [R1+0x1c28] ;  /* 0x001c2800016c7983 */ /* 0x000ee80000300a00 */
[----:B------:R1:W-:Y:S04]  /*25460*/  STL.64 [R1+0x1dc0], R156 ;  /* 0x001dc09c01007387 */ /* 0x0003e80000100a00 */
[----:B------:R4:W-:Y:S01]  /*25470*/  STL.64 [R1+0x1dd8], R18 ;  /* 0x001dd81201007387 */ /* 0x0009e20000100a00 */
[----:B-1----:R-:W-:-:S04]  /*25480*/  IMAD.WIDE R156, R140, 0x4, R148 ;  /* 0x000000048c9c7825 */ /* 0x002fc800078e0294 */
[C---:B--2---:R-:W-:Y:S01]  /*25490*/  IMAD.WIDE R148, R140.reuse, 0x4, R14 ;  /* 0x000000048c947825 */ /* 0x044fe200078e020e */
[----:B------:R-:W-:Y:S04]  /*254a0*/  STL.64 [R1+0x1df0], R156 ;  /* 0x001df09c01007387 */ /* 0x000fe80000100a00 */
[----:B------:R-:W2:Y:S01]  /*254b0*/  LDL.LU.64 R14, [R1+0x1c38] ;  /* 0x001c3800010e7983 */ /* 0x000ea20000300a00 */
[----:B----4-:R-:W-:-:S03]  /*254c0*/  IMAD.WIDE R18, R140, 0x4, R8 ;  /* 0x000000048c127825 */ /* 0x010fc600078e0208 */
[----:B------:R1:W-:Y:S04]  /*254d0*/  STL.64 [R1+0x1e08], R148 ;  /* 0x001e089401007387 */ /* 0x0003e80000100a00 */
[----:B------:R-:W4:Y:S04]  /*254e0*/  LDL.LU.64 R8, [R1+0x1c50] ;  /* 0x001c500001087983 */ /* 0x000f280000300a00 */
[----:B------:R-:W-:Y:S01]  /*254f0*/  STL.64 [R1+0x1e20], R18 ;  /* 0x001e201201007387 */ /* 0x000fe20000100a00 */
[----:B-1----:R-:W-:-:S04]  /*25500*/  IMAD.WIDE R148, R140, 0x4, R204 ;  /* 0x000000048c947825 */ /* 0x002fc800078e02cc */
[C---:B------:R-:W-:Y:S01]  /*25510*/  IMAD.WIDE R42, R140.reuse, 0x4, R42 ;  /* 0x000000048c2a7825 */ /* 0x040fe200078e022a */
[----:B------:R-:W-:Y:S04]  /*25520*/  STL.64 [R1+0x1e30], R148 ;  /* 0x001e309401007387 */ /* 0x000fe80000100a00 */
[----:B------:R-:W4:Y:S04]  /*25530*/  LDL.LU.64 R204, [R1+0x1c68] ;  /* 0x001c680001cc7983 */ /* 0x000f280000300a00 */
[----:B------:R1:W-:Y:S04]  /*25540*/  STL.64 [R1+0x1e48], R42 ;  /* 0x001e482a01007387 */ /* 0x0003e80000100a00 */
[----:B-1----:R-:W4:Y:S01]  /*25550*/  LDL.LU.64 R42, [R1+0x1c78] ;  /* 0x001c7800012a7983 */ /* 0x002f220000300a00 */
[----:B------:R-:W-:-:S05]  /*25560*/  IMAD.WIDE R18, R140, 0x4, R104 ;  /* 0x000000048c127825 */ /* 0x000fca00078e0268 */
[----:B------:R1:W-:Y:S04]  /*25570*/  STL.64 [R1+0x1e58], R18 ;  /* 0x001e581201007387 */ /* 0x0003e80000100a00 */
[----:B------:R-:W4:Y:S04]  /*25580*/  LDL.LU.64 R156, [R1+0x1c88] ;  /* 0x001c8800019c7983 */ /* 0x000f280000300a00 */
[----:B------:R-:W4:Y:S01]  /*25590*/  LDL.LU.64 R104, [R1+0x1248] ;  /* 0x0012480001687983 */ /* 0x000f220000300a00 */
[----:B-1----:R-:W-:-:S03]  /*255a0*/  IMAD.WIDE R18, R140, 0x4, R44 ;  /* 0x000000048c127825 */ /* 0x002fc600078e022c */
[----:B------:R1:W-:Y:S04]  /*255b0*/  LDGSTS.E [R2+0x43e00], desc[UR58][R44.64], P4 ;  /* 0x43e000002c027fae */ /* 0x0003e8000a12187a */
[----:B------:R-:W-:Y:S01]  /*255c0*/  LDGSTS.E [R2+0x43f00], desc[UR58][R62.64], P0 ;  /* 0x43f000003e027fae */ /* 0x000fe2000812187a */
[----:B-1----:R-:W-:-:S03]  /*255d0*/  IMAD.WIDE R44, R140, 0x4, R210 ;  /* 0x000000048c2c7825 */ /* 0x002fc600078e02d2 */
[----:B------:R-:W4:Y:S04]  /*255e0*/  LDL.LU.64 R210, [R1+0x1cc0] ;  /* 0x001cc00001d27983 */ /* 0x000f280000300a00 */
[----:B------:R1:W-:Y:S04]  /*255f0*/  STL.64 [R1+0x1e70], R18 ;  /* 0x001e701201007387 */ /* 0x0003e80000100a00 */
[----:B------:R1:W-:Y:S02]  /*25600*/  STL.64 [R1+0x1e80], R44 ;  /* 0x001e802c01007387 */ /* 0x0003e40000100a00 */
[----:B-1----:R-:W-:-:S04]  /*25610*/  IMAD.WIDE R18, R140, 0x4, R86 ;  /* 0x000000048c127825 */ /* 0x002fc800078e0256 */
[C---:B------:R-:W-:Y:S02]  /*25620*/  IMAD.WIDE R44, R140.reuse, 0x4, R246 ;  /* 0x000000048c2c7825 */ /* 0x040fe400078e02f6 */
[----:B------:R-:W4:Y:S04]  /*25630*/  LDL.LU.64 R246, [R1+0x1cd0] ;  /* 0x001cd00001f67983 */ /* 0x000f280000300a00 */
[----:B------:R1:W-:Y:S04]  /*25640*/  STL.64 [R1+0x1e90], R18 ;  /* 0x001e901201007387 */ /* 0x0003e80000100a00 */
[----:B------:R1:W-:Y:S02]  /*25650*/  STL.64 [R1+0x1ea0], R44 ;  /* 0x001ea02c01007387 */ /* 0x0003e40000100a00 */
[----:B-1----:R-:W-:-:S02]  /*25660*/  IMAD.WIDE R18, R140, 0x4, R6 ;  /* 0x000000048c127825 */ /* 0x002fc400078e0206 */
[----:B------:R-:W4:Y:S02]  /*25670*/  LDL.LU.64 R6, [R1+0x1ce8] ;  /* 0x001ce80001067983 */ /* 0x000f240000300a00 */
[C---:B------:R-:W-:Y:S02]  /*25680*/  IMAD.WIDE R44, R140.reuse, 0x4, R28 ;  /* 0x000000048c2c7825 */ /* 0x040fe400078e021c */
[----:B------:R1:W-:Y:S02]  /*25690*/  STL.64 [R1+0x1eb0], R18 ;  /* 0x001eb01201007387 */ /* 0x0003e40000100a00 */
[----:B------:R-:W-:-:S05]  /*256a0*/  IMAD.WIDE R86, R140, 0x4, R130 ;  /* 0x000000048c567825 */ /* 0x000fca00078e0282 */
[----:B------:R-:W-:Y:S01]  /*256b0*/  STL.64 [R1+0x1ec8], R86 ;  /* 0x001ec85601007387 */ /* 0x000fe20000100a00 */
[----:B-1----:R-:W-:-:S03]  /*256c0*/  IMAD.WIDE R18, R140, 0x4, R146 ;  /* 0x000000048c127825 */ /* 0x002fc600078e0292 */
[----:B------:R-:W4:Y:S04]  /*256d0*/  LDL.LU.64 R28, [R1+0x1cf8] ;  /* 0x001cf800011c7983 */ /* 0x000f280000300a00 */
[----:B------:R-:W-:Y:S04]  /*256e0*/  STL.64 [R1+0x1ed8], R44 ;  /* 0x001ed82c01007387 */ /* 0x000fe80000100a00 */
[----:B------:R-:W4:Y:S04]  /*256f0*/  LDL.LU.64 R228, [R1+0x1d10] ;  /* 0x001d100001e47983 */ /* 0x000f280000300a00 */
[----:B------:R1:W-:Y:S04]  /*25700*/  STL.64 [R1+0x1ef0], R18 ;  /* 0x001ef01201007387 */ /* 0x0003e80000100a00 */
[----:B-1----:R-:W4:Y:S04]  /*25710*/  LDL.LU.64 R18, [R1+0x1d20] ;  /* 0x001d200001127983 */ /* 0x002f280000300a00 */
[----:B------:R-:W4:Y:S04]  /*25720*/  LDL.LU.64 R148, [R1+0x1d38] ;  /* 0x001d380001947983 */ /* 0x000f280000300a00 */
[----:B------:R-:W4:Y:S01]  /*25730*/  LDL.LU.64 R146, [R1+0x1d58] ;  /* 0x001d580001927983 */ /* 0x000f220000300a00 */
[----:B---3--:R-:W-:-:S03]  /*25740*/  IMAD.WIDE R44, R140, 0x4, R108 ;  /* 0x000000048c2c7825 */ /* 0x008fc600078e026c */
[----:B------:R-:W-:Y:S04]  /*25750*/  LDGSTS.E [R2+0x44e00], desc[UR58][R108.64], P4 ;  /* 0x44e000006c027fae */ /* 0x000fe8000a12187a */
[----:B------:R-:W-:Y:S04]  /*25760*/  LDGSTS.E [R2+0x44f00], desc[UR58][R36.64], P0 ;  /* 0x44f0000024027fae */ /* 0x000fe8000812187a */
[----:B------:R-:W3:Y:S04]  /*25770*/  LDL.LU.64 R108, [R1+0x1240] ;  /* 0x00124000016c7983 */ /* 0x000ee80000300a00 */
[----:B------:R1:W-:Y:S01]  /*25780*/  STL.64 [R1+0x1f00], R44 ;  /* 0x001f002c01007387 */ /* 0x0003e20000100a00 */
[----:B--2---:R-:W-:-:S03]  /*25790*/  IMAD.WIDE R14, R140, 0x4, R14 ;  /* 0x000000048c0e7825 */ /* 0x004fc600078e020e */
[----:B-1----:R-:W2:Y:S01]  /*257a0*/  LDL.LU.64 R44, [R1+0x1d68] ;  /* 0x001d6800012c7983 */ /* 0x002ea20000300a00 */
[----:B----4-:R-:W-:-:S03]  /*257b0*/  IMAD.WIDE R8, R140, 0x4, R8 ;  /* 0x000000048c087825 */ /* 0x010fc600078e0208 */
[----:B------:R1:W-:Y:S04]  /*257c0*/  STL.64 [R1+0x1f10], R14 ;  /* 0x001f100e01007387 */ /* 0x0003e80000100a00 */
[----:B------:R-:W4:Y:S04]  /*257d0*/  LDL.LU.64 R86, [R1+0x1d80] ;  /* 0x001d800001567983 */ /* 0x000f280000300a00 */
[----:B------:R1:W-:Y:S04]  /*257e0*/  STL.64 [R1+0x1f20], R8 ;  /* 0x001f200801007387 */ /* 0x0003e80000100a00 */
[----:B------:R-:W4:Y:S04]  /*257f0*/  LDL.LU.64 R130, [R1+0x1da8] ;  /* 0x001da80001827983 */ /* 0x000f280000300a00 */
[----:B-1----:R-:W4:Y:S01]  /*25800*/  LDL.LU.64 R14, [R1+0x1db8] ;  /* 0x001db800010e7983 */ /* 0x002f220000300a00 */
[----:B------:R-:W-:-:S03]  /*25810*/  IMAD.WIDE R204, R140, 0x4, R204 ;  /* 0x000000048ccc7825 */ /* 0x000fc600078e02cc */
[----:B------:R-:W4:Y:S04]  /*25820*/  LDL.LU.64 R8, [R1+0x1dc8] ;  /* 0x001dc80001087983 */ /* 0x000f280000300a00 */
[----:B------:R1:W-:Y:S01]  /*25830*/  STL.64 [R1+0x1f30], R204 ;  /* 0x001f30cc01007387 */ /* 0x0003e20000100a00 */
[----:B------:R-:W-:-:S03]  /*25840*/  IMAD.WIDE R42, R140, 0x4, R42 ;  /* 0x000000048c2a7825 */ /* 0x000fc600078e022a */
[----:B-1----:R-:W4:Y:S04]  /*25850*/  LDL.LU.64 R204, [R1+0x48f8] ;  /* 0x0048f80001cc7983 */ /* 0x002f280000300a00 */
[----:B------:R1:W-:Y:S04]  /*25860*/  STL.64 [R1+0x1f48], R42 ;  /* 0x001f482a01007387 */ /* 0x0003e80000100a00 */
[----:B-1----:R-:W2:Y:S01]  /*25870*/  LDL.LU.64 R42, [R1+0x48f0] ;  /* 0x0048f000012a7983 */ /* 0x002ea20000300a00 */
[----:B------:R-:W-:-:S05]  /*25880*/  IMAD.WIDE R156, R140, 0x4, R156 ;  /* 0x000000048c9c7825 */ /* 0x000fca00078e029c */
[----:B------:R2:W-:Y:S04]  /*25890*/  STL.64 [R1+0x1f58], R156 ;  /* 0x001f589c01007387 */ /* 0x0005e80000100a00 */
[----:B------:R-:W-:Y:S04]  /*258a0*/  LDGSTS.E [R2+0x45e00], desc[UR58][R210.64], P4 ;  /* 0x45e00000d2027fae */ /* 0x000fe8000a12187a */
[----:B------:R-:W-:Y:S01]  /*258b0*/  LDGSTS.E [R2+0x45f00], desc[UR58][R104.64], P0 ;  /* 0x45f0000068027fae */ /* 0x000fe2000812187a */
[----:B------:R-:W-:-:S04]  /*258c0*/  IMAD.WIDE R6, R140, 0x4, R6 ;  /* 0x000000048c067825 */ /* 0x000fc800078e0206 */
[----:B------:R-:W-:-:S04]  /*258d0*/  IMAD.WIDE R228, R140, 0x4, R228 ;  /* 0x000000048ce47825 */ /* 0x000fc800078e02e4 */
[C---:B------:R-:W-:Y:S01]  /*258e0*/  IMAD.WIDE R148, R140.reuse, 0x4, R148 ;  /* 0x000000048c947825 */ /* 0x040fe200078e0294 */
[----:B------:R-:W-:Y:S03]  /*258f0*/  LDGSTS.E [R2+0x46e00], desc[UR58][R146.64], P4 ;  /* 0x46e0000092027fae */ /* 0x000fe6000a12187a */
[C---:B------:R-:W-:Y:S01]  /*25900*/  IMAD.WIDE R50, R140.reuse, 0x4, R50 ;  /* 0x000000048c327825 */ /* 0x040fe200078e0232 */
[----:B---3--:R-:W-:Y:S03]  /*25910*/  LDGSTS.E [R2+0x46f00], desc[UR58][R108.64], P0 ;  /* 0x46f000006c027fae */ /* 0x008fe6000812187a */
[----:B--2---:R-:W-:-:S04]  /*25920*/  IMAD.WIDE R156, R140, 0x4, R42 ;  /* 0x000000048c9c7825 */ /* 0x004fc800078e022a */
[C---:B------:R-:W-:Y:S01]  /*25930*/  IMAD.WIDE R42, R140.reuse, 0x4, R132 ;  /* 0x000000048c2a7825 */ /* 0x040fe200078e0284 */
[----:B------:R-:W-:Y:S04]  /*25940*/  STL.64 [R1+0x1f68], R156 ;  /* 0x001f689c01007387 */ /* 0x000fe80000100a00 */
[----:B------:R1:W-:Y:S01]  /*25950*/  STL.64 [R1+0x1f78], R42 ;  /* 0x001f782a01007387 */ /* 0x0003e20000100a00 */
[----:B------:R-:W-:-:S04]  /*25960*/  IMAD.WIDE R132, R140, 0x4, R246 ;  /* 0x000000048c847825 */ /* 0x000fc800078e02f6 */
[C---:B-1----:R-:W-:Y:S02]  /*25970*/  IMAD.WIDE R42, R140.reuse, 0x4, R210 ;  /* 0x000000048c2a7825 */ /* 0x042fe400078e02d2 */
[----:B------:R-:W2:Y:S04]  /*25980*/  LDL.LU.64 R210, [R1+0x1238] ;  /* 0x0012380001d27983 */ /* 0x000ea80000300a00 */
[----:B------:R1:W-:Y:S01]  /*25990*/  STL.64 [R1+0x1f88], R42 ;  /* 0x001f882a01007387 */ /* 0x0003e20000100a00 */
[----:B------:R-:W-:-:S03]  /*259a0*/  IMAD.WIDE R156, R140, 0x4, R28 ;  /* 0x000000048c9c7825 */ /* 0x000fc600078e021c */
[----:B-1----:R-:W3:Y:S04]  /*259b0*/  LDL.LU.64 R42, [R1+0x1e00] ;  /* 0x001e0000012a7983 */ /* 0x002ee80000300a00 */
[----:B------:R1:W-:Y:S04]  /*259c0*/  STL.64 [R1+0x1fa0], R132 ;  /* 0x001fa08401007387 */ /* 0x0003e80000100a00 */
[----:B-1----:R-:W2:Y:S04]  /*259d0*/  LDL.LU.64 R132, [R1+0x1e10] ;  /* 0x001e100001847983 */ /* 0x002ea80000300a00 */
[----:B------:R-:W2:Y:S04]  /*259e0*/  LDL.LU.64 R246, [R1+0x1e40] ;  /* 0x001e400001f67983 */ /* 0x000ea80000300a00 */
[----:B------:R1:W-:Y:S04]  /*259f0*/  STL.64 [R1+0x1fb0], R6 ;  /* 0x001fb00601007387 */ /* 0x0003e80000100a00 */
[----:B-1----:R-:W2:Y:S04]  /*25a00*/  LDL.LU.64 R6, [R1+0x2578] ;  /* 0x0025780001067983 */ /* 0x002ea80000300a00 */
[----:B------:R-:W2:Y:S04]  /*25a10*/  LDL.LU.64 R28, [R1+0x2570] ;  /* 0x00257000011c7983 */ /* 0x000ea80000300a00 */
[----:B------:R1:W-:Y:S04]  /*25a20*/  STL.64 [R1+0x1fc8], R156 ;  /* 0x001fc89c01007387 */ /* 0x0003e80000100a00 */
[----:B------:R-:W-:Y:S01]  /*25a30*/  STL.64 [R1+0x1fd8], R228 ;  /* 0x001fd8e401007387 */ /* 0x000fe20000100a00 */
[----:B-1----:R-:W-:-:S04]  /*25a40*/  IMAD.WIDE R156, R140, 0x4, R18 ;  /* 0x000000048c9c7825 */ /* 0x002fc800078e0212 */
[C---:B------:R-:W-:Y:S01]  /*25a50*/  IMAD.WIDE R18, R140.reuse, 0x4, R52 ;  /* 0x000000048c127825 */ /* 0x040fe200078e0234 */
[----:B------:R-:W-:Y:S04]  /*25a60*/  STL.64 [R1+0x1fe8], R156 ;  /* 0x001fe89c01007387 */ /* 0x000fe80000100a00 */
[----:B------:R-:W2:Y:S04]  /*25a70*/  LDL.LU.64 R52, [R1+0x2568] ;  /* 0x0025680001347983 */ /* 0x000ea80000300a00 */
[----:B------:R-:W-:Y:S04]  /*25a80*/  STL.64 [R1+0x1ff8], R148 ;  /* 0x001ff89401007387 */ /* 0x000fe80000100a00 */
[----:B------:R1:W-:Y:S01]  /*25a90*/  STL.64 [R1+0x2000], R18 ;  /* 0x0020001201007387 */ /* 0x0003e20000100a00 */
[----:B------:R-:W-:-:S04]  /*25aa0*/  IMAD.WIDE R44, R140, 0x4, R44 ;  /* 0x000000048c2c7825 */ /* 0x000fc800078e022c */
[----:B----4-:R-:W-:-:S04]  /*25ab0*/  IMAD.WIDE R86, R140, 0x4, R86 ;  /* 0x000000048c567825 */ /* 0x010fc800078e0256 */
[C---:B-1----:R-:W-:Y:S02]  /*25ac0*/  IMAD.WIDE R18, R140.reuse, 0x4, R146 ;  /* 0x000000048c127825 */ /* 0x042fe400078e0292 */
[----:B------:R-:W4:Y:S04]  /*25ad0*/  LDL.LU.64 R146, [R1+0x1230] ;  /* 0x0012300001927983 */ /* 0x000f280000300a00 */
[----:B------:R1:W-:Y:S04]  /*25ae0*/  STL.64 [R1+0x2008], R18 ;  /* 0x0020081201007387 */ /* 0x0003e80000100a00 */
[----:B------:R1:W-:Y:S04]  /*25af0*/  STL.64 [R1+0x2018], R44 ;  /* 0x0020182c01007387 */ /* 0x0003e80000100a00 */
[----:B------:R-:W-:Y:S01]  /*25b00*/  STL.64 [R1+0x2020], R86 ;  /* 0x0020205601007387 */ /* 0x000fe20000100a00 */
[----:B-1----:R-:W-:-:S04]  /*25b10*/  IMAD.WIDE R18, R140, 0x4, R130 ;  /* 0x000000048c127825 */ /* 0x002fc800078e0282 */
[C---:B------:R-:W-:Y:S01]  /*25b20*/  IMAD.WIDE R44, R140.reuse, 0x4, R14 ;  /* 0x000000048c2c7825 */ /* 0x040fe200078e020e */
[----:B------:R1:W-:Y:S03]  /*25b30*/  STL.64 [R1+0x2030], R18 ;  /* 0x0020301201007387 */ /* 0x0003e60000100a00 */
[C---:B------:R-:W-:Y:S01]  /*25b40*/  IMAD.WIDE R14, R140.reuse, 0x4, R8 ;  /* 0x000000048c0e7825 */ /* 0x040fe200078e0208 */
[----:B------:R-:W-:Y:S04]  /*25b50*/  STL.64 [R1+0x2038], R44 ;  /* 0x0020382c01007387 */ /* 0x000fe80000100a00 */
[----:B------:R-:W4:Y:S01]  /*25b60*/  LDL.LU.64 R8, [R1+0x2550] ;  /* 0x0025500001087983 */ /* 0x000f220000300a00 */
[----:B-1----:R-:W-:-:S03]  /*25b70*/  IMAD.WIDE R18, R140, 0x4, R204 ;  /* 0x000000048c127825 */ /* 0x002fc600078e02cc */
[----:B------:R1:W-:Y:S04]  /*25b80*/  STL.64 [R1+0x2040], R14 ;  /* 0x0020400e01007387 */ /* 0x0003e80000100a00 */
[----:B------:R1:W-:Y:S04]  /*25b90*/  STL.64 [R1+0x2050], R18 ;  /* 0x0020501201007387 */ /* 0x0003e80000100a00 */
[----:B------:R-:W4:Y:S01]  /*25ba0*/  LDL.LU.64 R156, [R1+0x2548] ;  /* 0x00254800019c7983 */ /* 0x000f220000300a00 */
[----:B-1----:R-:W-:-:S03]  /*25bb0*/  IMAD.WIDE R14, R140, 0x4, R84 ;  /* 0x000000048c0e7825 */ /* 0x002fc600078e0254 */
[----:B------:R-:W4:Y:S04]  /*25bc0*/  LDL.LU.64 R228, [R1+0x2540] ;  /* 0x0025400001e47983 */ /* 0x000f280000300a00 */
[----:B------:R3:W-:Y:S04]  /*25bd0*/  STL.64 [R1+0x2058], R14 ;  /* 0x0020580e01007387 */ /* 0x0007e80000100a00 */
[----:B------:R-:W4:Y:S04]  /*25be0*/  LDL.LU.64 R18, [R1+0x2538] ;  /* 0x0025380001127983 */ /* 0x000f280000300a00 */
[----:B------:R-:W4:Y:S04]  /*25bf0*/  LDL.LU.64 R148, [R1+0x2530] ;  /* 0x0025300001947983 */ /* 0x000f280000300a00 */
[----:B------:R-:W4:Y:S04]  /*25c00*/  LDL.LU.64 R204, [R1+0x2528] ;  /* 0x0025280001cc7983 */ /* 0x000f280000300a00 */
[----:B------:R-:W4:Y:S01]  /*25c10*/  LDL.LU.64 R84, [R1+0xe38] ;  /* 0x000e380001547983 */ /* 0x000f220000300a00 */
[----:B---3--:R-:W-:-:S03]  /*25c20*/  IMAD.WIDE R14, R140, 0x4, R42 ;  /* 0x000000048c0e7825 */ /* 0x008fc600078e022a */
[----:B------:R1:W-:Y:S04]  /*25c30*/  LDGSTS.E [R2+0x47e00], desc[UR58][R42.64], P4 ;  /* 0x47e000002a027fae */ /* 0x0003e8000a12187a */
[----:B------:R-:W-:Y:S04]  /*25c40*/  STL.64 [R1+0x2060], R14 ;  /* 0x0020600e01007387 */ /* 0x000fe80000100a00 */
[----:B--2---:R-:W-:Y:S01]  /*25c50*/  LDGSTS.E [R2+0x47f00], desc[UR58][R210.64], P0 ;  /* 0x47f00000d2027fae */ /* 0x004fe2000812187a */
[----:B------:R-:W-:-:S04]  /*25c60*/  IMAD.WIDE R44, R140, 0x4, R132 ;  /* 0x000000048c2c7825 */ /* 0x000fc800078e0284 */
[C---:B-1----:R-:W-:Y:S01]  /*25c70*/  IMAD.WIDE R42, R140.reuse, 0x4, R246 ;  /* 0x000000048c2a7825 */ /* 0x042fe200078e02f6 */
[----:B------:R1:W-:Y:S04]  /*25c80*/  STL.64 [R1+0x2068], R44 ;  /* 0x0020682c01007387 */ /* 0x0003e80000100a00 */
[----:B-1----:R-:W2:Y:S01]  /*25c90*/  LDL.LU.64 R44, [R1+0x2510] ;  /* 0x00251000012c7983 */ /* 0x002ea20000300a00 */
[----:B------:R-:W-:-:S03]  /*25ca0*/  IMAD.WIDE R14, R140, 0x4, R6 ;  /* 0x000000048c0e7825 */ /* 0x000fc600078e0206 */
[----:B------:R-:W-:Y:S01]  /*25cb0*/  STL.64 [R1+0x2070], R42 ;  /* 0x0020702a01007387 */ /* 0x000fe20000100a00 */
[----:B------:R-:W-:-:S03]  /*25cc0*/  IMAD.WIDE R6, R140, 0x4, R28 ;  /* 0x000000048c067825 */ /* 0x000fc600078e021c */
[----:B------:R1:W-:Y:S04]  /*25cd0*/  STL.64 [R1+0x3c30], R14 ;  /* 0x003c300e01007387 */ /* 0x0003e80000100a00 */
[----:B------:R-:W3:Y:S04]  /*25ce0*/  LDL.LU.64 R86, [R1+0x2508] ;  /* 0x0025080001567983 */ /* 0x000ee80000300a00 */
[----:B------:R-:W3:Y:S04]  /*25cf0*/  LDL.LU.64 R130, [R1+0x2500] ;  /* 0x0025000001827983 */ /* 0x000ee80000300a00 */
[----:B------:R1:W-:Y:S04]  /*25d00*/  STL.64 [R1+0x3c38], R6 ;  /* 0x003c380601007387 */ /* 0x0003e80000100a00 */
[----:B-1----:R-:W3:Y:S04]  /*25d10*/  LDL.LU.64 R14, [R1+0x24f8] ;  /* 0x0024f800010e7983 */ /* 0x002ee80000300a00 */
[----:B------:R-:W3:Y:S04]  /*25d20*/  LDL.LU.64 R42, [R1+0x24f0] ;  /* 0x0024f000012a7983 */ /* 0x000ee80000300a00 */
[----:B------:R-:W3:Y:S01]  /*25d30*/  LDL.LU.64 R132, [R1+0x24e8] ;  /* 0x0024e80001847983 */ /* 0x000ee20000300a00 */
[----:B------:R-:W-:-:S04]  /*25d40*/  IMAD.WIDE R28, R140, 0x4, R52 ;  /* 0x000000048c1c7825 */ /* 0x000fc800078e0234 */
[C---:B------:R-:W-:Y:S01]  /*25d50*/  IMAD.WIDE R6, R140.reuse, 0x4, R40 ;  /* 0x000000048c067825 */ /* 0x040fe200078e0228 */
[----:B------:R1:W-:Y:S04]  /*25d60*/  STL.64 [R1+0x3c40], R28 ;  /* 0x003c401c01007387 */ /* 0x0003e80000100a00 */
[----:B-1----:R-:W3:Y:S04]  /*25d70*/  LDL.LU.64 R28, [R1+0x24d0] ;  /* 0x0024d000011c7983 */ /* 0x002ee80000300a00 */
[----:B------:R-:W-:Y:S04]  /*25d80*/  STL.64 [R1+0x3c48], R50 ;  /* 0x003c483201007387 */ /* 0x000fe80000100a00 */
[----:B------:R-:W3:Y:S04]  /*25d90*/  LDL.LU.64 R52, [R1+0x24c8] ;  /* 0x0024c80001347983 */ /* 0x000ee80000300a00 */
[----:B------:R1:W-:Y:S04]  /*25da0*/  STL.64 [R1+0x3c50], R6 ;  /* 0x003c500601007387 */ /* 0x0003e80000100a00 */
[----:B------:R-:W3:Y:S04]  /*25db0*/  LDL.LU.64 R246, [R1+0x24c0] ;  /* 0x0024c00001f67983 */ /* 0x000ee80000300a00 */
[----:B-1----:R-:W3:Y:S04]  /*25dc0*/  LDL.LU.64 R6, [R1+0x24b8] ;  /* 0x0024b80001067983 */ /* 0x002ee80000300a00 */
[----:B------:R-:W3:Y:S04]  /*25dd0*/  LDL.LU.64 R50, [R1+0x24b0] ;  /* 0x0024b00001327983 */ /* 0x000ee80000300a00 */
[----:B------:R-:W3:Y:S04]  /*25de0*/  LDL.LU.64 R40, [R1+0xe30] ;  /* 0x000e300001287983 */ /* 0x000ee80000300a00 */
[----:B----4-:R1:W-:Y:S04]  /*25df0*/  LDGSTS.E [R2+0x48e00], desc[UR58][R8.64], P4 ;  /* 0x48e0000008027fae */ /* 0x0103e8000a12187a */
[----:B------:R-:W-:Y:S01]  /*25e00*/  LDGSTS.E [R2+0x48f00], desc[UR58][R146.64], P0 ;  /* 0x48f0000092027fae */ /* 0x000fe2000812187a */
[----:B------:R-:W-:-:S04]  /*25e10*/  IMAD.WIDE R156, R140, 0x4, R156 ;  /* 0x000000048c9c7825 */ /* 0x000fc800078e029c */
[----:B-1----:R-:W-:-:S05]  /*25e20*/  IMAD.WIDE R8, R140, 0x4, R8 ;  /* 0x000000048c087825 */ /* 0x002fca00078e0208 */
[----:B------:R1:W-:Y:S01]  /*25e30*/  STL.64 [R1+0x3c58], R8 ;  /* 0x003c580801007387 */ /* 0x0003e20000100a00 */
[----:B------:R-:W-:-:S04]  /*25e40*/  IMAD.WIDE R228, R140, 0x4, R228 ;  /* 0x000000048ce47825 */ /* 0x000fc800078e02e4 */
[C---:B------:R-:W-:Y:S01]  /*25e50*/  IMAD.WIDE R148, R140.reuse, 0x4, R148 ;  /* 0x000000048c947825 */ /* 0x040fe200078e0294 */
[----:B-1----:R-:W4:Y:S04]  /*25e60*/  LDL.LU.64 R8, [R1+0x24a8] ;  /* 0x0024a80001087983 */ /* 0x002f280000300a00 */
[----:B------:R1:W-:Y:S04]  /*25e70*/  STL.64 [R1+0x3c60], R156 ;  /* 0x003c609c01007387 */ /* 0x0003e80000100a00 */
[----:B------:R-:W-:Y:S01]  /*25e80*/  STL.64 [R1+0x3c68], R228 ;  /* 0x003c68e401007387 */ /* 0x000fe20000100a00 */
[----:B-1----:R-:W-:-:S04]  /*25e90*/  IMAD.WIDE R156, R140, 0x4, R18 ;  /* 0x000000048c9c7825 */ /* 0x002fc800078e0212 */
[C---:B------:R-:W-:Y:S01]  /*25ea0*/  IMAD.WIDE R18, R140.reuse, 0x4, R204 ;  /* 0x000000048c127825 */ /* 0x040fe200078e02cc */
[----:B------:R-:W-:Y:S04]  /*25eb0*/  STL.64 [R1+0x3c70], R156 ;  /* 0x003c709c01007387 */ /* 0x000fe80000100a00 */
[----:B------:R-:W4:Y:S04]  /*25ec0*/  LDL.LU.64 R204, [R1+0x2490] ;  /* 0x0024900001cc7983 */ /* 0x000f280000300a00 */
[----:B------:R1:W-:Y:S04]  /*25ed0*/  STL.64 [R1+0x3c78], R148 ;  /* 0x003c789401007387 */ /* 0x0003e80000100a00 */
[----:B------:R1:W-:Y:S02]  /*25ee0*/  STL.64 [R1+0x3c80], R18 ;  /* 0x003c801201007387 */ /* 0x0003e40000100a00 */
[----:B-1----:R-:W-:-:S02]  /*25ef0*/  IMAD.WIDE R148, R140, 0x4, R116 ;  /* 0x000000048c947825 */ /* 0x002fc400078e0274 */
[----:B------:R-:W4:Y:S02]  /*25f00*/  LDL.LU.64 R116, [R1+0x2488] ;  /* 0x0024880001747983 */ /* 0x000f240000300a00 */
[C---:B------:R-:W-:Y:S02]  /*25f10*/  IMAD.WIDE R18, R140.reuse, 0x4, R64 ;  /* 0x000000048c127825 */ /* 0x040fe400078e0240 */
[----:B------:R1:W-:Y:S04]  /*25f20*/  STL.64 [R1+0x3c88], R148 ;  /* 0x003c889401007387 */ /* 0x0003e80000100a00 */
[----:B------:R-:W4:Y:S04]  /*25f30*/  LDL.LU.64 R64, [R1+0xe28] ;  /* 0x000e280001407983 */ /* 0x000f280000300a00 */
[----:B------:R3:W-:Y:S01]  /*25f40*/  STL.64 [R1+0x3c90], R18 ;  /* 0x003c901201007387 */ /* 0x0007e20000100a00 */
[----:B------:R-:W-:-:S03]  /*25f50*/  IMAD.WIDE R4, R140, 0x4, R4 ;  /* 0x000000048c047825 */ /* 0x000fc600078e0204 */
[----:B--2---:R3:W-:Y:S01]  /*25f60*/  LDGSTS.E [R2+0x49e00], desc[UR58][R44.64], P4 ;  /* 0x49e000002c027fae */ /* 0x0047e2000a12187a */
[----:B-1----:R-:W-:-:S03]  /*25f70*/  IMAD.WIDE R148, R140, 0x4, R44 ;  /* 0x000000048c947825 */ /* 0x002fc600078e022c */
[----:B------:R-:W-:Y:S04]  /*25f80*/  LDGSTS.E [R2+0x49f00], desc[UR58][R84.64], P0 ;  /* 0x49f0000054027fae */ /* 0x000fe8000812187a */
[----:B------:R-:W-:Y:S01]  /*25f90*/  STL.64 [R1+0x3c98], R148 ;  /* 0x003c989401007387 */ /* 0x000fe20000100a00 */
[----:B---3--:R-:W-:-:S04]  /*25fa0*/  IMAD.WIDE R44, R140, 0x4, R86 ;  /* 0x000000048c2c7825 */ /* 0x008fc800078e0256 */
[C---:B------:R-:W-:Y:S01]  /*25fb0*/  IMAD.WIDE R18, R140.reuse, 0x4, R130 ;  /* 0x000000048c127825 */ /* 0x040fe200078e0282 */
[----:B------:R-:W-:Y:S03]  /*25fc0*/  STL.64 [R1+0x3ca0], R44 ;  /* 0x003ca02c01007387 */ /* 0x000fe60000100a00 */
[C---:B------:R-:W-:Y:S01]  /*25fd0*/  IMAD.WIDE R14, R140.reuse, 0x4, R14 ;  /* 0x000000048c0e7825 */ /* 0x040fe200078e020e */
[----:B------:R1:W-:Y:S03]  /*25fe0*/  STL.64 [R1+0x3ca8], R18 ;  /* 0x003ca81201007387 */ /* 0x0003e60000100a00 */
[C---:B------:R-:W-:Y:S01]  /*25ff0*/  IMAD.WIDE R42, R140.reuse, 0x4, R42 ;  /* 0x000000048c2a7825 */ /* 0x040fe200078e022a */
[----:B------:R2:W-:Y:S04]  /*26000*/  STL.64 [R1+0x3cb0], R14 ;  /* 0x003cb00e01007387 */ /* 0x0005e80000100a00 */
[----:B------:R-:W-:Y:S01]  /*26010*/  STL.64 [R1+0x3cb8], R42 ;  /* 0x003cb82a01007387 */ /* 0x000fe20000100a00 */
[----:B-1----:R-:W-:-:S04]  /*26020*/  IMAD.WIDE R18, R140, 0x4, R132 ;  /* 0x000000048c127825 */ /* 0x002fc800078e0284 */
[C---:B--2---:R-:W-:Y:S01]  /*26030*/  IMAD.WIDE R14, R140.reuse, 0x4, R90 ;  /* 0x000000048c0e7825 */ /* 0x044fe200078e025a */
[----:B------:R-:W-:Y:S04]  /*26040*/  STL.64 [R1+0x3cc0], R18 ;  /* 0x003cc01201007387 */ /* 0x000fe80000100a00 */
[----:B------:R1:W-:Y:S04]  /*26050*/  STL.64 [R1+0x3cc8], R14 ;  /* 0x003cc80e01007387 */ /* 0x0003e80000100a00 */
[----:B------:R2:W-:Y:S04]  /*26060*/  LDGSTS.E [R2+0x4ae00], desc[UR58][R28.64], P4 ;  /* 0x4ae000001c027fae */ /* 0x0005e8000a12187a */
[----:B------:R3:W-:Y:S01]  /*26070*/  STL.64 [R1+0x3cd0], R4 ;  /* 0x003cd00401007387 */ /* 0x0007e20000100a00 */
[----:B-1----:R-:W-:-:S03]  /*26080*/  IMAD.WIDE R14, R140, 0x4, R28 ;  /* 0x000000048c0e7825 */ /* 0x002fc600078e021c */
[----:B------:R-:W2:Y:S01]  /*26090*/  LDL.LU.64 R28, [R1+0x2480] ;  /* 0x00248000011c7983 */ /* 0x000ea20000300a00 */
[----:B---3--:R-:W-:-:S03]  /*260a0*/  IMAD.WIDE R4, R140, 0x4, R52 ;  /* 0x000000048c047825 */ /* 0x008fc600078e0234 */
[----:B------:R1:W-:Y:S04]  /*260b0*/  STL.64 [R1+0x3cd8], R14 ;  /* 0x003cd80e01007387 */ /* 0x0003e80000100a00 */
[----:B------:R-:W3:Y:S04]  /*260c0*/  LDL.LU.64 R52, [R1+0x2478] ;  /* 0x0024780001347983 */ /* 0x000ee80000300a00 */
[----:B------:R1:W-:Y:S02]  /*260d0*/  STL.64 [R1+0x3ce0], R4 ;  /* 0x003ce00401007387 */ /* 0x0003e40000100a00 */
[----:B-1----:R-:W-:-:S02]  /*260e0*/  IMAD.WIDE R14, R140, 0x4, R246 ;  /* 0x000000048c0e7825 */ /* 0x002fc400078e02f6 */
[----:B------:R-:W-:Y:S04]  /*260f0*/  LDGSTS.E [R2+0x4af00], desc[UR58][R40.64], P0 ;  /* 0x4af0000028027fae */ /* 0x000fe8000812187a */
[----:B------:R-:W-:Y:S01]  /*26100*/  STL.64 [R1+0x3ce8], R14 ;  /* 0x003ce80e01007387 */ /* 0x000fe20000100a00 */
[----:B------:R-:W-:-:S04]  /*26110*/  IMAD.WIDE R4, R140, 0x4, R6 ;  /* 0x000000048c047825 */ /* 0x000fc800078e0206 */
[C---:B------:R-:W-:Y:S02]  /*26120*/  IMAD.WIDE R6, R140.reuse, 0x4, R50 ;  /* 0x000000048c067825 */ /* 0x040fe400078e0232 */
[----:B------:R-:W3:Y:S04]  /*26130*/  LDL.LU.64 R50, [R1+0x2470] ;  /* 0x0024700001327983 */ /* 0x000ee80000300a00 */
[----:B------:R-:W-:Y:S04]  /*26140*/  STL.64 [R1+0x3cf0], R4 ;  /* 0x003cf00401007387 */ /* 0x000fe80000100a00 */
[----:B------:R1:W-:Y:S04]  /*26150*/  STL.64 [R1+0x3cf8], R6 ;  /* 0x003cf80601007387 */ /* 0x0003e80000100a00 */
[----:B------:R-:W3:Y:S01]  /*26160*/  LDL.LU.64 R156, [R1+0x2460] ;  /* 0x00246000019c7983 */ /* 0x000ee20000300a00 */
[----:B-1----:R-:W-:-:S04]  /*26170*/  IMAD.WIDE R6, R140, 0x4, R238 ;  /* 0x000000048c067825 */ /* 0x002fc800078e02ee */
[----:B----4-:R-:W-:-:S05]  /*26180*/  IMAD.WIDE R4, R140, 0x4, R8 ;  /* 0x000000048c047825 */ /* 0x010fca00078e0208 */
[----:B------:R1:W-:Y:S04]  /*26190*/  STL.64 [R1+0x3d00], R4 ;  /* 0x003d000401007387 */ /* 0x0003e80000100a00 */
[----:B------:R4:W-:Y:S01]  /*261a0*/  STL.64 [R1+0x24a0], R6 ;  /* 0x0024a00601007387 */ /* 0x0009e20000100a00 */
[----:B-1----:R-:W-:-:S03]  /*261b0*/  IMAD.WIDE R4, R140, 0x4, R32 ;  /* 0x000000048c047825 */ /* 0x002fc600078e0220 */
[----:B------:R-:W3:Y:S04]  /*261c0*/  LDL.LU.64 R32, [R1+0x2450] ;  /* 0x0024500001207983 */ /* 0x000ee80000300a00 */
[----:B------:R1:W-:Y:S01]  /*261d0*/  STL.64 [R1+0x2498], R4 ;  /* 0x0024980401007387 */ /* 0x0003e20000100a00 */
[----:B----4-:R-:W-:-:S03]  /*261e0*/  IMAD.WIDE R6, R140, 0x4, R204 ;  /* 0x000000048c067825 */ /* 0x010fc600078e02cc */
[----:B------:R-:W-:Y:S04]  /*261f0*/  LDGSTS.E [R2+0x4be00], desc[UR58][R204.64], P4 ;  /* 0x4be00000cc027fae */ /* 0x000fe8000a12187a */
[----:B------:R-:W4:Y:S01]  /*26200*/  LDL.LU.64 R204, [R1+0x2448] ;  /* 0x0024480001cc7983 */ /* 0x000f220000300a00 */
[----:B-1----:R-:W-:-:S03]  /*26210*/  IMAD.WIDE R4, R140, 0x4, R116 ;  /* 0x000000048c047825 */ /* 0x002fc600078e0274 */
        /* <DEDUP_REMOVED lines=16> */
[----:B------:R-:W4:Y:S01]  /*26320*/  LDL.LU.64 R8, [R1+0x2088] ;  /* 0x0020880001087983 */ /* 0x000f220000300a00 */
[----:B------:R-:W-:-:S03]  /*26330*/  IMAD.WIDE R30, R140, 0x4, R30 ;  /* 0x000000048c1e7825 */ /* 0x000fc600078e021e */
[----:B------:R-:W-:Y:S01]  /*26340*/  LDGSTS.E [R2+0x4bf00], desc[UR58][R64.64], P0 ;  /* 0x4bf0000040027fae */ /* 0x000fe2000812187a */
[----:B--2---:R-:W-:-:S05]  /*26350*/  IMAD.WIDE R28, R140, 0x4, R28 ;  /* 0x000000048c1c7825 */ /* 0x004fca00078e021c */
[----:B------:R1:W-:Y:S01]  /*26360*/  STL.64 [R1+0x2480], R28 ;  /* 0x0024801c01007387 */ /* 0x0003e20000100a00 */
[----:B---3--:R-:W-:-:S03]  /*26370*/  IMAD.WIDE R52, R140, 0x4, R52 ;  /* 0x000000048c347825 */ /* 0x008fc600078e0234 */
[----:B------:R-:W2:Y:S04]  /*26380*/  LDL.LU.64 R238, [R1+0x1f90] ;  /* 0x001f900001ee7983 */ /* 0x000ea80000300a00 */
[----:B-1----:R-:W3:Y:S04]  /*26390*/  LDL.LU.64 R28, [R1+0x1f18] ;  /* 0x001f1800011c7983 */ /* 0x002ee80000300a00 */
[----:B------:R1:W-:Y:S01]  /*263a0*/  STL.64 [R1+0x2478], R52 ;  /* 0x0024783401007387 */ /* 0x0003e20000100a00 */
[----:B------:R-:W-:-:S03]  /*263b0*/  IMAD.WIDE R50, R140, 0x4, R50 ;  /* 0x000000048c327825 */ /* 0x000fc600078e0232 */
[----:B-1----:R-:W3:Y:S04]  /*263c0*/  LDL.LU.64 R52, [R1+0x1ea8] ;  /* 0x001ea80001347983 */ /* 0x002ee80000300a00 */
[----:B------:R1:W-:Y:S04]  /*263d0*/  STL.64 [R1+0x2470], R50 ;  /* 0x0024703201007387 */ /* 0x0003e80000100a00 */
[----:B-1----:R-:W2:Y:S01]  /*263e0*/  LDL.LU.64 R50, [R1+0x48e8] ;  /* 0x0048e80001327983 */ /* 0x002ea20000300a00 */
[----:B------:R-:W-:-:S03]  /*263f0*/  IMAD.WIDE R156, R140, 0x4, R156 ;  /* 0x000000048c9c7825 */ /* 0x000fc600078e029c */
[----:B------:R1:W-:Y:S02]  /*26400*/  LDGSTS.E [R2+0x4ce00], desc[UR58][R32.64], P4 ;  /* 0x4ce0000020027fae */ /* 0x0003e4000a12187a */
[----:B-1----:R-:W-:-:S04]  /*26410*/  IMAD.WIDE R32, R140, 0x4, R32 ;  /* 0x000000048c207825 */ /* 0x002fc800078e0220 */
[----:B----4-:R-:W-:-:S04]  /*26420*/  IMAD.WIDE R204, R140, 0x4, R204 ;  /* 0x000000048ccc7825 */ /* 0x010fc800078e02cc */
[----:B------:R-:W-:-:S04]  /*26430*/  IMAD.WIDE R116, R140, 0x4, R116 ;  /* 0x000000048c747825 */ /* 0x000fc800078e0274 */
[----:B--2---:R-:W-:-:S05]  /*26440*/  IMAD.WIDE R50, R140, 0x4, R50 ;  /* 0x000000048c327825 */ /* 0x004fca00078e0232 */
[----:B------:R1:W-:Y:S04]  /*26450*/  STL.64 [R1+0x2468], R50 ;  /* 0x0024683201007387 */ /* 0x0003e80000100a00 */
[----:B-1----:R-:W2:Y:S04]  /*26460*/  LDL.LU.64 R50, [R1+0xe20] ;  /* 0x000e200001327983 */ /* 0x002ea80000300a00 */
        /* <DEDUP_REMOVED lines=10> */
[----:B------:R-:W-:-:S05]  /*26510*/  IMAD.WIDE R228, R140, 0x4, R228 ;  /* 0x000000048ce47825 */ /* 0x000fca00078e02e4 */
[----:B------:R1:W-:Y:S01]  /*26520*/  STL.64 [R1+0x23c8], R228 ;  /* 0x0023c8e401007387 */ /* 0x0003e20000100a00 */
[----:B------:R-:W-:-:S04]  /*26530*/  IMAD.WIDE R148, R140, 0x4, R148 ;  /* 0x000000048c947825 */ /* 0x000fc800078e0294 */
[----:B------:R-:W-:-:S04]  /*26540*/  IMAD.WIDE R86, R140, 0x4, R86 ;  /* 0x000000048c567825 */ /* 0x000fc800078e0256 */
[----:B-1----:R-:W-:-:S04]  /*26550*/  IMAD.WIDE R228, R140, 0x4, R18 ;  /* 0x000000048ce47825 */ /* 0x002fc800078e0212 */
[C---:B------:R-:W-:Y:S01]  /*26560*/  IMAD.WIDE R18, R140.reuse, 0x4, R44 ;  /* 0x000000048c127825 */ /* 0x040fe200078e022c */
[----:B------:R-:W-:Y:S03]  /*26570*/  STL.64 [R1+0x2388], R228 ;  /* 0x002388e401007387 */ /* 0x000fe60000100a00 */
[C---:B------:R-:W-:Y:S01]  /*26580*/  IMAD.WIDE R44, R140.reuse, 0x4, R130 ;  /* 0x000000048c2c7825 */ /* 0x040fe200078e0282 */
[----:B------:R-:W-:Y:S04]  /*26590*/  STL.64 [R1+0x2348], R148 ;  /* 0x0023489401007387 */ /* 0x000fe80000100a00 */
[----:B------:R1:W-:Y:S04]  /*265a0*/  STL.64 [R1+0x2308], R18 ;  /* 0x0023081201007387 */ /* 0x0003e80000100a00 */
[----:B------:R-:W-:Y:S04]  /*265b0*/  STL.64 [R1+0x3d08], R86 ;  /* 0x003d085601007387 */ /* 0x000fe80000100a00 */
[----:B------:R-:W-:Y:S01]  /*265c0*/  STL.64 [R1+0x3d10], R44 ;  /* 0x003d102c01007387 */ /* 0x000fe20000100a00 */
[----:B-1----:R-:W-:-:S04]  /*265d0*/  IMAD.WIDE R18, R140, 0x4, R14 ;  /* 0x000000048c127825 */ /* 0x002fc800078e020e */
[C---:B------:R-:W-:Y:S01]  /*265e0*/  IMAD.WIDE R14, R140.reuse, 0x4, R42 ;  /* 0x000000048c0e7825 */ /* 0x040fe200078e022a */
[----:B------:R1:W-:Y:S03]  /*265f0*/  STL.64 [R1+0x3d18], R18 ;  /* 0x003d181201007387 */ /* 0x0003e60000100a00 */
[C---:B------:R-:W-:Y:S01]  /*26600*/  IMAD.WIDE R42, R140.reuse, 0x4, R132 ;  /* 0x000000048c2a7825 */ /* 0x040fe200078e0284 */
[----:B------:R3:W-:Y:S04]  /*26610*/  STL.64 [R1+0x3d20], R14 ;  /* 0x003d200e01007387 */ /* 0x0007e80000100a00 */
[----:B------:R-:W-:Y:S01]  /*26620*/  STL.64 [R1+0x3d28], R42 ;  /* 0x003d282a01007387 */ /* 0x000fe20000100a00 */
[----:B-1----:R-:W-:-:S04]  /*26630*/  IMAD.WIDE R18, R140, 0x4, R90 ;  /* 0x000000048c127825 */ /* 0x002fc800078e025a */
[C---:B---3--:R-:W-:Y:S01]  /*26640*/  IMAD.WIDE R14, R140.reuse, 0x4, R4 ;  /* 0x000000048c0e7825 */ /* 0x048fe200078e0204 */
[----:B------:R1:W-:Y:S03]  /*26650*/  STL.64 [R1+0x3d30], R18 ;  /* 0x003d301201007387 */ /* 0x0003e60000100a00 */
[C---:B------:R-:W-:Y:S01]  /*26660*/  IMAD.WIDE R4, R140.reuse, 0x4, R246 ;  /* 0x000000048c047825 */ /* 0x040fe200078e02f6 */
[----:B------:R-:W-:Y:S03]  /*26670*/  STL.64 [R1+0x3d38], R14 ;  /* 0x003d380e01007387 */ /* 0x000fe60000100a00 */
[C---:B------:R-:W-:Y:S01]  /*26680*/  IMAD.WIDE R6, R140.reuse, 0x4, R6 ;  /* 0x000000048c067825 */ /* 0x040fe200078e0206 */
[----:B------:R-:W3:Y:S04]  /*26690*/  LDL.LU.64 R228, [R1+0x2410] ;  /* 0x0024100001e47983 */ /* 0x000ee80000300a00 */
[----:B------:R1:W-:Y:S04]  /*266a0*/  STL.64 [R1+0x3d40], R4 ;  /* 0x003d400401007387 */ /* 0x0003e80000100a00 */
[----:B------:R1:W-:Y:S04]  /*266b0*/  STL.64 [R1+0x3d48], R6 ;  /* 0x003d480601007387 */ /* 0x0003e80000100a00 */
[----:B-1----:R-:W3:Y:S01]  /*266c0*/  LDL.LU.64 R18, [R1+0x2400] ;  /* 0x0024000001127983 */ /* 0x002ee20000300a00 */
[----:B------:R-:W-:-:S04]  /*266d0*/  IMAD.WIDE R4, R140, 0x4, R8 ;  /* 0x000000048c047825 */ /* 0x000fc800078e0208 */
[C---:B------:R-:W-:Y:S01]  /*266e0*/  IMAD.WIDE R8, R140.reuse, 0x4, R238 ;  /* 0x000000048c087825 */ /* 0x040fe200078e02ee */
[----:B------:R1:W-:Y:S03]  /*266f0*/  STL.64 [R1+0x3d50], R4 ;  /* 0x003d500401007387 */ /* 0x0003e60000100a00 */
[C---:B------:R-:W-:Y:S01]  /*26700*/  IMAD.WIDE R6, R140.reuse, 0x4, R28 ;  /* 0x000000048c067825 */ /* 0x040fe200078e021c */
[----:B------:R-:W-:Y:S04]  /*26710*/  STL.64 [R1+0x3d58], R8 ;  /* 0x003d580801007387 */ /* 0x000fe80000100a00 */
[----:B------:R-:W3:Y:S01]  /*26720*/  LDL.LU.64 R148, [R1+0x2380] ;  /* 0x0023800001947983 */ /* 0x000ee20000300a00 */
[----:B-1----:R-:W-:-:S03]  /*26730*/  IMAD.WIDE R4, R140, 0x4, R52 ;  /* 0x000000048c047825 */ /* 0x002fc600078e0234 */
[----:B------:R-:W-:Y:S04]  /*26740*/  STL.64 [R1+0x3d60], R6 ;  /* 0x003d600601007387 */ /* 0x000fe80000100a00 */
[----:B------:R-:W3:Y:S04]  /*26750*/  LDL.LU.64 R44, [R1+0x2340] ;  /* 0x00234000012c7983 */ /* 0x000ee80000300a00 */
[----:B------:R1:W-:Y:S04]  /*26760*/  STL.64 [R1+0x3d68], R4 ;  /* 0x003d680401007387 */ /* 0x0003e80000100a00 */
[----:B------:R-:W3:Y:S04]  /*26770*/  LDL.LU.64 R86, [R1+0x2300] ;  /* 0x0023000001567983 */ /* 0x000ee80000300a00 */
[----:B------:R-:W3:Y:S04]  /*26780*/  LDL.LU.64 R130, [R1+0x22c0] ;  /* 0x0022c00001827983 */ /* 0x000ee80000300a00 */
[----:B------:R-:W3:Y:S04]  /*26790*/  LDL.LU.64 R14, [R1+0x2280] ;  /* 0x00228000010e7983 */ /* 0x000ee80000300a00 */
[----:B------:R-:W3:Y:S04]  /*267a0*/  LDL.LU.64 R42, [R1+0x2240] ;  /* 0x00224000012a7983 */ /* 0x000ee80000300a00 */
[----:B------:R-:W3:Y:S04]  /*267b0*/  LDL.LU.64 R132, [R1+0x2200] ;  /* 0x0022000001847983 */ /* 0x000ee80000300a00 */
[----:B------:R-:W3:Y:S04]  /*267c0*/  LDL.LU.64 R90, [R1+0x21c0] ;  /* 0x0021c000015a7983 */ /* 0x000ee80000300a00 */
[----:B-1----:R-:W3:Y:S01]  /*267d0*/  LDL.LU.64 R4, [R1+0x2140] ;  /* 0x0021400001047983 */ /* 0x002ee20000300a00 */
[----:B------:R-:W-:-:S03]  /*267e0*/  IMAD.WIDE R134, R140, 0x4, R134 ;  /* 0x000000048c867825 */ /* 0x000fc600078e0286 */
[----:B--2---:R-:W-:Y:S01]  /*267f0*/  LDGSTS.E [R2+0x4cf00], desc[UR58][R50.64], P0 ;  /* 0x4cf0000032027fae */ /* 0x004fe2000812187a */
[----:B----4-:R-:W-:-:S05]  /*26800*/  IMAD.WIDE R8, R140, 0x4, R30 ;  /* 0x000000048c087825 */ /* 0x010fca00078e021e */
[----:B------:R-:W-:Y:S04]  /*26810*/  STL.64 [R1+0x3d70], R8 ;  /* 0x003d700801007387 */ /* 0x000fe80000100a00 */
[----:B------:R-:W2:Y:S01]  /*26820*/  LDL.LU.64 R246, [R1+0x2100] ;  /* 0x0021000001f67983 */ /* 0x000ea20000300a00 */
[----:B------:R-:W-:-:S05]  /*26830*/  IMAD.WIDE R6, R140, 0x4, R32 ;  /* 0x000000048c067825 */ /* 0x000fca00078e0220 */
[----:B------:R1:W-:Y:S04]  /*26840*/  STL.64 [R1+0x3d78], R6 ;  /* 0x003d780601007387 */ /* 0x0003e80000100a00 */
[----:B-1----:R-:W4:Y:S04]  /*26850*/  LDL.LU.64 R6, [R1+0x20c0] ;  /* 0x0020c00001067983 */ /* 0x002f280000300a00 */
[----:B------:R-:W2:Y:S01]  /*26860*/  LDL.LU.64 R8, [R1+0x2080] ;  /* 0x0020800001087983 */ /* 0x000ea20000300a00 */
[----:B------:R-:W-:-:S03]  /*26870*/  IMAD.WIDE R32, R140, 0x4, R204 ;  /* 0x000000048c207825 */ /* 0x000fc600078e02cc */
[----:B------:R-:W4:Y:S04]  /*26880*/  LDL.LU.64 R238, [R1+0x1f80] ;  /* 0x001f800001ee7983 */ /* 0x000f280000300a00 */
[----:B------:R-:W4:Y:S01]  /*26890*/  LDL.LU.64 R28, [R1+0x1f08] ;  /* 0x001f0800011c7983 */ /* 0x000f220000300a00 */
[----:B------:R-:W-:-:S03]  /*268a0*/  IMAD.WIDE R30, R140, 0x4, R116 ;  /* 0x000000048c1e7825 */ /* 0x000fc600078e0274 */
[----:B------:R-:W4:Y:S04]  /*268b0*/  LDL.LU.64 R116, [R1+0xe18] ;  /* 0x000e180001747983 */ /* 0x000f280000300a00 */
[----:B------:R1:W-:Y:S04]  /*268c0*/  STL.64 [R1+0x3d80], R30 ;  /* 0x003d801e01007387 */ /* 0x0003e80000100a00 */
[----:B------:R-:W4:Y:S01]  /*268d0*/  LDL.LU.64 R204, [R1+0x48c8] ;  /* 0x0048c80001cc7983 */ /* 0x000f220000300a00 */
[----:B------:R-:W-:-:S03]  /*268e0*/  IMAD.WIDE R156, R140, 0x4, R156 ;  /* 0x000000048c9c7825 */ /* 0x000fc600078e029c */
[----:B------:R-:W4:Y:S04]  /*268f0*/  LDL.LU.64 R52, [R1+0x1e98] ;  /* 0x001e980001347983 */ /* 0x000f280000300a00 */
[----:B-1----:R-:W4:Y:S04]  /*26900*/  LDL.LU.64 R30, [R1+0x23f0] ;  /* 0x0023f000011e7983 */ /* 0x002f280000300a00 */
[----:B------:R1:W-:Y:S04]  /*26910*/  STL.64 [R1+0x3d88], R32 ;  /* 0x003d882001007387 */ /* 0x0003e80000100a00 */
[----:B-1----:R-:W4:Y:S04]  /*26920*/  LDL.LU.64 R32, [R1+0x23e8] ;  /* 0x0023e80001207983 */ /* 0x002f280000300a00 */
[----:B------:R1:W-:Y:S04]  /*26930*/  STL.64 [R1+0x3d90], R156 ;  /* 0x003d909c01007387 */ /* 0x0003e80000100a00 */
[----:B-1----:R-:W4:Y:S04]  /*26940*/  LDL.LU.64 R156, [R1+0x48c0] ;  /* 0x0048c000019c7983 */ /* 0x002f280000300a00 */
[----:B------:R1:W-:Y:S04]  /*26950*/  STL.64 [R1+0x3d98], R134 ;  /* 0x003d988601007387 */ /* 0x0003e80000100a00 */
[----:B---3--:R3:W-:Y:S02]  /*26960*/  LDGSTS.E [R2+0x4de00], desc[UR58][R228.64], P4 ;  /* 0x4de00000e4027fae */ /* 0x0087e4000a12187a */
[----:B---3--:R-:W-:-:S05]  /*26970*/  IMAD.WIDE R228, R140, 0x4, R228 ;  /* 0x000000048ce47825 */ /* 0x008fca00078e02e4 */
[----:B------:R-:W-:Y:S01]  /*26980*/  STL.64 [R1+0x3da0], R228 ;  /* 0x003da0e401007387 */ /* 0x000fe20000100a00 */
[----:B------:R-:W-:-:S04]  /*26990*/  IMAD.WIDE R18, R140, 0x4, R18 ;  /* 0x000000048c127825 */ /* 0x000fc800078e0212 */
[----:B------:R-:W-:-:S04]  /*269a0*/  IMAD.WIDE R86, R140, 0x4, R86 ;  /* 0x000000048c567825 */ /* 0x000fc800078e0256 */
[----:B--2---:R-:W-:-:S04]  /*269b0*/  IMAD.WIDE R8, R140, 0x4, R8 ;  /* 0x000000048c087825 */ /* 0x004fc800078e0208 */
[C---:B------:R-:W-:Y:S01]  /*269c0*/  IMAD.WIDE R128, R140.reuse, 0x4, R128 ;  /* 0x000000048c807825 */ /* 0x040fe200078e0280 */
[----:B----4-:R-:W-:Y:S03]  /*269d0*/  LDGSTS.E [R2+0x4df00], desc[UR58][R116.64], P0 ;  /* 0x4df0000074027fae */ /* 0x010fe6000812187a */
[C---:B-1----:R-:W-:Y:S02]  /*269e0*/  IMAD.WIDE R134, R140.reuse, 0x4, R204 ;  /* 0x000000048c867825 */ /* 0x042fe400078e02cc */
[----:B------:R-:W2:Y:S04]  /*269f0*/  LDL.LU.64 R204, [R1+0x48b8] ;  /* 0x0048b80001cc7983 */ /* 0x000ea80000300a00 */
[----:B------:R1:W-:Y:S02]  /*26a00*/  STL.64 [R1+0x3da8], R18 ;  /* 0x003da81201007387 */ /* 0x0003e40000100a00 */
[----:B-1----:R-:W-:-:S02]  /*26a10*/  IMAD.WIDE R18, R140, 0x4, R156 ;  /* 0x000000048c127825 */ /* 0x002fc400078e029c */
[----:B------:R-:W3:Y:S04]  /*26a20*/  LDL.LU.64 R156, [R1+0xe10] ;  /* 0x000e1000019c7983 */ /* 0x000ee80000300a00 */
[----:B------:R1:W-:Y:S04]  /*26a30*/  STL.64 [R1+0x3db0], R134 ;  /* 0x003db08601007387 */ /* 0x0003e80000100a00 */
[----:B------:R4:W-:Y:S01]  /*26a40*/  STL.64 [R1+0x3db8], R18 ;  /* 0x003db81201007387 */ /* 0x0009e20000100a00 */
[----:B-1----:R-:W-:-:S04]  /*26a50*/  IMAD.WIDE R134, R140, 0x4, R148 ;  /* 0x000000048c867825 */ /* 0x002fc800078e0294 */
[C---:B----4-:R-:W-:Y:S01]  /*26a60*/  IMAD.WIDE R18, R140.reuse, 0x4, R44 ;  /* 0x000000048c127825 */ /* 0x050fe200078e022c */
[----:B------:R-:W-:Y:S03]  /*26a70*/  STL.64 [R1+0x2380], R134 ;  /* 0x0023808601007387 */ /* 0x000fe60000100a00 */
[C---:B------:R-:W-:Y:S01]  /*26a80*/  IMAD.WIDE R44, R140.reuse, 0x4, R130 ;  /* 0x000000048c2c7825 */ /* 0x040fe200078e0282 */
        /* <DEDUP_REMOVED lines=10> */
[C---:B--2---:R-:W-:Y:S02]  /*26b30*/  IMAD.WIDE R14, R140.reuse, 0x4, R204 ;  /* 0x000000048c0e7825 */ /* 0x044fe400078e02cc */
[----:B------:R-:W2:Y:S04]  /*26b40*/  LDL.LU.64 R204, [R1+0x23d0] ;  /* 0x0023d00001cc7983 */ /* 0x000ea80000300a00 */
[----:B------:R1:W-:Y:S04]  /*26b50*/  STL.64 [R1+0x3de0], R18 ;  /* 0x003de01201007387 */ /* 0x0003e80000100a00 */
[----:B------:R4:W-:Y:S01]  /*26b60*/  STL.64 [R1+0x3de8], R14 ;  /* 0x003de80e01007387 */ /* 0x0009e20000100a00 */
[----:B-1----:R-:W-:-:S04]  /*26b70*/  IMAD.WIDE R18, R140, 0x4, R4 ;  /* 0x000000048c127825 */ /* 0x002fc800078e0204 */
[C---:B----4-:R-:W-:Y:S01]  /*26b80*/  IMAD.WIDE R14, R140.reuse, 0x4, R246 ;  /* 0x000000048c0e7825 */ /* 0x050fe200078e02f6 */
[----:B------:R-:W-:Y:S03]  /*26b90*/  STL.64 [R1+0x3df0], R18 ;  /* 0x003df01201007387 */ /* 0x000fe60000100a00 */
[C---:B------:R-:W-:Y:S01]  /*26ba0*/  IMAD.WIDE R4, R140.reuse, 0x4, R6 ;  /* 0x000000048c047825 */ /* 0x040fe200078e0206 */
[----:B------:R-:W-:Y:S03]  /*26bb0*/  STL.64 [R1+0x3df8], R14 ;  /* 0x003df80e01007387 */ /* 0x000fe60000100a00 */
[C---:B------:R-:W-:Y:S01]  /*26bc0*/  IMAD.WIDE R6, R140.reuse, 0x4, R238 ;  /* 0x000000048c067825 */ /* 0x040fe200078e02ee */
[----:B------:R1:W-:Y:S04]  /*26bd0*/  STL.64 [R1+0x3e00], R4 ;  /* 0x003e000401007387 */ /* 0x0003e80000100a00 */
[----:B------:R4:W-:Y:S04]  /*26be0*/  STL.64 [R1+0x3e08], R8 ;  /* 0x003e080801007387 */ /* 0x0009e80000100a00 */
[----:B------:R-:W3:Y:S01]  /*26bf0*/  LDL.LU.64 R134, [R1+0x23b8] ;  /* 0x0023b80001867983 */ /* 0x000ee20000300a00 */
[----:B-1----:R-:W-:-:S03]  /*26c00*/  IMAD.WIDE R4, R140, 0x4, R28 ;  /* 0x000000048c047825 */ /* 0x002fc600078e021c */
[----:B------:R1:W-:Y:S01]  /*26c10*/  STL.64 [R1+0x3e10], R6 ;  /* 0x003e100601007387 */ /* 0x0003e20000100a00 */
[----:B----4-:R-:W-:-:S03]  /*26c20*/  IMAD.WIDE R8, R140, 0x4, R30 ;  /* 0x000000048c087825 */ /* 0x010fc600078e021e */
[----:B------:R-:W4:Y:S04]  /*26c30*/  LDL.LU.64 R228, [R1+0x23b0] ;  /* 0x0023b00001e47983 */ /* 0x000f280000300a00 */
[----:B------:R1:W-:Y:S02]  /*26c40*/  STL.64 [R1+0x3e18], R4 ;  /* 0x003e180401007387 */ /* 0x0003e40000100a00 */
[C---:B-1----:R-:W-:Y:S02]  /*26c50*/  IMAD.WIDE R6, R140.reuse, 0x4, R52 ;  /* 0x000000048c067825 */ /* 0x042fe400078e0234 */
[----:B------:R-:W4:Y:S04]  /*26c60*/  LDL.LU.64 R18, [R1+0x23a8] ;  /* 0x0023a80001127983 */ /* 0x000f280000300a00 */
[----:B------:R1:W-:Y:S01]  /*26c70*/  STL.64 [R1+0x3e20], R6 ;  /* 0x003e200601007387 */ /* 0x0003e20000100a00 */
[----:B------:R-:W-:-:S03]  /*26c80*/  IMAD.WIDE R4, R140, 0x4, R32 ;  /* 0x000000048c047825 */ /* 0x000fc600078e0220 */
[----:B------:R-:W-:Y:S04]  /*26c90*/  STL.64 [R1+0x3e28], R8 ;  /* 0x003e280801007387 */ /* 0x000fe80000100a00 */
[----:B------:R-:W4:Y:S01]  /*26ca0*/  LDL.LU.64 R148, [R1+0x2390] ;  /* 0x0023900001947983 */ /* 0x000f220000300a00 */
[----:B-1----:R-:W-:-:S03]  /*26cb0*/  IMAD.WIDE R6, R140, 0x4, R168 ;  /* 0x000000048c067825 */ /* 0x002fc600078e02a8 */
[----:B------:R1:W-:Y:S04]  /*26cc0*/  STL.64 [R1+0x3e30], R4 ;  /* 0x003e300401007387 */ /* 0x0003e80000100a00 */
[----:B------:R-:W-:Y:S04]  /*26cd0*/  STL.64 [R1+0x3e38], R6 ;  /* 0x003e380601007387 */ /* 0x000fe80000100a00 */
[----:B------:R-:W4:Y:S01]  /*26ce0*/  LDL.LU.64 R44, [R1+0x2378] ;  /* 0x00237800012c7983 */ /* 0x000f220000300a00 */
[----:B-1----:R-:W-:-:S03]  /*26cf0*/  IMAD.WIDE R4, R140, 0x4, R212 ;  /* 0x000000048c047825 */ /* 0x002fc600078e02d4 */
[----:B------:R-:W4:Y:S04]  /*26d00*/  LDL.LU.64 R86, [R1+0x2370] ;  /* 0x0023700001567983 */ /* 0x000f280000300a00 */
[----:B------:R1:W-:Y:S04]  /*26d10*/  STL.64 [R1+0x3e40], R4 ;  /* 0x003e400401007387 */ /* 0x0003e80000100a00 */
[----:B------:R-:W4:Y:S04]  /*26d20*/  LDL.LU.64 R130, [R1+0x2338] ;  /* 0x0023380001827983 */ /* 0x000f280000300a00 */
[----:B-1----:R-:W4:Y:S04]  /*26d30*/  LDL.LU.64 R4, [R1+0x22f8] ;  /* 0x0022f80001047983 */ /* 0x002f280000300a00 */
        /* <DEDUP_REMOVED lines=13> */
[C---:B--2---:R-:W-:Y:S01]  /*26e10*/  IMAD.WIDE R30, R140.reuse, 0x4, R204 ;  /* 0x000000048c1e7825 */ /* 0x044fe200078e02cc */
[----:B------:R-:W-:Y:S04]  /*26e20*/  LDGSTS.E [R2+0x4ee00], desc[UR58][R204.64], P4 ;  /* 0x4ee00000cc027fae */ /* 0x000fe8000a12187a */
[----:B------:R1:W-:Y:S04]  /*26e30*/  STL.64 [R1+0x3e48], R30 ;  /* 0x003e481e01007387 */ /* 0x0003e80000100a00 */
[----:B---3--:R-:W-:Y:S04]  /*26e40*/  LDGSTS.E [R2+0x4ef00], desc[UR58][R156.64], P0 ;  /* 0x4ef000009c027fae */ /* 0x008fe8000812187a */
[----:B-1----:R-:W2:Y:S04]  /*26e50*/  LDL.LU.64 R30, [R1+0x1e88] ;  /* 0x001e8800011e7983 */ /* 0x002ea80000300a00 */
[----:B------:R-:W3:Y:S04]  /*26e60*/  LDL.LU.64 R32, [R1+0x2368] ;  /* 0x0023680001207983 */ /* 0x000ee80000300a00 */
[----:B------:R-:W2:Y:S01]  /*26e70*/  LDL.LU.64 R204, [R1+0xe08] ;  /* 0x000e080001cc7983 */ /* 0x000ea20000300a00 */
[----:B------:R-:W-:-:S05]  /*26e80*/  IMAD.WIDE R134, R140, 0x4, R134 ;  /* 0x000000048c867825 */ /* 0x000fca00078e0286 */
[----:B------:R1:W-:Y:S01]  /*26e90*/  STL.64 [R1+0x3e50], R134 ;  /* 0x003e508601007387 */ /* 0x0003e20000100a00 */
[----:B----4-:R-:W-:-:S03]  /*26ea0*/  IMAD.WIDE R228, R140, 0x4, R228 ;  /* 0x000000048ce47825 */ /* 0x010fc600078e02e4 */
[----:B-1----:R-:W4:Y:S01]  /*26eb0*/  LDL.LU.64 R134, [R1+0x48b0] ;  /* 0x0048b00001867983 */ /* 0x002f220000300a00 */
[----:B------:R-:W-:-:S03]  /*26ec0*/  IMAD.WIDE R18, R140, 0x4, R18 ;  /* 0x000000048c127825 */ /* 0x000fc600078e0212 */
[----:B------:R1:W-:Y:S04]  /*26ed0*/  STL.64 [R1+0x3e58], R228 ;  /* 0x003e58e401007387 */ /* 0x0003e80000100a00 */
[----:B------:R1:W-:Y:S04]  /*26ee0*/  LDGSTS.E [R2+0x4fe00], desc[UR58][R148.64], P4 ;  /* 0x4fe0000094027fae */ /* 0x0003e8000a12187a */
[----:B-1----:R-:W4:Y:S04]  /*26ef0*/  LDL.LU.64 R228, [R1+0x48a8] ;  /* 0x0048a80001e47983 */ /* 0x002f280000300a00 */
[----:B------:R1:W-:Y:S01]  /*26f00*/  STL.64 [R1+0x3e60], R18 ;  /* 0x003e601201007387 */ /* 0x0003e20000100a00 */
[----:B------:R-:W-:-:S04]  /*26f10*/  IMAD.WIDE R148, R140, 0x4, R148 ;  /* 0x000000048c947825 */ /* 0x000fc800078e0294 */
[C---:B------:R-:W-:Y:S01]  /*26f20*/  IMAD.WIDE R44, R140.reuse, 0x4, R44 ;  /* 0x000000048c2c7825 */ /* 0x040fe200078e022c */
[----:B-1----:R-:W4:Y:S03]  /*26f30*/  LDL.LU.64 R18, [R1+0x48a0] ;  /* 0x0048a00001127983 */ /* 0x002f260000300a00 */
[C---:B------:R-:W-:Y:S01]  /*26f40*/  IMAD.WIDE R86, R140.reuse, 0x4, R86 ;  /* 0x000000048c567825 */ /* 0x040fe200078e0256 */
[----:B------:R1:W-:Y:S03]  /*26f50*/  STL.64 [R1+0x3e68], R128 ;  /* 0x003e688001007387 */ /* 0x0003e60000100a00 */
[C---:B------:R-:W-:Y:S01]  /*26f60*/  IMAD.WIDE R130, R140.reuse, 0x4, R130 ;  /* 0x000000048c827825 */ /* 0x040fe200078e0282 */
[----:B-1----:R-:W4:Y:S04]  /*26f70*/  LDL.LU.64 R128, [R1+0x4898] ;  /* 0x0048980001807983 */ /* 0x002f280000300a00 */
[----:B------:R1:W-:Y:S01]  /*26f80*/  STL.64 [R1+0x3e70], R162 ;  /* 0x003e70a201007387 */ /* 0x0003e20000100a00 */
[----:B------:R-:W-:-:S04]  /*26f90*/  IMAD.WIDE R4, R140, 0x4, R4 ;  /* 0x000000048c047825 */ /* 0x000fc800078e0204 */
[C---:B------:R-:W-:Y:S01]  /*26fa0*/  IMAD.WIDE R246, R140.reuse, 0x4, R246 ;  /* 0x000000048cf67825 */ /* 0x040fe200078e02f6 */
[----:B-1----:R-:W4:Y:S04]  /*26fb0*/  LDL.LU.64 R162, [R1+0xe00] ;  /* 0x000e000001a27983 */ /* 0x002f280000300a00 */
[----:B------:R1:W-:Y:S01]  /*26fc0*/  STL.64 [R1+0x3e78], R148 ;  /* 0x003e789401007387 */ /* 0x0003e20000100a00 */
[----:B------:R-:W-:-:S03]  /*26fd0*/  IMAD.WIDE R14, R140, 0x4, R14 ;  /* 0x000000048c0e7825 */ /* 0x000fc600078e020e */
        /* <DEDUP_REMOVED lines=22> */
[----:B------:R1:W-:Y:S02]  /*27140*/  STL.64 [R1+0x3ec8], R90 ;  /* 0x003ec85a01007387 */ /* 0x0003e40000100a00 */
[----:B-1----:R-:W-:-:S04]  /*27150*/  IMAD.WIDE R132, R140, 0x4, R6 ;  /* 0x000000048c847825 */ /* 0x002fc800078e0206 */
[C---:B------:R-:W-:Y:S01]  /*27160*/  IMAD.WIDE R6, R140.reuse, 0x4, R8 ;  /* 0x000000048c067825 */ /* 0x040fe200078e0208 */
[----:B------:R-:W-:Y:S03]  /*27170*/  STL.64 [R1+0x3ed0], R132 ;  /* 0x003ed08401007387 */ /* 0x000fe60000100a00 */
[C---:B------:R-:W-:Y:S01]  /*27180*/  IMAD.WIDE R90, R140.reuse, 0x4, R238 ;  /* 0x000000048c5a7825 */ /* 0x040fe200078e02ee */
[----:B------:R1:W-:Y:S03]  /*27190*/  STL.64 [R1+0x3ed8], R6 ;  /* 0x003ed80601007387 */ /* 0x0003e60000100a00 */
[C---:B------:R-:W-:Y:S01]  /*271a0*/  IMAD.WIDE R8, R140.reuse, 0x4, R28 ;  /* 0x000000048c087825 */ /* 0x040fe200078e021c */
[----:B-1----:R-:W4:Y:S04]  /*271b0*/  LDL.LU.64 R6, [R1+0x2310] ;  /* 0x0023100001067983 */ /* 0x002f280000300a00 */
[----:B------:R-:W-:Y:S04]  /*271c0*/  STL.64 [R1+0x3ee0], R90 ;  /* 0x003ee05a01007387 */ /* 0x000fe80000100a00 */
[----:B------:R1:W-:Y:S02]  /*271d0*/  STL.64 [R1+0x3ee8], R8 ;  /* 0x003ee80801007387 */ /* 0x0003e40000100a00 */
[----:B-1----:R-:W-:-:S02]  /*271e0*/  IMAD.WIDE R8, R140, 0x4, R168 ;  /* 0x000000048c087825 */ /* 0x002fc400078e02a8 */
[----:B------:R-:W4:Y:S02]  /*271f0*/  LDL.LU.64 R168, [R1+0x22f0] ;  /* 0x0022f00001a87983 */ /* 0x000f240000300a00 */
[C---:B------:R-:W-:Y:S02]  /*27200*/  IMAD.WIDE R28, R140.reuse, 0x4, R52 ;  /* 0x000000048c1c7825 */ /* 0x040fe400078e0234 */
[----:B--2---:R-:W-:Y:S04]  /*27210*/  LDGSTS.E [R2+0x4ff00], desc[UR58][R204.64], P0 ;  /* 0x4ff00000cc027fae */ /* 0x004fe8000812187a */
[----:B------:R1:W-:Y:S04]  /*27220*/  STL.64 [R1+0x3ef0], R28 ;  /* 0x003ef01c01007387 */ /* 0x0003e80000100a00 */
[----:B------:R3:W-:Y:S01]  /*27230*/  STL.64 [R1+0x3ef8], R8 ;  /* 0x003ef80801007387 */ /* 0x0007e20000100a00 */
[----:B-1----:R-:W-:-:S04]  /*27240*/  IMAD.WIDE R28, R140, 0x4, R30 ;  /* 0x000000048c1c7825 */ /* 0x002fc800078e021e */
[C---:B---3--:R-:W-:Y:S01]  /*27250*/  IMAD.WIDE R8, R140.reuse, 0x4, R32 ;  /* 0x000000048c087825 */ /* 0x048fe200078e0220 */
[----:B------:R1:W-:Y:S03]  /*27260*/  STL.64 [R1+0x3f00], R28 ;  /* 0x003f001c01007387 */ /* 0x0003e60000100a00 */
[C---:B------:R-:W-:Y:S01]  /*27270*/  IMAD.WIDE R30, R140.reuse, 0x4, R80 ;  /* 0x000000048c1e7825 */ /* 0x040fe200078e0250 */
[----:B------:R2:W-:Y:S03]  /*27280*/  STL.64 [R1+0x3f08], R8 ;  /* 0x003f080801007387 */ /* 0x0005e60000100a00 */
[C---:B-1----:R-:W-:Y:S01]  /*27290*/  IMAD.WIDE R28, R140.reuse, 0x4, R208 ;  /* 0x000000048c1c7825 */ /* 0x042fe200078e02d0 */
[----:B--2---:R-:W2:Y:S04]  /*272a0*/  LDL.LU.64 R8, [R1+0x22b0] ;  /* 0x0022b00001087983 */ /* 0x004ea80000300a00 */
[----:B------:R-:W-:Y:S04]  /*272b0*/  STL.64 [R1+0x3f10], R30 ;  /* 0x003f101e01007387 */ /* 0x000fe80000100a00 */
[----:B------:R-:W3:Y:S04]  /*272c0*/  LDL.LU.64 R132, [R1+0x2270] ;  /* 0x0022700001847983 */ /* 0x000ee80000300a00 */
[----:B------:R1:W-:Y:S04]  /*272d0*/  STL.64 [R1+0x3f18], R28 ;  /* 0x003f181c01007387 */ /* 0x0003e80000100a00 */
[----:B------:R-:W3:Y:S04]  /*272e0*/  LDL.LU.64 R90, [R1+0x2230] ;  /* 0x00223000015a7983 */ /* 0x000ee80000300a00 */
[----:B------:R-:W3:Y:S04]  /*272f0*/  LDL.LU.64 R238, [R1+0x21f0] ;  /* 0x0021f00001ee7983 */ /* 0x000ee80000300a00 */
[----:B-1----:R-:W3:Y:S04]  /*27300*/  LDL.LU.64 R28, [R1+0x21b0] ;  /* 0x0021b000011c7983 */ /* 0x002ee80000300a00 */
[----:B------:R-:W3:Y:S04]  /*27310*/  LDL.LU.64 R80, [R1+0x2170] ;  /* 0x0021700001507983 */ /* 0x000ee80000300a00 */
[----:B------:R-:W3:Y:S04]  /*27320*/  LDL.LU.64 R52, [R1+0x2130] ;  /* 0x0021300001347983 */ /* 0x000ee80000300a00 */
[----:B------:R-:W3:Y:S04]  /*27330*/  LDL.LU.64 R30, [R1+0x20f0] ;  /* 0x0020f000011e7983 */ /* 0x000ee80000300a00 */
[----:B------:R-:W3:Y:S04]  /*27340*/  LDL.LU.64 R32, [R1+0x20b0] ;  /* 0x0020b00001207983 */ /* 0x000ee80000300a00 */
[----:B------:R-:W3:Y:S01]  /*27350*/  LDL.LU.64 R208, [R1+0xdf8] ;  /* 0x000df80001d07983 */ /* 0x000ee20000300a00 */
[----:B------:R-:W-:-:S04]  /*27360*/  IMAD.WIDE R78, R140, 0x4, R78 ;  /* 0x000000048c4e7825 */ /* 0x000fc800078e024e */
[C---:B------:R-:W-:Y:S01]  /*27370*/  IMAD.WIDE R216, R140.reuse, 0x4, R216 ;  /* 0x000000048cd87825 */ /* 0x040fe200078e02d8 */
[----:B----4-:R1:W-:Y:S04]  /*27380*/  LDGSTS.E [R2+0x50e00], desc[UR58][R4.64], P4 ;  /* 0x50e0000004027fae */ /* 0x0103e8000a12187a */
[----:B------:R-:W-:Y:S01]  /*27390*/  LDGSTS.E [R2+0x50f00], desc[UR58][R162.64], P0 ;  /* 0x50f00000a2027fae */ /* 0x000fe2000812187a */
[----:B-1----:R-:W-:-:S04]  /*273a0*/  IMAD.WIDE R4, R140, 0x4, R4 ;  /* 0x000000048c047825 */ /* 0x002fc800078e0204 */
[C---:B------:R-:W-:Y:S01]  /*273b0*/  IMAD.WIDE R246, R140.reuse, 0x4, R246 ;  /* 0x000000048cf67825 */ /* 0x040fe200078e02f6 */
[----:B------:R-:W-:Y:S04]  /*273c0*/  STL.64 [R1+0x3f20], R4 ;  /* 0x003f200401007387 */ /* 0x000fe80000100a00 */
[----:B------:R1:W-:Y:S04]  /*273d0*/  STL.64 [R1+0x3f28], R246 ;  /* 0x003f28f601007387 */ /* 0x0003e80000100a00 */
[----:B-1----:R-:W4:Y:S01]  /*273e0*/  LDL.LU.64 R246, [R1+0x1fd0] ;  /* 0x001fd00001f67983 */ /* 0x002f220000300a00 */
[----:B------:R-:W-:-:S05]  /*273f0*/  IMAD.WIDE R4, R140, 0x4, R212 ;  /* 0x000000048c047825 */ /* 0x000fca00078e02d4 */
[----:B------:R1:W-:Y:S04]  /*27400*/  STL.64 [R1+0x3f30], R4 ;  /* 0x003f300401007387 */ /* 0x0003e80000100a00 */
[----:B-1----:R-:W4:Y:S04]  /*27410*/  LDL.LU.64 R4, [R1+0x1f60] ;  /* 0x001f600001047983 */ /* 0x002f280000300a00 */
[----:B------:R1:W-:Y:S04]  /*27420*/  STL.64 [R1+0x3f38], R78 ;  /* 0x003f384e01007387 */ /* 0x0003e80000100a00 */
[----:B------:R-:W4:Y:S04]  /*27430*/  LDL.LU.64 R212, [R1+0x1ee8] ;  /* 0x001ee80001d47983 */ /* 0x000f280000300a00 */
[----:B-1----:R-:W4:Y:S04]  /*27440*/  LDL.LU.64 R78, [R1+0xdf0] ;  /* 0x000df000014e7983 */ /* 0x002f280000300a00 */
[----:B------:R1:W-:Y:S04]  /*27450*/  LDGSTS.E [R2+0x51e00], desc[UR58][R6.64], P4 ;  /* 0x51e0000006027fae */ /* 0x0003e8000a12187a */
[----:B------:R1:W-:Y:S02]  /*27460*/  STL.64 [R1+0x3f40], R216 ;  /* 0x003f40d801007387 */ /* 0x0003e40000100a00 */
[----:B-1----:R-:W-:-:S02]  /*27470*/  IMAD.WIDE R6, R140, 0x4, R6 ;  /* 0x000000048c067825 */ /* 0x002fc400078e0206 */
[----:B------:R-:W4:Y:S02]  /*27480*/  LDL.LU.64 R216, [R1+0x22d0] ;  /* 0x0022d00001d87983 */ /* 0x000f240000300a00 */
[C---:B------:R-:W-:Y:S02]  /*27490*/  IMAD.WIDE R168, R140.reuse, 0x4, R168 ;  /* 0x000000048ca87825 */ /* 0x040fe400078e02a8 */
[----:B------:R1:W-:Y:S04]  /*274a0*/  STL.64 [R1+0x3f48], R6 ;  /* 0x003f480601007387 */ /* 0x0003e80000100a00 */
[----:B-1----:R-:W4:Y:S04]  /*274b0*/  LDL.LU.64 R6, [R1+0x22a8] ;  /* 0x0022a80001067983 */ /* 0x002f280000300a00 */
[----:B------:R1:W-:Y:S04]  /*274c0*/  STL.64 [R1+0x3f50], R168 ;  /* 0x003f50a801007387 */ /* 0x0003e80000100a00 */
[----:B-1----:R-:W4:Y:S01]  /*274d0*/  LDL.LU.64 R168, [R1+0x4858] ;  /* 0x0048580001a87983 */ /* 0x002f220000300a00 */
[----:B------:R-:W-:-:S04]  /*274e0*/  IMAD.WIDE R144, R140, 0x4, R144 ;  /* 0x000000048c907825 */ /* 0x000fc800078e0290 */
[----:B------:R-:W-:-:S04]  /*274f0*/  IMAD.WIDE R236, R140, 0x4, R236 ;  /* 0x000000048cec7825 */ /* 0x000fc800078e02ec */
[----:B--2---:R-:W-:-:S04]  /*27500*/  IMAD.WIDE R8, R140, 0x4, R8 ;  /* 0x000000048c087825 */ /* 0x004fc800078e0208 */
[----:B---3--:R-:W-:-:S04]  /*27510*/  IMAD.WIDE R132, R140, 0x4, R132 ;  /* 0x000000048c847825 */ /* 0x008fc800078e0284 */
[----:B------:R-:W-:-:S04]  /*27520*/  IMAD.WIDE R90, R140, 0x4, R90 ;  /* 0x000000048c5a7825 */ /* 0x000fc800078e025a */
[----:B------:R-:W-:-:S04]  /*27530*/  IMAD.WIDE R238, R140, 0x4, R238 ;  /* 0x000000048cee7825 */ /* 0x000fc800078e02ee */
[----:B------:R-:W-:-:S04]  /*27540*/  IMAD.WIDE R52, R140, 0x4, R52 ;  /* 0x000000048c347825 */ /* 0x000fc800078e0234 */
[C---:B------:R-:W-:Y:S01]  /*27550*/  IMAD.WIDE R56, R140.reuse, 0x4, R56 ;  /* 0x000000048c387825 */ /* 0x040fe200078e0238 */
[----:B------:R-:W-:Y:S03]  /*27560*/  LDGSTS.E [R2+0x51f00], desc[UR58][R208.64], P0 ;  /* 0x51f00000d0027fae */ /* 0x000fe6000812187a */
[----:B----4-:R-:W-:-:S04]  /*27570*/  IMAD.WIDE R246, R140, 0x4, R246 ;  /* 0x000000048cf67825 */ /* 0x010fc800078e02f6 */
[----:B------:R-:W-:-:S04]  /*27580*/  IMAD.WIDE R4, R140, 0x4, R4 ;  /* 0x000000048c047825 */ /* 0x000fc800078e0204 */
[----:B------:R-:W-:-:S04]  /*27590*/  IMAD.WIDE R212, R140, 0x4, R212 ;  /* 0x000000048cd47825 */ /* 0x000fc800078e02d4 */
[----:B------:R-:W-:-:S04]  /*275a0*/  IMAD.WIDE R96, R140, 0x4, R96 ;  /* 0x000000048c607825 */ /* 0x000fc800078e0260 */
[----:B------:R-:W-:-:S04]  /*275b0*/  IMAD.WIDE R248, R140, 0x4, R248 ;  /* 0x000000048cf87825 */ /* 0x000fc800078e02f8 */
[C---:B------:R-:W-:Y:S01]  /*275c0*/  IMAD.WIDE R124, R140.reuse, 0x4, R124 ;  /* 0x000000048c7c7825 */ /* 0x040fe200078e027c */
[----:B------:R1:W-:Y:S04]  /*275d0*/  LDGSTS.E [R2+0x52e00], desc[UR58][R216.64], P4 ;  /* 0x52e00000d8027fae */ /* 0x0003e8000a12187a */
[----:B------:R-:W-:Y:S01]  /*275e0*/  LDGSTS.E [R2+0x52f00], desc[UR58][R78.64], P0 ;  /* 0x52f000004e027fae */ /* 0x000fe2000812187a */
[----:B------:R-:W-:-:S05]  /*275f0*/  IMAD.WIDE R168, R140, 0x4, R168 ;  /* 0x000000048ca87825 */ /* 0x000fca00078e02a8 */
[----:B------:R2:W-:Y:S04]  /*27600*/  STL.64 [R1+0x3f58], R168 ;  /* 0x003f58a801007387 */ /* 0x0005e80000100a00 */
[----:B--2---:R-:W2:Y:S04]  /*27610*/  LDL.LU.64 R168, [R1+0xde8] ;  /* 0x000de80001a87983 */ /* 0x004ea80000300a00 */
[----:B------:R3:W-:Y:S04]  /*27620*/  STL.64 [R1+0x3f60], R144 ;  /* 0x003f609001007387 */ /* 0x0007e80000100a00 */
[----:B---3--:R-:W3:Y:S04]  /*27630*/  LDL.LU.64 R144, [R1+0x4850] ;  /* 0x0048500001907983 */ /* 0x008ee80000300a00 */
[----:B------:R4:W-:Y:S04]  /*27640*/  STL.64 [R1+0x3f68], R236 ;  /* 0x003f68ec01007387 */ /* 0x0009e80000100a00 */
[----:B----4-:R-:W4:Y:S04]  /*27650*/  LDL.LU.64 R236, [R1+0x2290] ;  /* 0x0022900001ec7983 */ /* 0x010f280000300a00 */
[----:B------:R1:W-:Y:S04]  /*27660*/  STL.64 [R1+0x3f70], R8 ;  /* 0x003f700801007387 */ /* 0x0003e80000100a00 */
[----:B-1----:R-:W3:Y:S04]  /*27670*/  LDL.LU.64 R8, [R1+0x2268] ;  /* 0x0022680001087983 */ /* 0x002ee80000300a00 */
[----:B------:R1:W-:Y:S04]  /*27680*/  STL.64 [R1+0x3f78], R132 ;  /* 0x003f788401007387 */ /* 0x0003e80000100a00 */
[----:B-1----:R-:W3:Y:S04]  /*27690*/  LDL.LU.64 R132, [R1+0x4848] ;  /* 0x0048480001847983 */ /* 0x002ee80000300a00 */
[----:B------:R1:W-:Y:S04]  /*276a0*/  STL.64 [R1+0x3f80], R90 ;  /* 0x003f805a01007387 */ /* 0x0003e80000100a00 */
[----:B-1----:R-:W3:Y:S04]  /*276b0*/  LDL.LU.64 R90, [R1+0x4840] ;  /* 0x00484000015a7983 */ /* 0x002ee80000300a00 */
[----:B------:R1:W-:Y:S02]  /*276c0*/  STL.64 [R1+0x3f88], R238 ;  /* 0x003f88ee01007387 */ /* 0x0003e40000100a00 */
[----:B-1----:R-:W-:-:S04]  /*276d0*/  IMAD.WIDE R238, R140, 0x4, R28 ;  /* 0x000000048cee7825 */ /* 0x002fc800078e021c */
[C---:B------:R-:W-:Y:S02]  /*276e0*/  IMAD.WIDE R28, R140.reuse, 0x4, R80 ;  /* 0x000000048c1c7825 */ /* 0x040fe400078e0250 */
[----:B------:R-:W3:Y:S04]  /*276f0*/  LDL.LU.64 R80, [R1+0x2250] ;  /* 0x0022500001507983 */ /* 0x000ee80000300a00 */
[----:B------:R1:W-:Y:S04]  /*27700*/  STL.64 [R1+0x3f90], R238 ;  /* 0x003f90ee01007387 */ /* 0x0003e80000100a00 */
[----:B------:R1:W-:Y:S04]  /*27710*/  STL.64 [R1+0x3f98], R28 ;  /* 0x003f981c01007387 */ /* 0x0003e80000100a00 */
[----:B------:R-:W-:Y:S04]  /*27720*/  STL.64 [R1+0x3fa0], R52 ;  /* 0x003fa03401007387 */ /* 0x000fe80000100a00 */
[----:B-1----:R-:W3:Y:S01]  /*27730*/  LDL.LU.64 R238, [R1+0x21e8] ;  /* 0x0021e80001ee7983 */ /* 0x002ee20000300a00 */
[----:B------:R-:W-:-:S04]  /*27740*/  IMAD.WIDE R28, R140, 0x4, R30 ;  /* 0x000000048c1c7825 */ /* 0x000fc800078e021e */
[C---:B------:R-:W-:Y:S01]  /*27750*/  IMAD.WIDE R30, R140.reuse, 0x4, R32 ;  /* 0x000000048c1e7825 */ /* 0x040fe200078e0220 */
[----:B------:R1:W-:Y:S04]  /*27760*/  STL.64 [R1+0x3fa8], R28 ;  /* 0x003fa81c01007387 */ /* 0x0003e80000100a00 */
[----:B-1----:R-:W3:Y:S04]  /*27770*/  LDL.LU.64 R28, [R1+0x21a8] ;  /* 0x0021a800011c7983 */ /* 0x002ee80000300a00 */
[----:B------:R1:W-:Y:S04]  /*27780*/  STL.64 [R1+0x3fb0], R30 ;  /* 0x003fb01e01007387 */ /* 0x0003e80000100a00 */
[----:B------:R-:W3:Y:S04]  /*27790*/  LDL.LU.64 R52, [R1+0x2168] ;  /* 0x0021680001347983 */ /* 0x000ee80000300a00 */
[----:B-1----:R-:W3:Y:S04]  /*277a0*/  LDL.LU.64 R30, [R1+0x2128] ;  /* 0x00212800011e7983 */ /* 0x002ee80000300a00 */
[----:B------:R-:W3:Y:S04]  /*277b0*/  LDL.LU.64 R32, [R1+0x20e8] ;  /* 0x0020e80001207983 */ /* 0x000ee80000300a00 */
[----:B------:R1:W-:Y:S04]  /*277c0*/  STL.64 [R1+0x3fb8], R246 ;  /* 0x003fb8f601007387 */ /* 0x0003e80000100a00 */
[----:B-1----:R-:W3:Y:S04]  /*277d0*/  LDL.LU.64 R246, [R1+0x4838] ;  /* 0x0048380001f67983 */ /* 0x002ee80000300a00 */
[----:B------:R1:W-:Y:S04]  /*277e0*/  STL.64 [R1+0x3fc0], R4 ;  /* 0x003fc00401007387 */ /* 0x0003e80000100a00 */
[----:B-1----:R-:W3:Y:S04]  /*277f0*/  LDL.LU.64 R4, [R1+0x4830] ;  /* 0x0048300001047983 */ /* 0x002ee80000300a00 */
[----:B------:R1:W-:Y:S04]  /*27800*/  STL.64 [R1+0x3fc8], R212 ;  /* 0x003fc8d401007387 */ /* 0x0003e80000100a00 */
[----:B-1----:R-:W3:Y:S01]  /*27810*/  LDL.LU.64 R212, [R1+0x4828] ;  /* 0x0048280001d47983 */ /* 0x002ee20000300a00 */
[----:B------:R-:W-:-:S04]  /*27820*/  IMAD.WIDE R216, R140, 0x4, R216 ;  /* 0x000000048cd87825 */ /* 0x000fc800078e02d8 */
[C---:B------:R-:W-:Y:S01]  /*27830*/  IMAD.WIDE R6, R140.reuse, 0x4, R6 ;  /* 0x000000048c067825 */ /* 0x040fe200078e0206 */
[----:B----4-:R1:W-:Y:S04]  /*27840*/  LDGSTS.E [R2+0x53e00], desc[UR58][R236.64], P4 ;  /* 0x53e00000ec027fae */ /* 0x0103e8000a12187a */
[----:B--2---:R-:W-:Y:S01]  /*27850*/  LDGSTS.E [R2+0x53f00], desc[UR58][R168.64], P0 ;  /* 0x53f00000a8027fae */ /* 0x004fe2000812187a */
[----:B-1----:R-:W-:-:S04]  /*27860*/  IMAD.WIDE R236, R140, 0x4, R236 ;  /* 0x000000048cec7825 */ /* 0x002fc800078e02ec */
[C---:B---3--:R-:W-:Y:S01]  /*27870*/  IMAD.WIDE R8, R140.reuse, 0x4, R8 ;  /* 0x000000048c087825 */ /* 0x048fe200078e0208 */
[----:B------:R1:W-:Y:S03]  /*27880*/  LDGSTS.E [R2+0x54e00], desc[UR58][R80.64], P4 ;  /* 0x54e0000050027fae */ /* 0x0003e6000a12187a */
[----:B-1----:R-:W-:-:S04]  /*27890*/  IMAD.WIDE R80, R140, 0x4, R80 ;  /* 0x000000048c507825 */ /* 0x002fc800078e0250 */
        /* <DEDUP_REMOVED lines=22> */
[----:B------:R-:W-:-:S04]  /*27a00*/  IMAD.WIDE R28, R140, 0x4, R28 ;  /* 0x000000048c1c7825 */ /* 0x000fc800078e021c */
[----:B------:R-:W-:-:S04]  /*27a10*/  IMAD.WIDE R52, R140, 0x4, R52 ;  /* 0x000000048c347825 */ /* 0x000fc800078e0234 */
[----:B------:R-:W-:-:S04]  /*27a20*/  IMAD.WIDE R30, R140, 0x4, R30 ;  /* 0x000000048c1e7825 */ /* 0x000fc800078e021e */
[----:B------:R-:W-:-:S04]  /*27a30*/  IMAD.WIDE R32, R140, 0x4, R32 ;  /* 0x000000048c207825 */ /* 0x000fc800078e0220 */
[----:B------:R-:W-:-:S04]  /*27a40*/  IMAD.WIDE R74, R140, 0x4, R74 ;  /* 0x000000048c4a7825 */ /* 0x000fc800078e024a */
[C---:B------:R-:W-:Y:S01]  /*27a50*/  IMAD.WIDE R220, R140.reuse, 0x4, R220 ;  /* 0x000000048cdc7825 */ /* 0x040fe200078e02dc */
[----:B--2---:R-:W-:Y:S03]  /*27a60*/  LDGSTS.E [R2+0x54f00], desc[UR58][R212.64], P0 ;  /* 0x54f00000d4027fae */ /* 0x004fe6000812187a */
[C---:B---3--:R-:W-:Y:S01]  /*27a70*/  IMAD.WIDE R216, R140.reuse, 0x4, R216 ;  /* 0x000000048cd87825 */ /* 0x048fe200078e02d8 */
[----:B----4-:R1:W-:Y:S03]  /*27a80*/  LDGSTS.E [R2+0x55e00], desc[UR58][R56.64], P4 ;  /* 0x55e0000038027fae */ /* 0x0103e6000a12187a */
[C---:B------:R-:W-:Y:S01]  /*27a90*/  IMAD.WIDE R80, R140.reuse, 0x4, R80 ;  /* 0x000000048c507825 */ /* 0x040fe200078e0250 */
[----:B------:R-:W-:Y:S04]  /*27aa0*/  LDGSTS.E [R2+0x55f00], desc[UR58][R96.64], P0 ;  /* 0x55f0000060027fae */ /* 0x000fe8000812187a */
[----:B------:R2:W-:Y:S01]  /*27ab0*/  STL.64 [R1+0x4020], R80 ;  /* 0x0040205001007387 */ /* 0x0005e20000100a00 */
[----:B------:R-:W-:-:S03]  /*27ac0*/  IMAD.WIDE R236, R140, 0x4, R236 ;  /* 0x000000048cec7825 */ /* 0x000fc600078e02ec */
[----:B------:R3:W-:Y:S01]  /*27ad0*/  LDGSTS.E [R2+0x56e00], desc[UR58][R248.64], P4 ;  /* 0x56e00000f8027fae */ /* 0x0007e2000a12187a */
[----:B-1----:R-:W-:-:S03]  /*27ae0*/  IMAD.WIDE R56, R140, 0x4, R56 ;  /* 0x000000048c387825 */ /* 0x002fc600078e0238 */
[----:B------:R-:W-:Y:S04]  /*27af0*/  LDGSTS.E [R2+0x56f00], desc[UR58][R124.64], P0 ;  /* 0x56f000007c027fae */ /* 0x000fe8000812187a */
[----:B--2---:R-:W2:Y:S04]  /*27b00*/  LDL.LU.64 R80, [R1+0x2190] ;  /* 0x0021900001507983 */ /* 0x004ea80000300a00 */
        /* <DEDUP_REMOVED lines=12> */
[----:B---3--:R-:W-:-:S04]  /*27bd0*/  IMAD.WIDE R248, R140, 0x4, R248 ;  /* 0x000000048cf87825 */ /* 0x008fc800078e02f8 */
        /* <DEDUP_REMOVED lines=10> */
[C---:B------:R-:W-:Y:S01]  /*27c80*/  IMAD.WIDE R174, R140.reuse, 0x4, R174 ;  /* 0x000000048cae7825 */ /* 0x040fe200078e02ae */
[----:B--2---:R1:W-:Y:S03]  /*27c90*/  LDGSTS.E [R2+0x57e00], desc[UR58][R80.64], P4 ;  /* 0x57e0000050027fae */ /* 0x0043e6000a12187a */
[----:B----4-:R-:W-:-:S04]  /*27ca0*/  IMAD.WIDE R238, R140, 0x4, R238 ;  /* 0x000000048cee7825 */ /* 0x010fc800078e02ee */
[----:B------:R-:W-:-:S04]  /*27cb0*/  IMAD.WIDE R52, R140, 0x4, R52 ;  /* 0x000000048c347825 */ /* 0x000fc800078e0234 */
        /* <DEDUP_REMOVED lines=17> */
[----:B------:R1:W-:Y:S01]  /*27dd0*/  STL.64 [R1+0x4090], R12 ;  /* 0x0040900c01007387 */ /* 0x0003e20000100a00 */
[----:B------:R-:W-:-:S03]  /*27de0*/  IMAD.WIDE R80, R140, 0x4, R80 ;  /* 0x000000048c507825 */ /* 0x000fc600078e0250 */
[----:B-1----:R-:W2:Y:S04]  /*27df0*/  LDL.LU.64 R12, [R1+0x2110] ;  /* 0x00211000010c7983 */ /* 0x002ea80000300a00 */
[----:B------:R1:W-:Y:S04]  /*27e00*/  STL.64 [R1+0x4098], R240 ;  /* 0x004098f001007387 */ /* 0x0003e80000100a00 */
        /* <DEDUP_REMOVED lines=27> */
[----:B----4-:R-:W-:Y:S04]  /*27fc0*/  LDGSTS.E [R2+0x57f00], desc[UR58][R74.64], P0 ;  /* 0x57f000004a027fae */ /* 0x010fe8000812187a */
[----:B---3--:R1:W-:Y:S04]  /*27fd0*/  LDGSTS.E [R2+0x58e00], desc[UR58][R56.64], P4 ;  /* 0x58e0000038027fae */ /* 0x0083e8000a12187a */
[----:B--2---:R-:W-:Y:S01]  /*27fe0*/  LDGSTS.E [R2+0x58f00], desc[UR58][R220.64], P0 ;  /* 0x58f00000dc027fae */ /* 0x004fe2000812187a */
[----:B-1----:R-:W-:-:S03]  /*27ff0*/  IMAD.WIDE R56, R140, 0x4, R56 ;  /* 0x000000048c387825 */ /* 0x002fc600078e0238 */
[----:B------:R1:W-:Y:S04]  /*28000*/  LDGSTS.E [R2+0x59e00], desc[UR58][R12.64], P4 ;  /* 0x59e000000c027fae */ /* 0x0003e8000a12187a */
[----:B------:R2:W-:Y:S02]  /*28010*/  STL.64 [R1+0x4108], R56 ;  /* 0x0041083801007387 */ /* 0x0005e40000100a00 */
[C---:B--2---:R-:W-:Y:S02]  /*28020*/  IMAD.WIDE R56, R140.reuse, 0x4, R176 ;  /* 0x000000048c387825 */ /* 0x044fe400078e02b0 */
[----:B------:R-:W-:Y:S04]  /*28030*/  LDGSTS.E [R2+0x59f00], desc[UR58][R240.64], P0 ;  /* 0x59f00000f0027fae */ /* 0x000fe8000812187a */
[----:B------:R-:W2:Y:S04]  /*28040*/  LDL.LU.64 R176, [R1+0x1eb8] ;  /* 0x001eb80001b07983 */ /* 0x000ea80000300a00 */
[----:B------:R3:W-:Y:S02]  /*28050*/  STL.64 [R1+0x4110], R56 ;  /* 0x0041103801007387 */ /* 0x0007e40000100a00 */
[----:B---3--:R-:W-:-:S04]  /*28060*/  IMAD.WIDE R56, R140, 0x4, R12 ;  /* 0x000000048c387825 */ /* 0x008fc800078e020c */
[C---:B-1----:R-:W-:Y:S02]  /*28070*/  IMAD.WIDE R12, R140.reuse, 0x4, R172 ;  /* 0x000000048c0c7825 */ /* 0x042fe400078e02ac */
[----:B------:R-:W3:Y:S04]  /*28080*/  LDL.LU.64 R172, [R1+0x1e38] ;  /* 0x001e380001ac7983 */ /* 0x000ee80000300a00 */
[----:B------:R1:W-:Y:S04]  /*28090*/  STL.64 [R1+0x4118], R56 ;  /* 0x0041183801007387 */ /* 0x0003e80000100a00 */
[----:B------:R4:W-:Y:S01]  /*280a0*/  STL.64 [R1+0x4120], R12 ;  /* 0x0041200c01007387 */ /* 0x0009e20000100a00 */
[----:B-1----:R-:W-:-:S03]  /*280b0*/  IMAD.WIDE R56, R140, 0x4, R226 ;  /* 0x000000048c387825 */ /* 0x002fc600078e02e2 */
[----:B------:R-:W-:Y:S01]  /*280c0*/  LDGSTS.E [R2+0x5ae00], desc[UR58][R226.64], P4 ;  /* 0x5ae00000e2027fae */ /* 0x000fe2000a12187a */
[----:B----4-:R-:W-:-:S03]  /*280d0*/  IMAD.WIDE R12, R140, 0x4, R118 ;  /* 0x000000048c0c7825 */ /* 0x010fc600078e0276 */
[----:B------:R-:W-:Y:S04]  /*280e0*/  LDGSTS.E [R2+0x5af00], desc[UR58][R248.64], P0 ;  /* 0x5af00000f8027fae */ /* 0x000fe8000812187a */
[----:B------:R1:W-:Y:S04]  /*280f0*/  STL.64 [R1+0x4128], R56 ;  /* 0x0041283801007387 */ /* 0x0003e80000100a00 */
[----:B------:R4:W-:Y:S04]  /*28100*/  STL.64 [R1+0x4130], R12 ;  /* 0x0041300c01007387 */ /* 0x0009e80000100a00 */
[----:B------:R4:W-:Y:S01]  /*28110*/  LDGSTS.E [R2+0x5be00], desc[UR58][R80.64], P4 ;  /* 0x5be0000050027fae */ /* 0x0009e2000a12187a */
[----:B-1----:R-:W-:-:S04]  /*28120*/  IMAD.WIDE R56, R140, 0x4, R120 ;  /* 0x000000048c387825 */ /* 0x002fc800078e0278 */
[----:B----4-:R-:W-:-:S04]  /*28130*/  IMAD.WIDE R12, R140, 0x4, R250 ;  /* 0x000000048c0c7825 */ /* 0x010fc800078e02fa */
[C---:B------:R-:W-:Y:S01]  /*28140*/  IMAD.WIDE R80, R140.reuse, 0x4, R80 ;  /* 0x000000048c507825 */ /* 0x040fe200078e0250 */
[----:B------:R-:W-:Y:S04]  /*28150*/  LDGSTS.E [R2+0x5bf00], desc[UR58][R186.64], P0 ;  /* 0x5bf00000ba027fae */ /* 0x000fe8000812187a */
[----:B------:R1:W-:Y:S04]  /*28160*/  STL.64 [R1+0x4138], R80 ;  /* 0x0041385001007387 */ /* 0x0003e80000100a00 */
[----:B------:R4:W-:Y:S01]  /*28170*/  STL.64 [R1+0x4140], R56 ;  /* 0x0041403801007387 */ /* 0x0009e20000100a00 */
[----:B-1----:R-:W-:-:S03]  /*28180*/  IMAD.WIDE R80, R140, 0x4, R100 ;  /* 0x000000048c507825 */ /* 0x002fc600078e0264 */
[----:B----4-:R-:W4:Y:S04]  /*28190*/  LDL.LU.64 R56, [R1+0x1740] ;  /* 0x0017400001387983 */ /* 0x010f280000300a00 */
[----:B------:R1:W-:Y:S04]  /*281a0*/  STL.64 [R1+0x4148], R12 ;  /* 0x0041480c01007387 */ /* 0x0003e80000100a00 */
[----:B------:R-:W-:Y:S01]  /*281b0*/  STL.64 [R1+0x4150], R80 ;  /* 0x0041505001007387 */ /* 0x000fe20000100a00 */
[----:B-1----:R-:W-:-:S05]  /*281c0*/  IMAD.WIDE R12, R140, 0x4, R58 ;  /* 0x000000048c0c7825 */ /* 0x002fca00078e023a */
[----:B------:R1:W-:Y:S04]  /*281d0*/  STL.64 [R1+0x4158], R12 ;  /* 0x0041580c01007387 */ /* 0x0003e80000100a00 */
[----:B------:R-:W4:Y:S04]  /*281e0*/  LDL.LU.64 R118, [R1+0x25b0] ;  /* 0x0025b00001767983 */ /* 0x000f280000300a00 */
[----:B-1----:R-:W4:Y:S04]  /*281f0*/  LDL.LU.64 R12, [R1+0x17b0] ;  /* 0x0017b000010c7983 */ /* 0x002f280000300a00 */
[----:B------:R-:W4:Y:S04]  /*28200*/  LDL.LU.64 R80, [R1+0x1708] ;  /* 0x0017080001507983 */ /* 0x000f280000300a00 */
[----:B------:R-:W4:Y:S04]  /*28210*/  LDL.LU.64 R120, [R1+0x1660] ;  /* 0x0016600001787983 */ /* 0x000f280000300a00 */
[----:B------:R1:W-:Y:S04]  /*28220*/  LDGSTS.E [R2+0x5ce00], desc[UR58][R184.64], P4 ;  /* 0x5ce00000b8027fae */ /* 0x0003e8000a12187a */
[----:B------:R-:W-:Y:S01]  /*28230*/  LDGSTS.E [R2+0x5cf00], desc[UR58][R182.64], P0 ;  /* 0x5cf00000b6027fae */ /* 0x000fe2000812187a */
[----:B-1----:R-:W-:-:S03]  /*28240*/  IMAD.WIDE R184, R140, 0x4, R184 ;  /* 0x000000048cb87825 */ /* 0x002fc600078e02b8 */
[----:B------:R1:W-:Y:S04]  /*28250*/  LDGSTS.E [R2+0x5de00], desc[UR58][R180.64], P4 ;  /* 0x5de00000b4027fae */ /* 0x0003e8000a12187a */
[----:B------:R-:W-:Y:S04]  /*28260*/  STL.64 [R1+0x4160], R184 ;  /* 0x004160b801007387 */ /* 0x000fe80000100a00 */
[----:B------:R1:W-:Y:S02]  /*28270*/  STL.64 [R1+0x41d8], R184 ;  /* 0x0041d8b801007387 */ /* 0x0003e40000100a00 */
[----:B-1----:R-:W-:-:S02]  /*28280*/  IMAD.WIDE R180, R140, 0x4, R180 ;  /* 0x000000048cb47825 */ /* 0x002fc400078e02b4 */
[----:B------:R-:W-:Y:S04]  /*28290*/  LDGSTS.E [R2+0x5df00], desc[UR58][R178.64], P0 ;  /* 0x5df00000b2027fae */ /* 0x000fe8000812187a */
[----:B------:R-:W4:Y:S04]  /*282a0*/  LDL.LU.64 R184, [R1+0x1568] ;  /* 0x0015680001b87983 */ /* 0x000f280000300a00 */
[----:B------:R-:W-:Y:S04]  /*282b0*/  STL.64 [R1+0x4168], R180 ;  /* 0x004168b401007387 */ /* 0x000fe80000100a00 */
[----:B------:R1:W-:Y:S04]  /*282c0*/  STL.64 [R1+0x41e0], R180 ;  /* 0x0041e0b401007387 */ /* 0x0003e80000100a00 */
[----:B-1----:R-:W4:Y:S04]  /*282d0*/  LDL.LU.64 R180, [R1+0x1668] ;  /* 0x0016680001b47983 */ /* 0x002f280000300a00 */
[----:B------:R-:W4:Y:S04]  /*282e0*/  LDL.LU.64 R226, [R1+0x25f8] ;  /* 0x0025f80001e27983 */ /* 0x000f280000300a00 */
[----:B------:R-:W4:Y:S04]  /*282f0*/  LDL.LU.64 R250, [R1+0x1838] ;  /* 0x0018380001fa7983 */ /* 0x000f280000300a00 */
[----:B------:R-:W4:Y:S04]  /*28300*/  LDL.LU.64 R100, [R1+0x1720] ;  /* 0x0017200001647983 */ /* 0x000f280000300a00 */
[----:B------:R-:W4:Y:S04]  /*28310*/  LDL.LU.64 R58, [R1+0x1658] ;  /* 0x00165800013a7983 */ /* 0x000f280000300a00 */
[----:B--2---:R1:W-:Y:S04]  /*28320*/  LDGSTS.E [R2+0x5ee00], desc[UR58][R176.64], P4 ;  /* 0x5ee00000b0027fae */ /* 0x0043e8000a12187a */
[----:B------:R-:W-:Y:S01]  /*28330*/  LDGSTS.E [R2+0x5ef00], desc[UR58][R174.64], P0 ;  /* 0x5ef00000ae027fae */ /* 0x000fe2000812187a */
[----:B-1----:R-:W-:-:S05]  /*28340*/  IMAD.WIDE R176, R140, 0x4, R176 ;  /* 0x000000048cb07825 */ /* 0x002fca00078e02b0 */
[----:B------:R-:W-:Y:S04]  /*28350*/  STL.64 [R1+0x4170], R176 ;  /* 0x004170b001007387 */ /* 0x000fe80000100a00 */
[----:B------:R1:W-:Y:S04]  /*28360*/  STL.64 [R1+0x41e8], R176 ;  /* 0x0041e8b001007387 */ /* 0x0003e80000100a00 */
[----:B---3--:R2:W-:Y:S04]  /*28370*/  LDGSTS.E [R2+0x5fe00], desc[UR58][R172.64], P4 ;  /* 0x5fe00000ac027fae */ /* 0x0085e8000a12187a */
[----:B-1----:R-:W3:Y:S01]  /*28380*/  LDL.LU.64 R176, [R1+0x16e8] ;  /* 0x0016e80001b07983 */ /* 0x002ee20000300a00 */
[----:B--2---:R-:W-:-:S04]  /*28390*/  IMAD.WIDE R172, R140, 0x4, R172 ;  /* 0x000000048cac7825 */ /* 0x004fc800078e02ac */
[----:B------:R-:W-:-:S04]  /*283a0*/  IMAD.WIDE R138, R140, 0x4, R138 ;  /* 0x000000048c8a7825 */ /* 0x000fc800078e028a */
[----:B------:R-:W-:-:S04]  /*283b0*/  IMAD.WIDE R60, R140, 0x4, R60 ;  /* 0x000000048c3c7825 */ /* 0x000fc800078e023c */
[----:B----4-:R-:W-:-:S05]  /*283c0*/  IMAD.WIDE R56, R140, 0x4, R56 ;  /* 0x000000048c387825 */ /* 0x010fca00078e0238 */
[----:B------:R1:W-:Y:S04]  /*283d0*/  STL.64 [R1+0x1bc8], R56 ;  /* 0x001bc83801007387 */ /* 0x0003e80000100a00 */
[----:B-1----:R-:W2:Y:S01]  /*283e0*/  LDL.LU.64 R56, [R1+0x4788] ;  /* 0x0047880001387983 */ /* 0x002ea20000300a00 */
        /* <DEDUP_REMOVED lines=8> */
[C---:B-1----:R-:W-:Y:S02]  /*28470*/  IMAD.WIDE R176, R140.reuse, 0x4, R90 ;  /* 0x000000048cb07825 */ /* 0x042fe400078e025a */
[----:B------:R-:W3:Y:S04]  /*28480*/  LDL.LU.64 R90, [R1+0x2640] ;  /* 0x00264000015a7983 */ /* 0x000ee80000300a00 */
[----:B------:R1:W-:Y:S04]  /*28490*/  STL.64 [R1+0x1c00], R172 ;  /* 0x001c00ac01007387 */ /* 0x0003e80000100a00 */
[----:B-1----:R-:W4:Y:S04]  /*284a0*/  LDL.LU.64 R172, [R1+0x1d98] ;  /* 0x001d980001ac7983 */ /* 0x002f280000300a00 */
[----:B------:R1:W-:Y:S04]  /*284b0*/  STL.64 [R1+0x1c10], R176 ;  /* 0x001c10b001007387 */ /* 0x0003e80000100a00 */
[----:B-1----:R-:W2:Y:S04]  /*284c0*/  LDL.LU.64 R176, [R1+0x1728] ;  /* 0x0017280001b07983 */ /* 0x002ea80000300a00 */
[----:B------:R-:W2:Y:S04]  /*284d0*/  LDL.LU.64 R180, [R1+0x1650] ;  /* 0x0016500001b47983 */ /* 0x000ea80000300a00 */
[----:B------:R-:W2:Y:S04]  /*284e0*/  LDL.LU.64 R184, [R1+0x1550] ;  /* 0x0015500001b87983 */ /* 0x000ea80000300a00 */
[----:B------:R1:W-:Y:S04]  /*284f0*/  STL.64 [R1+0x1c28], R138 ;  /* 0x001c288a01007387 */ /* 0x0003e80000100a00 */
[----:B-1----:R-:W2:Y:S04]  /*28500*/  LDL.LU.64 R138, [R1+0x4780] ;  /* 0x00478000018a7983 */ /* 0x002ea80000300a00 */
[----:B------:R1:W-:Y:S04]  /*28510*/  STL.64 [R1+0x1c38], R60 ;  /* 0x001c383c01007387 */ /* 0x0003e80000100a00 */
[----:B-1----:R-:W2:Y:S04]  /*28520*/  LDL.LU.64 R60, [R1+0x4778] ;  /* 0x00477800013c7983 */ /* 0x002ea80000300a00 */
[----:B------:R1:W-:Y:S04]  /*28530*/  STL.64 [R1+0x1c50], R118 ;  /* 0x001c507601007387 */ /* 0x0003e80000100a00 */
[----:B-1----:R-:W3:Y:S01]  /*28540*/  LDL.LU.64 R118, [R1+0x4770] ;  /* 0x0047700001767983 */ /* 0x002ee20000300a00 */
[----:B------:R-:W-:-:S05]  /*28550*/  IMAD.WIDE R12, R140, 0x4, R12 ;  /* 0x000000048c0c7825 */ /* 0x000fca00078e020c */
[----:B------:R1:W-:Y:S01]  /*28560*/  STL.64 [R1+0x1c68], R12 ;  /* 0x001c680c01007387 */ /* 0x0003e20000100a00 */
[----:B------:R-:W-:-:S04]  /*28570*/  IMAD.WIDE R132, R140, 0x4, R132 ;  /* 0x000000048c847825 */ /* 0x000fc800078e0284 */
[----:B-1----:R-:W-:-:S04]  /*28580*/  IMAD.WIDE R12, R140, 0x4, R80 ;  /* 0x000000048c0c7825 */ /* 0x002fc800078e0250 */
[C---:B------:R-:W-:Y:S01]  /*28590*/  IMAD.WIDE R80, R140.reuse, 0x4, R120 ;  /* 0x000000048c507825 */ /* 0x040fe200078e0278 */
[----:B------:R1:W-:Y:S03]  /*285a0*/  STL.64 [R1+0x1c78], R12 ;  /* 0x001c780c01007387 */ /* 0x0003e60000100a00 */
[----:B------:R-:W-:-:S04]  /*285b0*/  IMAD.WIDE R92, R140, 0x4, R92 ;  /* 0x000000048c5c7825 */ /* 0x000fc800078e025c */
[C---:B------:R-:W-:Y:S01]  /*285c0*/  IMAD.WIDE R136, R140.reuse, 0x4, R136 ;  /* 0x000000048c887825 */ /* 0x040fe200078e0288 */
[----:B-1----:R-:W2:Y:S04]  /*285d0*/  LDL.LU.64 R12, [R1+0x2668] ;  /* 0x00266800010c7983 */ /* 0x002ea80000300a00 */
[----:B------:R1:W-:Y:S01]  /*285e0*/  STL.64 [R1+0x1c88], R80 ;  /* 0x001c885001007387 */ /* 0x0003e20000100a00 */
[----:B------:R-:W-:-:S03]  /*285f0*/  IMAD.WIDE R226, R140, 0x4, R226 ;  /* 0x000000048ce27825 */ /* 0x000fc600078e02e2 */
[----:B-1----:R-:W2:Y:S01]  /*28600*/  LDL.LU.64 R80, [R1+0x1e28] ;  /* 0x001e280001507983 */ /* 0x002ea20000300a00 */
[----:B---3--:R-:W-:-:S05]  /*28610*/  IMAD.WIDE R118, R140, 0x4, R118 ;  /* 0x000000048c767825 */ /* 0x008fca00078e0276 */
[----:B------:R1:W-:Y:S04]  /*28620*/  STL.64 [R1+0x1c98], R118 ;  /* 0x001c987601007387 */ /* 0x0003e80000100a00 */
[----:B------:R-:W3:Y:S04]  /*28630*/  LDL.LU.64 R120, [R1+0x1738] ;  /* 0x0017380001787983 */ /* 0x000ee80000300a00 */
[----:B-1----:R-:W3:Y:S04]  /*28640*/  LDL.LU.64 R118, [R1+0x1648] ;  /* 0x0016480001767983 */ /* 0x002ee80000300a00 */
[----:B------:R1:W-:Y:S04]  /*28650*/  STL.64 [R1+0x1cb0], R132 ;  /* 0x001cb08401007387 */ /* 0x0003e80000100a00 */
[----:B-1----:R-:W3:Y:S04]  /*28660*/  LDL.LU.64 R132, [R1+0x4768] ;  /* 0x0047680001847983 */ /* 0x002ee80000300a00 */
[----:B------:R1:W-:Y:S04]  /*28670*/  STL.64 [R1+0x1cc0], R92 ;  /* 0x001cc05c01007387 */ /* 0x0003e80000100a00 */
[----:B-1----:R-:W3:Y:S04]  /*28680*/  LDL.LU.64 R92, [R1+0x4760] ;  /* 0x00476000015c7983 */ /* 0x002ee80000300a00 */
[----:B------:R1:W-:Y:S04]  /*28690*/  STL.64 [R1+0x1cd0], R136 ;  /* 0x001cd08801007387 */ /* 0x0003e80000100a00 */
[----:B-1----:R-:W3:Y:S04]  /*286a0*/  LDL.LU.64 R136, [R1+0x4758] ;  /* 0x0047580001887983 */ /* 0x002ee80000300a00 */
        /* <DEDUP_REMOVED lines=10> */
[----:B-1----:R-:W3:Y:S04]  /*28750*/  LDL.LU.64 R250, [R1+0x2680] ;  /* 0x0026800001fa7983 */ /* 0x002ee80000300a00 */
[----:B------:R1:W-:Y:S01]  /*28760*/  STL.64 [R1+0x1d20], R100 ;  /* 0x001d206401007387 */ /* 0x0003e20000100a00 */
[----:B------:R-:W-:-:S04]  /*28770*/  IMAD.WIDE R90, R140, 0x4, R90 ;  /* 0x000000048c5a7825 */ /* 0x000fc800078e025a */
[C---:B----4-:R-:W-:Y:S01]  /*28780*/  IMAD.WIDE R172, R140.reuse, 0x4, R172 ;  /* 0x000000048cac7825 */ /* 0x050fe200078e02ac */
[----:B-1----:R-:W4:Y:S03]  /*28790*/  LDL.LU.64 R100, [R1+0x2590] ;  /* 0x0025900001647983 */ /* 0x002f260000300a00 */
[----:B------:R-:W-:-:S04]  /*287a0*/  IMAD.WIDE R42, R140, 0x4, R42 ;  /* 0x000000048c2a7825 */ /* 0x000fc800078e022a */
[----:B------:R-:W-:-:S04]  /*287b0*/  IMAD.WIDE R10, R140, 0x4, R10 ;  /* 0x000000048c0a7825 */ /* 0x000fc800078e020a */
[----:B------:R-:W-:-:S04]  /*287c0*/  IMAD.WIDE R62, R140, 0x4, R62 ;  /* 0x000000048c3e7825 */ /* 0x000fc800078e023e */
[----:B--2---:R-:W-:-:S04]  /*287d0*/  IMAD.WIDE R12, R140, 0x4, R12 ;  /* 0x000000048c0c7825 */ /* 0x004fc800078e020c */
[----:B---3--:R-:W-:-:S05]  /*287e0*/  IMAD.WIDE R58, R140, 0x4, R226 ;  /* 0x000000048c3a7825 */ /* 0x008fca00078e02e2 */
[----:B------:R1:W-:Y:S04]  /*287f0*/  STL.64 [R1+0x1d38], R58 ;  /* 0x001d383a01007387 */ /* 0x0003e80000100a00 */
[----:B-1----:R-:W2:Y:S04]  /*28800*/  LDL.LU.64 R58, [R1+0x1730] ;  /* 0x00173000013a7983 */ /* 0x002ea80000300a00 */
[----:B------:R-:W3:Y:S04]  /*28810*/  LDL.LU.64 R226, [R1+0x1640] ;  /* 0x0016400001e27983 */ /* 0x000ee80000300a00 */
[----:B------:R1:W-:Y:S04]  /*28820*/  STL.64 [R1+0x1d40], R144 ;  /* 0x001d409001007387 */ /* 0x0003e80000100a00 */
[----:B-1----:R-:W3:Y:S04]  /*28830*/  LDL.LU.64 R144, [R1+0x4748] ;  /* 0x0047480001907983 */ /* 0x002ee80000300a00 */
        /* <DEDUP_REMOVED lines=8> */
[C---:B------:R-:W-:Y:S01]  /*288c0*/  IMAD.WIDE R176, R140.reuse, 0x4, R180 ;  /* 0x000000048cb07825 */ /* 0x040fe200078e02b4 */
[----:B------:R1:W-:Y:S03]  /*288d0*/  STL.64 [R1+0x1da8], R172 ;  /* 0x001da8ac01007387 */ /* 0x0003e60000100a00 */
[C---:B------:R-:W-:Y:S01]  /*288e0*/  IMAD.WIDE R180, R140.reuse, 0x4, R184 ;  /* 0x000000048cb47825 */ /* 0x040fe200078e02b8 */
[----:B-1----:R-:W3:Y:S04]  /*288f0*/  LDL.LU.64 R172, [R1+0x26c0] ;  /* 0x0026c00001ac7983 */ /* 0x002ee80000300a00 */
[----:B------:R1:W-:Y:S04]  /*28900*/  STL.64 [R1+0x1db8], R176 ;  /* 0x001db8b001007387 */ /* 0x0003e80000100a00 */
[----:B-1----:R-:W3:Y:S04]  /*28910*/  LDL.LU.64 R176, [R1+0x25d8] ;  /* 0x0025d80001b07983 */ /* 0x002ee80000300a00 */
[----:B------:R1:W-:Y:S04]  /*28920*/  STL.64 [R1+0x1dc8], R180 ;  /* 0x001dc8b401007387 */ /* 0x0003e80000100a00 */
[----:B-1----:R-:W3:Y:S04]  /*28930*/  LDL.LU.64 R180, [R1+0x17f0] ;  /* 0x0017f00001b47983 */ /* 0x002ee80000300a00 */
        /* <DEDUP_REMOVED lines=11> */
[----:B------:R1:W-:Y:S03]  /*289f0*/  STL.64 [R1+0x1e28], R80 ;  /* 0x001e285001007387 */ /* 0x0003e60000100a00 */
[C---:B------:R-:W-:Y:S01]  /*28a00*/  IMAD.WIDE R118, R140.reuse, 0x4, R118 ;  /* 0x000000048c767825 */ /* 0x040fe200078e0276 */
[----:B-1----:R-:W3:Y:S04]  /*28a10*/  LDL.LU.64 R80, [R1+0x4708] ;  /* 0x0047080001507983 */ /* 0x002ee80000300a00 */
[----:B------:R1:W-:Y:S01]  /*28a20*/  STL.64 [R1+0x1e38], R120 ;  /* 0x001e387801007387 */ /* 0x0003e20000100a00 */
[----:B------:R-:W-:-:S03]  /*28a30*/  IMAD.WIDE R250, R140, 0x4, R250 ;  /* 0x000000048cfa7825 */ /* 0x000fc600078e02fa */
[----:B-1----:R-:W3:Y:S04]  /*28a40*/  LDL.LU.64 R120, [R1+0x4700] ;  /* 0x0047000001787983 */ /* 0x002ee80000300a00 */
[----:B------:R1:W-:Y:S01]  /*28a50*/  STL.64 [R1+0x1e40], R118 ;  /* 0x001e407601007387 */ /* 0x0003e20000100a00 */
[----:B----4-:R-:W-:-:S03]  /*28a60*/  IMAD.WIDE R100, R140, 0x4, R100 ;  /* 0x000000048c647825 */ /* 0x010fc600078e0264 */
[----:B-1----:R-:W4:Y:S01]  /*28a70*/  LDL.LU.64 R118, [R1+0x46f8] ;  /* 0x0046f80001767983 */ /* 0x002f220000300a00 */
[----:B------:R-:W-:-:S04]  /*28a80*/  IMAD.WIDE R102, R140, 0x4, R102 ;  /* 0x000000048c667825 */ /* 0x000fc800078e0266 */
[----:B------:R-:W-:-:S04]  /*28a90*/  IMAD.WIDE R104, R140, 0x4, R104 ;  /* 0x000000048c687825 */ /* 0x000fc800078e0268 */
[----:B--2---:R-:W-:-:S04]  /*28aa0*/  IMAD.WIDE R58, R140, 0x4, R58 ;  /* 0x000000048c3a7825 */ /* 0x004fc800078e023a */
[----:B---3--:R-:W-:-:S04]  /*28ab0*/  IMAD.WIDE R172, R140, 0x4, R172 ;  /* 0x000000048cac7825 */ /* 0x008fc800078e02ac */
[----:B------:R-:W-:-:S05]  /*28ac0*/  IMAD.WIDE R12, R140, 0x4, R12 ;  /* 0x000000048c0c7825 */ /* 0x000fca00078e020c */
[----:B------:R1:W-:Y:S02]  /*28ad0*/  STL.64 [R1+0x1e50], R12 ;  /* 0x001e500c01007387 */ /* 0x0003e40000100a00 */
[----:B-1----:R-:W-:-:S04]  /*28ae0*/  IMAD.WIDE R12, R140, 0x4, R14 ;  /* 0x000000048c0c7825 */ /* 0x002fc800078e020e */
[C---:B------:R-:W-:Y:S01]  /*28af0*/  IMAD.WIDE R14, R140.reuse, 0x4, R34 ;  /* 0x000000048c0e7825 */ /* 0x040fe200078e0222 */
[----:B------:R1:W-:Y:S03]  /*28b00*/  STL.64 [R1+0x1e60], R12 ;  /* 0x001e600c01007387 */ /* 0x0003e60000100a00 */
[C---:B------:R-:W-:Y:S01]  /*28b10*/  IMAD.WIDE R34, R140.reuse, 0x4, R36 ;  /* 0x000000048c227825 */ /* 0x040fe200078e0224 */
[----:B-1----:R-:W2:Y:S04]  /*28b20*/  LDL.LU.64 R12, [R1+0x2700] ;  /* 0x00270000010c7983 */ /* 0x002ea80000300a00 */
[----:B------:R1:W-:Y:S04]  /*28b30*/  STL.64 [R1+0x1e68], R14 ;  /* 0x001e680e01007387 */ /* 0x0003e80000100a00 */
[----:B-1----:R-:W3:Y:S04]  /*28b40*/  LDL.LU.64 R14, [R1+0x2620] ;  /* 0x00262000010e7983 */ /* 0x002ee80000300a00 */
[----:B------:R1:W-:Y:S04]  /*28b50*/  STL.64 [R1+0x1e78], R34 ;  /* 0x001e782201007387 */ /* 0x0003e80000100a00 */
[----:B-1----:R-:W4:Y:S04]  /*28b60*/  LDL.LU.64 R34, [R1+0x1878] ;  /* 0x0018780001227983 */ /* 0x002f280000300a00 */
[----:B------:R-:W4:Y:S04]  /*28b70*/  LDL.LU.64 R36, [R1+0x1630] ;  /* 0x0016300001247983 */ /* 0x000f280000300a00 */
[----:B------:R1:W-:Y:S04]  /*28b80*/  STL.64 [R1+0x1e88], R250 ;  /* 0x001e88fa01007387 */ /* 0x0003e80000100a00 */
[----:B-1----:R-:W4:Y:S04]  /*28b90*/  LDL.LU.64 R250, [R1+0x46f0] ;  /* 0x0046f00001fa7983 */ /* 0x002f280000300a00 */
[----:B------:R1:W-:Y:S04]  /*28ba0*/  STL.64 [R1+0x1e98], R100 ;  /* 0x001e986401007387 */ /* 0x0003e80000100a00 */
[----:B-1----:R-:W4:Y:S04]  /*28bb0*/  LDL.LU.64 R100, [R1+0x46e8] ;  /* 0x0046e80001647983 */ /* 0x002f280000300a00 */
[----:B------:R1:W-:Y:S02]  /*28bc0*/  STL.64 [R1+0x1ea8], R58 ;  /* 0x001ea83a01007387 */ /* 0x0003e40000100a00 */
[----:B-1----:R-:W-:-:S04]  /*28bd0*/  IMAD.WIDE R58, R140, 0x4, R226 ;  /* 0x000000048c3a7825 */ /* 0x002fc800078e02e2 */
[C---:B------:R-:W-:Y:S01]  /*28be0*/  IMAD.WIDE R226, R140.reuse, 0x4, R62 ;  /* 0x000000048ce27825 */ /* 0x040fe200078e023e */
[----:B------:R1:W-:Y:S03]  /*28bf0*/  STL.64 [R1+0x1eb8], R58 ;  /* 0x001eb83a01007387 */ /* 0x0003e60000100a00 */
[C---:B------:R-:W-:Y:S01]  /*28c00*/  IMAD.WIDE R62, R140.reuse, 0x4, R130 ;  /* 0x000000048c3e7825 */ /* 0x040fe200078e0282 */
[----:B-1----:R-:W4:Y:S04]  /*28c10*/  LDL.LU.64 R58, [R1+0x2740] ;  /* 0x00274000013a7983 */ /* 0x002f280000300a00 */
[----:B------:R1:W-:Y:S04]  /*28c20*/  STL.64 [R1+0x1ec0], R226 ;  /* 0x001ec0e201007387 */ /* 0x0003e80000100a00 */
[----:B-1----:R-:W4:Y:S04]  /*28c30*/  LDL.LU.64 R226, [R1+0x2660] ;  /* 0x0026600001e27983 */ /* 0x002f280000300a00 */
        /* <DEDUP_REMOVED lines=17> */
[----:B------:R-:W4:Y:S01]  /*28d50*/  LDL.LU.64 R184, [R1+0x1620] ;  /* 0x0016200001b87983 */ /* 0x000f220000300a00 */
[----:B------:R-:W-:-:S04]  /*28d60*/  IMAD.WIDE R10, R140, 0x4, R10 ;  /* 0x000000048c0a7825 */ /* 0x000fc800078e020a */
[C---:B------:R-:W-:Y:S01]  /*28d70*/  IMAD.WIDE R86, R140.reuse, 0x4, R86 ;  /* 0x000000048c567825 */ /* 0x040fe200078e0256 */
[----:B------:R1:W-:Y:S03]  /*28d80*/  STL.64 [R1+0x1f38], R10 ;  /* 0x001f380a01007387 */ /* 0x0003e60000100a00 */
        /* <DEDUP_REMOVED lines=10> */
[----:B--2---:R-:W-:-:S03]  /*28e30*/  IMAD.WIDE R12, R140, 0x4, R12 ;  /* 0x000000048c0c7825 */ /* 0x004fc600078e020c */
[----:B-1----:R-:W2:Y:S04]  /*28e40*/  LDL.LU.64 R108, [R1+0x2010] ;  /* 0x00201000016c7983 */ /* 0x002ea80000300a00 */
[----:B------:R1:W-:Y:S01]  /*28e50*/  STL.64 [R1+0x1f70], R12 ;  /* 0x001f700c01007387 */ /* 0x0003e20000100a00 */
[----:B---3--:R-:W-:-:S03]  /*28e60*/  IMAD.WIDE R14, R140, 0x4, R14 ;  /* 0x000000048c0e7825 */ /* 0x008fc600078e020e */
[----:B-1----:R-:W3:Y:S04]  /*28e70*/  LDL.LU.64 R12, [R1+0x46c8] ;  /* 0x0046c800010c7983 */ /* 0x002ee80000300a00 */
[----:B------:R1:W-:Y:S01]  /*28e80*/  STL.64 [R1+0x1f80], R14 ;  /* 0x001f800e01007387 */ /* 0x0003e20000100a00 */
[----:B----4-:R-:W-:-:S04]  /*28e90*/  IMAD.WIDE R34, R140, 0x4, R34 ;  /* 0x000000048c227825 */ /* 0x010fc800078e0222 */
[C---:B------:R-:W-:Y:S01]  /*28ea0*/  IMAD.WIDE R36, R140.reuse, 0x4, R36 ;  /* 0x000000048c247825 */ /* 0x040fe200078e0224 */
[----:B-1----:R-:W4:Y:S04]  /*28eb0*/  LDL.LU.64 R14, [R1+0x46c0] ;  /* 0x0046c000010e7983 */ /* 0x002f280000300a00 */
[----:B------:R1:W-:Y:S01]  /*28ec0*/  STL.64 [R1+0x1f90], R34 ;  /* 0x001f902201007387 */ /* 0x0003e20000100a00 */
[----:B------:R-:W-:-:S04]  /*28ed0*/  IMAD.WIDE R38, R140, 0x4, R38 ;  /* 0x000000048c267825 */ /* 0x000fc800078e0226 */
[C---:B------:R-:W-:Y:S01]  /*28ee0*/  IMAD.WIDE R210, R140.reuse, 0x4, R210 ;  /* 0x000000048cd27825 */ /* 0x040fe200078e02d2 */
[----:B-1----:R-:W3:Y:S04]  /*28ef0*/  LDL.LU.64 R34, [R1+0x46b8] ;  /* 0x0046b80001227983 */ /* 0x002ee80000300a00 */
[----:B------:R1:W-:Y:S04]  /*28f00*/  STL.64 [R1+0x1f98], R36 ;  /* 0x001f982401007387 */ /* 0x0003e80000100a00 */
[----:B-1----:R-:W4:Y:S04]  /*28f10*/  LDL.LU.64 R36, [R1+0x46b0] ;  /* 0x0046b00001247983 */ /* 0x002f280000300a00 */
[----:B------:R1:W-:Y:S01]  /*28f20*/  STL.64 [R1+0x1fa8], R42 ;  /* 0x001fa82a01007387 */ /* 0x0003e20000100a00 */
[----:B------:R-:W-:-:S03]  /*28f30*/  IMAD.WIDE R90, R140, 0x4, R90 ;  /* 0x000000048c5a7825 */ /* 0x000fc600078e025a */
[----:B-1----:R-:W3:Y:S04]  /*28f40*/  LDL.LU.64 R42, [R1+0x2728] ;  /* 0x00272800012a7983 */ /* 0x002ee80000300a00 */
[----:B------:R1:W-:Y:S01]  /*28f50*/  STL.64 [R1+0x1fb8], R44 ;  /* 0x001fb82c01007387 */ /* 0x0003e20000100a00 */
[----:B------:R-:W-:-:S03]  /*28f60*/  IMAD.WIDE R148, R140, 0x4, R148 ;  /* 0x000000048c947825 */ /* 0x000fc600078e0294 */
[----:B-1----:R-:W4:Y:S01]  /*28f70*/  LDL.LU.64 R44, [R1+0x2648] ;  /* 0x00264800012c7983 */ /* 0x002f220000300a00 */
[----:B------:R-:W-:-:S03]  /*28f80*/  IMAD.WIDE R58, R140, 0x4, R58 ;  /* 0x000000048c3a7825 */ /* 0x000fc600078e023a */
        /* <DEDUP_REMOVED lines=29> */
[----:B------:R1:W-:Y:S04]  /*29160*/  STL.64 [R1+0x20b8], R176 ;  /* 0x0020b8b001007387 */ /* 0x0003e80000100a00 */
[----:B------:R-:W-:Y:S01]  /*29170*/  STL.64 [R1+0x2028], R180 ;  /* 0x002028b401007387 */ /* 0x000fe20000100a00 */
[----:B-1----:R-:W-:-:S04]  /*29180*/  IMAD.WIDE R172, R140, 0x4, R184 ;  /* 0x000000048cac7825 */ /* 0x002fc800078e02b8 */
[C---:B------:R-:W-:Y:S02]  /*29190*/  IMAD.WIDE R176, R140.reuse, 0x4, R110 ;  /* 0x000000048cb07825 */ /* 0x040fe400078e026e */
[----:B------:R-:W3:Y:S04]  /*291a0*/  LDL.LU.64 R110, [R1+0x4668] ;  /* 0x00466800016e7983 */ /* 0x000ee80000300a00 */
[----:B------:R1:W-:Y:S02]  /*291b0*/  STL.64 [R1+0x20c0], R172 ;  /* 0x0020c0ac01007387 */ /* 0x0003e40000100a00 */
[C---:B-1----:R-:W-:Y:S02]  /*291c0*/  IMAD.WIDE R172, R140.reuse, 0x4, R128 ;  /* 0x000000048cac7825 */ /* 0x042fe400078e0280 */
[----:B------:R-:W4:Y:S04]  /*291d0*/  LDL.LU.64 R128, [R1+0x4660] ;  /* 0x0046600001807983 */ /* 0x000f280000300a00 */
[----:B------:R1:W-:Y:S02]  /*291e0*/  STL.64 [R1+0x20c8], R176 ;  /* 0x0020c8b001007387 */ /* 0x0003e40000100a00 */
[----:B-1----:R-:W-:-:S02]  /*291f0*/  IMAD.WIDE R176, R140, 0x4, R150 ;  /* 0x000000048cb07825 */ /* 0x002fc400078e0296 */
[----:B------:R-:W4:Y:S02]  /*29200*/  LDL.LU.64 R150, [R1+0x4658] ;  /* 0x0046580001967983 */ /* 0x000f240000300a00 */
[C---:B------:R-:W-:Y:S02]  /*29210*/  IMAD.WIDE R86, R140.reuse, 0x4, R86 ;  /* 0x000000048c567825 */ /* 0x040fe400078e0256 */
[----:B------:R1:W-:Y:S04]  /*29220*/  STL.64 [R1+0x20d0], R172 ;  /* 0x0020d0ac01007387 */ /* 0x0003e80000100a00 */
[----:B------:R-:W-:Y:S01]  /*29230*/  STL.64 [R1+0x20d8], R176 ;  /* 0x0020d8b001007387 */ /* 0x000fe20000100a00 */
[----:B-1----:R-:W-:-:S04]  /*29240*/  IMAD.WIDE R172, R140, 0x4, R84 ;  /* 0x000000048cac7825 */ /* 0x002fc800078e0254 */
[C---:B------:R-:W-:Y:S01]  /*29250*/  IMAD.WIDE R84, R140.reuse, 0x4, R106 ;  /* 0x000000048c547825 */ /* 0x040fe200078e026a */
[----:B------:R-:W-:Y:S03]  /*29260*/  STL.64 [R1+0x20e0], R172 ;  /* 0x0020e0ac01007387 */ /* 0x000fe60000100a00 */
[C---:B--2---:R-:W-:Y:S01]  /*29270*/  IMAD.WIDE R106, R140.reuse, 0x4, R108 ;  /* 0x000000048c6a7825 */ /* 0x044fe200078e026c */
[----:B------:R-:W-:Y:S04]  /*29280*/  STL.64 [R1+0x20e8], R86 ;  /* 0x0020e85601007387 */ /* 0x000fe80000100a00 */
[----:B------:R1:W-:Y:S01]  /*29290*/  STL.64 [R1+0x20f0], R84 ;  /* 0x0020f05401007387 */ /* 0x0003e20000100a00 */
[----:B------:R-:W-:-:S03]  /*292a0*/  IMAD.WIDE R20, R140, 0x4, R20 ;  /* 0x000000048c147825 */ /* 0x000fc600078e0214 */
[----:B------:R-:W-:Y:S01]  /*292b0*/  STL.64 [R1+0x2010], R106 ;  /* 0x0020106a01007387 */ /* 0x000fe20000100a00 */
[----:B-1----:R-:W-:-:S04]  /*292c0*/  IMAD.WIDE R84, R140, 0x4, R16 ;  /* 0x000000048c547825 */ /* 0x002fc800078e0210 */
[----:B------:R-:W-:-:S04]  /*292d0*/  IMAD.WIDE R16, R140, 0x4, R18 ;  /* 0x000000048c107825 */ /* 0x000fc800078e0212 */
[----:B------:R-:W-:-:S04]  /*292e0*/  IMAD.WIDE R18, R140, 0x4, R40 ;  /* 0x000000048c127825 */ /* 0x000fc800078e0228 */
[----:B---3--:R-:W-:-:S05]  /*292f0*/  IMAD.WIDE R86, R140, 0x4, R110 ;  /* 0x000000048c567825 */ /* 0x008fca00078e026e */
[----:B------:R-:W-:Y:S04]  /*29300*/  STL.64 [R1+0x20f8], R86 ;  /* 0x0020f85601007387 */ /* 0x000fe80000100a00 */
[----:B------:R-:W-:Y:S04]  /*29310*/  STL.64 [R1+0x2100], R84 ;  /* 0x0021005401007387 */ /* 0x000fe80000100a00 */
[----:B------:R1:W-:Y:S04]  /*29320*/  STL.64 [R1+0x2108], R16 ;  /* 0x0021081001007387 */ /* 0x0003e80000100a00 */
[----:B------:R4:W-:Y:S04]  /*29330*/  STL.64 [R1+0x2110], R20 ;  /* 0x0021101401007387 */ /* 0x0009e80000100a00 */
[----:B------:R-:W2:Y:S01]  /*29340*/  LDL.LU.64 R184, [R1+0x1608] ;  /* 0x0016080001b87983 */ /* 0x000ea20000300a00 */
[----:B-1----:R-:W-:-:S03]  /*29350*/  IMAD.WIDE R16, R140, 0x4, R42 ;  /* 0x000000048c107825 */ /* 0x002fc600078e022a */
[----:B------:R1:W-:Y:S01]  /*29360*/  STL.64 [R1+0x2118], R18 ;  /* 0x0021181201007387 */ /* 0x0003e20000100a00 */
[----:B----4-:R-:W-:-:S03]  /*29370*/  IMAD.WIDE R20, R140, 0x4, R44 ;  /* 0x000000048c147825 */ /* 0x010fc600078e022c */
[----:B------:R3:W-:Y:S04]  /*29380*/  STL.64 [R1+0x2120], R16 ;  /* 0x0021201001007387 */ /* 0x0007e80000100a00 */
[----:B------:R4:W-:Y:S01]  /*29390*/  STL.64 [R1+0x2128], R20 ;  /* 0x0021281401007387 */ /* 0x0009e20000100a00 */
[----:B-1----:R-:W-:-:S03]  /*293a0*/  IMAD.WIDE R18, R140, 0x4, R150 ;  /* 0x000000048c127825 */ /* 0x002fc600078e0296 */
[----:B------:R-:W2:Y:S01]  /*293b0*/  LDL.LU.64 R150, [R1+0x2718] ;  /* 0x0027180001967983 */ /* 0x000ea20000300a00 */
[----:B---3--:R-:W-:-:S03]  /*293c0*/  IMAD.WIDE R16, R140, 0x4, R146 ;  /* 0x000000048c107825 */ /* 0x008fc600078e0292 */
[----:B------:R1:W-:Y:S04]  /*293d0*/  STL.64 [R1+0x1ff0], R18 ;  /* 0x001ff01201007387 */ /* 0x0003e80000100a00 */
[----:B------:R-:W3:Y:S01]  /*293e0*/  LDL.LU.64 R146, [R1+0x2710] ;  /* 0x0027100001927983 */ /* 0x000ee20000300a00 */
[----:B----4-:R-:W-:-:S03]  /*293f0*/  IMAD.WIDE R20, R140, 0x4, R228 ;  /* 0x000000048c147825 */ /* 0x010fc600078e02e4 */
[----:B------:R4:W-:Y:S01]  /*29400*/  STL.64 [R1+0x2130], R16 ;  /* 0x0021301001007387 */ /* 0x0009e20000100a00 */
[----:B-1----:R-:W-:-:S04]  /*29410*/  IMAD.WIDE R18, R140, 0x4, R224 ;  /* 0x000000048c127825 */ /* 0x002fc800078e02e0 */
[C---:B----4-:R-:W-:Y:S02]  /*29420*/  IMAD.WIDE R16, R140.reuse, 0x4, R144 ;  /* 0x000000048c107825 */ /* 0x050fe400078e0290 */
[----:B------:R-:W4:Y:S04]  /*29430*/  LDL.LU.64 R144, [R1+0x2708] ;  /* 0x0027080001907983 */ /* 0x000f280000300a00 */
[----:B------:R1:W-:Y:S04]  /*29440*/  STL.64 [R1+0x2138], R16 ;  /* 0x0021381001007387 */ /* 0x0003e80000100a00 */
[----:B------:R1:W-:Y:S04]  /*29450*/  STL.64 [R1+0x2140], R20 ;  /* 0x0021401401007387 */ /* 0x0003e80000100a00 */
[----:B------:R1:W-:Y:S02]  /*29460*/  STL.64 [R1+0x2148], R18 ;  /* 0x0021481201007387 */ /* 0x0003e40000100a00 */
[----:B-1----:R-:W-:-:S04]  /*29470*/  IMAD.WIDE R16, R140, 0x4, R64 ;  /* 0x000000048c107825 */ /* 0x002fc800078e0240 */
[C---:B------:R-:W-:Y:S01]  /*29480*/  IMAD.WIDE R20, R140.reuse, 0x4, R148 ;  /* 0x000000048c147825 */ /* 0x040fe200078e0294 */
[----:B------:R1:W-:Y:S03]  /*29490*/  STL.64 [R1+0x2150], R16 ;  /* 0x0021501001007387 */ /* 0x0003e60000100a00 */
[C---:B------:R-:W-:Y:S01]  /*294a0*/  IMAD.WIDE R18, R140.reuse, 0x4, R88 ;  /* 0x000000048c127825 */ /* 0x040fe200078e0258 */
[----:B------:R-:W-:Y:S04]  /*294b0*/  STL.64 [R1+0x2158], R20 ;  /* 0x0021581401007387 */ /* 0x000fe80000100a00 */
        /* <DEDUP_REMOVED lines=21> */
[----:B------:R-:W4:Y:S01]  /*29610*/  LDL.LU.64 R136, [R1+0x4650] ;  /* 0x0046500001887983 */ /* 0x000f220000300a00 */
[----:B--2---:R-:W-:-:S05]  /*29620*/  IMAD.WIDE R172, R140, 0x4, R184 ;  /* 0x000000048cac7825 */ /* 0x004fca00078e02b8 */
[----:B------:R1:W-:Y:S02]  /*29630*/  STL.64 [R1+0x2170], R172 ;  /* 0x002170ac01007387 */ /* 0x0003e40000100a00 */
[C---:B-1----:R-:W-:Y:S02]  /*29640*/  IMAD.WIDE R172, R140.reuse, 0x4, R134 ;  /* 0x000000048cac7825 */ /* 0x042fe400078e0286 */
[----:B------:R-:W2:Y:S04]  /*29650*/  LDL.LU.64 R134, [R1+0x4648] ;  /* 0x0046480001867983 */ /* 0x000ea80000300a00 */
[----:B------:R1:W-:Y:S01]  /*29660*/  STL.64 [R1+0x2178], R176 ;  /* 0x002178b001007387 */ /* 0x0003e20000100a00 */
[----:B---3--:R-:W-:-:S04]  /*29670*/  IMAD.WIDE R146, R140, 0x4, R146 ;  /* 0x000000048c927825 */ /* 0x008fc800078e0292 */
[C---:B-1----:R-:W-:Y:S02]  /*29680*/  IMAD.WIDE R176, R140.reuse, 0x4, R82 ;  /* 0x000000048cb07825 */ /* 0x042fe400078e0252 */
[----:B------:R-:W3:Y:S04]  /*29690*/  LDL.LU.64 R82, [R1+0x4640] ;  /* 0x0046400001527983 */ /* 0x000ee80000300a00 */
[----:B------:R1:W-:Y:S04]  /*296a0*/  STL.64 [R1+0x2180], R172 ;  /* 0x002180ac01007387 */ /* 0x0003e80000100a00 */
[----:B------:R-:W-:Y:S01]  /*296b0*/  STL.64 [R1+0x2188], R176 ;  /* 0x002188b001007387 */ /* 0x000fe20000100a00 */
[----:B-1----:R-:W-:-:S03]  /*296c0*/  IMAD.WIDE R172, R140, 0x4, R150 ;  /* 0x000000048cac7825 */ /* 0x002fc600078e0296 */
[----:B------:R-:W2:Y:S04]  /*296d0*/  LDL.LU.64 R150, [R1+0x2628] ;  /* 0x0026280001967983 */ /* 0x000ea80000300a00 */
[----:B------:R4:W-:Y:S04]  /*296e0*/  STL.64 [R1+0x2190], R172 ;  /* 0x002190ac01007387 */ /* 0x0009e80000100a00 */
[----:B------:R1:W-:Y:S01]  /*296f0*/  STL.64 [R1+0x2198], R146 ;  /* 0x0021989201007387 */ /* 0x0003e20000100a00 */
[----:B----4-:R-:W-:-:S03]  /*29700*/  IMAD.WIDE R172, R140, 0x4, R144 ;  /* 0x000000048cac7825 */ /* 0x010fc600078e0290 */
[----:B-1----:R-:W4:Y:S01]  /*29710*/  LDL.LU.64 R146, [R1+0x2618] ;  /* 0x0026180001927983 */ /* 0x002f220000300a00 */
[----:B------:R-:W-:-:S03]  /*29720*/  IMAD.WIDE R84, R140, 0x4, R84 ;  /* 0x000000048c547825 */ /* 0x000fc600078e0254 */
[----:B------:R-:W3:Y:S04]  /*29730*/  LDL.LU.64 R144, [R1+0x2610] ;  /* 0x0026100001907983 */ /* 0x000ee80000300a00 */
[----:B------:R1:W-:Y:S01]  /*29740*/  STL.64 [R1+0x21a0], R172 ;  /* 0x0021a0ac01007387 */ /* 0x0003e20000100a00 */
[----:B------:R-:W-:-:S04]  /*29750*/  IMAD.WIDE R86, R140, 0x4, R86 ;  /* 0x000000048c567825 */ /* 0x000fc800078e0256 */
[C---:B------:R-:W-:Y:S01]  /*29760*/  IMAD.WIDE R106, R140.reuse, 0x4, R106 ;  /* 0x000000048c6a7825 */ /* 0x040fe200078e026a */
[----:B-1----:R-:W3:Y:S04]  /*29770*/  LDL.LU.64 R172, [R1+0x2608] ;  /* 0x0026080001ac7983 */ /* 0x002ee80000300a00 */
[----:B------:R-:W3:Y:S01]  /*29780*/  LDL.LU.64 R176, [R1+0x2600] ;  /* 0x0026000001b07983 */ /* 0x000ee20000300a00 */
[----:B------:R-:W-:-:S03]  /*29790*/  IMAD.WIDE R108, R140, 0x4, R108 ;  /* 0x000000048c6c7825 */ /* 0x000fc600078e026c */
[----:B------:R-:W3:Y:S04]  /*297a0*/  LDL.LU.64 R180, [R1+0x25f0] ;  /* 0x0025f00001b47983 */ /* 0x000ee80000300a00 */
[----:B------:R-:W3:Y:S01]  /*297b0*/  LDL.LU.64 R184, [R1+0x25e8] ;  /* 0x0025e80001b87983 */ /* 0x000ee20000300a00 */
[----:B------:R-:W-:-:S03]  /*297c0*/  IMAD.WIDE R110, R140, 0x4, R110 ;  /* 0x000000048c6e7825 */ /* 0x000fc600078e026e */
[----:B------:R1:W-:Y:S01]  /*297d0*/  STL.64 [R1+0x21a8], R84 ;  /* 0x0021a85401007387 */ /* 0x0003e20000100a00 */
[----:B------:R-:W-:-:S04]  /*297e0*/  IMAD.WIDE R16, R140, 0x4, R16 ;  /* 0x000000048c107825 */ /* 0x000fc800078e0210 */
[C---:B------:R-:W-:Y:S01]  /*297f0*/  IMAD.WIDE R18, R140.reuse, 0x4, R18 ;  /* 0x000000048c127825 */ /* 0x040fe200078e0212 */
[----:B-1----:R-:W3:Y:S04]  /*29800*/  LDL.LU.64 R84, [R1+0x4638] ;  /* 0x0046380001547983 */ /* 0x002ee80000300a00 */
[----:B------:R1:W-:Y:S01]  /*29810*/  STL.64 [R1+0x21b0], R86 ;  /* 0x0021b05601007387 */ /* 0x0003e20000100a00 */
[----:B------:R-:W-:-:S03]  /*29820*/  IMAD.WIDE R20, R140, 0x4, R20 ;  /* 0x000000048c147825 */ /* 0x000fc600078e0214 */
        /* <DEDUP_REMOVED lines=40> */
[----:B------:R-:W-:-:S04]  /*29ab0*/  IMAD.WIDE R92, R140, 0x4, R92 ;  /* 0x000000048c5c7825 */ /* 0x000fc800078e025c */
[C---:B------:R-:W-:Y:S01]  /*29ac0*/  IMAD.WIDE R112, R140.reuse, 0x4, R112 ;  /* 0x000000048c707825 */ /* 0x040fe200078e0270 */
[----:B-1----:R-:W3:Y:S03]  /*29ad0*/  LDL.LU.64 R128, [R1+0x45b8] ;  /* 0x0045b80001807983 */ /* 0x002ee60000300a00 */
[----:B------:R-:W-:-:S04]  /*29ae0*/  IMAD.WIDE R114, R140, 0x4, R114 ;  /* 0x000000048c727825 */ /* 0x000fc800078e0272 */
[----:B------:R-:W-:-:S04]  /*29af0*/  IMAD.WIDE R116, R140, 0x4, R116 ;  /* 0x000000048c747825 */ /* 0x000fc800078e0274 */
[----:B--2---:R-:W-:-:S04]  /*29b00*/  IMAD.WIDE R150, R140, 0x4, R150 ;  /* 0x000000048c967825 */ /* 0x004fc800078e0296 */
[----:B----4-:R-:W-:-:S04]  /*29b10*/  IMAD.WIDE R146, R140, 0x4, R146 ;  /* 0x000000048c927825 */ /* 0x010fc800078e0292 */
[----:B---3--:R-:W-:-:S04]  /*29b20*/  IMAD.WIDE R144, R140, 0x4, R144 ;  /* 0x000000048c907825 */ /* 0x008fc800078e0290 */
        /* <DEDUP_REMOVED lines=31> */
[----:B------:R4:W-:Y:S02]  /*29d20*/  STL.64 [R1+0x2298], R172 ;  /* 0x002298ac01007387 */ /* 0x0009e40000100a00 */
[C---:B----4-:R-:W-:Y:S02]  /*29d30*/  IMAD.WIDE R172, R140.reuse, 0x4, R146 ;  /* 0x000000048cac7825 */ /* 0x050fe400078e0292 */
[----:B------:R-:W4:Y:S01]  /*29d40*/  LDL.LU R146, [R1+0x4558] ;  /* 0x0045580001927983 */ /* 0x000f220000300800 */
[----:B------:R-:W1:Y:S03]  /*29d50*/  LDC R147, c[0x0][0x230] ;  /* 0x00008c00ff937b82 */ /* 0x000e660000000800 */
[----:B------:R3:W-:Y:S02]  /*29d60*/  STL.64 [R1+0x22a0], R176 ;  /* 0x0022a0b001007387 */ /* 0x0007e40000100a00 */
[----:B---3--:R-:W-:-:S02]  /*29d70*/  IMAD.WIDE R176, R140, 0x4, R148 ;  /* 0x000000048cb07825 */ /* 0x008fc400078e0294 */
[----:B------:R-:W3:Y:S04]  /*29d80*/  LDL.LU.64 R148, [R1+0x4550] ;  /* 0x0045500001947983 */ /* 0x000ee80000300a00 */
[----:B------:R1:W-:Y:S02]  /*29d90*/  STL.64 [R1+0x22a8], R172 ;  /* 0x0022a8ac01007387 */ /* 0x0003e40000100a00 */
[C---:B-1----:R-:W-:Y:S02]  /*29da0*/  IMAD.WIDE R172, R140.reuse, 0x4, R150 ;  /* 0x000000048cac7825 */ /* 0x042fe400078e0296 */
[----:B------:R-:W3:Y:S04]  /*29db0*/  LDL.LU.64 R150, [R1+0x4548] ;  /* 0x0045480001967983 */ /* 0x000ee80000300a00 */
[----:B------:R1:W-:Y:S02]  /*29dc0*/  STL.64 [R1+0x22b0], R176 ;  /* 0x0022b0b001007387 */ /* 0x0003e40000100a00 */
[----:B-1----:R-:W-:-:S02]  /*29dd0*/  IMAD.WIDE R176, R140, 0x4, R116 ;  /* 0x000000048cb07825 */ /* 0x002fc400078e0274 */
        /* <DEDUP_REMOVED lines=261> */
[----:B------:R-:W4:Y:S04]  /*2ae30*/  LDL.LU.64 R222, [R1+0xc48] ;  /* 0x000c480001de7983 */ /* 0x000f280000300a00 */
[----:B------:R1:W-:Y:S04]  /*2ae40*/  STL.64 [R1+0x3b48], R176 ;  /* 0x003b48b001007387 */ /* 0x0003e80000100a00 */
[----:B------:R2:W-:Y:S01]  /*2ae50*/  STL.64 [R1+0x3b50], R172 ;  /* 0x003b50ac01007387 */ /* 0x0005e20000100a00 */
[----:B-1----:R-:W-:-:S03]  /*2ae60*/  IMAD.WIDE R176, R140, 0x4, R126 ;  /* 0x000000048cb07825 */ /* 0x002fc600078e027e */
[----:B------:R-:W3:Y:S01]  /*2ae70*/  LDL.LU.64 R126, [R1+0x4288] ;  /* 0x00428800017e7983 */ /* 0x000ee20000300a00 */
[----:B--2---:R-:W-:-:S03]  /*2ae80*/  IMAD.WIDE R172, R140, 0x4, R74 ;  /* 0x000000048cac7825 */ /* 0x004fc600078e024a */
[----:B------:R-:W2:Y:S04]  /*2ae90*/  LDL.LU.64 R74, [R1+0x4280] ;  /* 0x00428000014a7983 */ /* 0x000ea80000300a00 */
[----:B------:R1:W-:Y:S02]  /*2aea0*/  STL.64 [R1+0x3b58], R176 ;  /* 0x003b58b001007387 */ /* 0x0003e40000100a00 */
[C---:B-1----:R-:W-:Y:S02]  /*2aeb0*/  IMAD.WIDE R176, R140.reuse, 0x4, R72 ;  /* 0x000000048cb07825 */ /* 0x042fe400078e0248 */
[----:B------:R-:W2:Y:S04]  /*2aec0*/  LDL.LU.64 R72, [R1+0x4278] ;  /* 0x0042780001487983 */ /* 0x000ea80000300a00 */
[----:B------:R1:W-:Y:S02]  /*2aed0*/  STL.64 [R1+0x3b60], R172 ;  /* 0x003b60ac01007387 */ /* 0x0003e40000100a00 */
[----:B-1----:R-:W-:-:S02]  /*2aee0*/  IMAD.WIDE R172, R140, 0x4, R70 ;  /* 0x000000048cac7825 */ /* 0x002fc400078e0246 */
        /* <DEDUP_REMOVED lines=27> */
[----:B------:R1:W-:Y:S04]  /*2b0a0*/  STL.64 [R1+0x3ba8], R176 ;  /* 0x003ba8b001007387 */ /* 0x0003e80000100a00 */
[----:B------:R1:W-:Y:S04]  /*2b0b0*/  STL.64 [R1+0x3bb0], R172 ;  /* 0x003bb0ac01007387 */ /* 0x0003e80000100a00 */
[----:B------:R1:W-:Y:S02]  /*2b0c0*/  STL.64 [R1+0x3bb8], R142 ;  /* 0x003bb88e01007387 */ /* 0x0003e40000100a00 */
[----:B-1----:R-:W-:-:S04]  /*2b0d0*/  IMAD.WIDE R176, R140, 0x4, R240 ;  /* 0x000000048cb07825 */ /* 0x002fc800078e02f0 */
[C---:B------:R-:W-:Y:S01]  /*2b0e0*/  IMAD.WIDE R172, R140.reuse, 0x4, R242 ;  /* 0x000000048cac7825 */ /* 0x040fe200078e02f2 */
[----:B------:R-:W-:Y:S03]  /*2b0f0*/  STL.64 [R1+0x3bc0], R176 ;  /* 0x003bc0b001007387 */ /* 0x000fe60000100a00 */
[C---:B------:R-:W-:Y:S01]  /*2b100*/  IMAD.WIDE R142, R140.reuse, 0x4, R248 ;  /* 0x000000048c8e7825 */ /* 0x040fe200078e02f8 */
[----:B------:R-:W-:Y:S04]  /*2b110*/  STL.64 [R1+0x3bc8], R172 ;  /* 0x003bc8ac01007387 */ /* 0x000fe80000100a00 */
[----:B------:R1:W-:Y:S01]  /*2b120*/  STL.64 [R1+0x3bd0], R142 ;  /* 0x003bd08e01007387 */ /* 0x0003e20000100a00 */
[----:B------:R-:W-:-:S03]  /*2b130*/  IMAD.WIDE R186, R140, 0x4, R186 ;  /* 0x000000048cba7825 */ /* 0x000fc600078e02ba */
[----:B------:R1:W-:Y:S02]  /*2b140*/  STL.64 [R1+0x3bd8], R22 ;  /* 0x003bd81601007387 */ /* 0x0003e40000100a00 */
[----:B-1----:R-:W-:-:S04]  /*2b150*/  IMAD.WIDE R142, R140, 0x4, R24 ;  /* 0x000000048c8e7825 */ /* 0x002fc800078e0218 */
[C---:B------:R-:W-:Y:S01]  /*2b160*/  IMAD.WIDE R24, R140.reuse, 0x4, R26 ;  /* 0x000000048c187825 */ /* 0x040fe200078e021a */
[----:B------:R-:W-:Y:S03]  /*2b170*/  STL.64 [R1+0x3be8], R142 ;  /* 0x003be88e01007387 */ /* 0x000fe60000100a00 */
[C---:B------:R-:W-:Y:S01]  /*2b180*/  IMAD.WIDE R22, R140.reuse, 0x4, R46 ;  /* 0x000000048c167825 */ /* 0x040fe200078e022e */
[----:B------:R-:W-:Y:S04]  /*2b190*/  STL.64 [R1+0x3be0], R186 ;  /* 0x003be0ba01007387 */ /* 0x000fe80000100a00 */
[----:B------:R1:W-:Y:S04]  /*2b1a0*/  STL.64 [R1+0x3bf0], R24 ;  /* 0x003bf01801007387 */ /* 0x0003e80000100a00 */
[----:B------:R1:W-:Y:S02]  /*2b1b0*/  STL.64 [R1+0x3bf8], R22 ;  /* 0x003bf81601007387 */ /* 0x0003e40000100a00 */
[----:B-1----:R-:W-:-:S04]  /*2b1c0*/  IMAD.WIDE R24, R140, 0x4, R48 ;  /* 0x000000048c187825 */ /* 0x002fc800078e0230 */
[C---:B------:R-:W-:Y:S01]  /*2b1d0*/  IMAD.WIDE R22, R140.reuse, 0x4, R50 ;  /* 0x000000048c167825 */ /* 0x040fe200078e0232 */
[----:B------:R-:W-:Y:S04]  /*2b1e0*/  STL.64 [R1+0x3c00], R24 ;  /* 0x003c001801007387 */ /* 0x000fe80000100a00 */
[----:B------:R1:W-:Y:S04]  /*2b1f0*/  STL.64 [R1+0x3c08], R22 ;  /* 0x003c081601007387 */ /* 0x0003e80000100a00 */
[----:B------:R-:W3:Y:S04]  /*2b200*/  LDL.64 R240, [R1+0x1918] ;  /* 0x0019180001f07983 */ /* 0x000ee80000100a00 */
[----:B------:R-:W2:Y:S01]  /*2b210*/  LDL.64 R50, [R1+0x1910] ;  /* 0x0019100001327983 */ /* 0x000ea20000100a00 */
[----:B------:R-:W-:Y:S01]  /*2b220*/  IMAD.WIDE R182, R140, 0x4, R182 ;  /* 0x000000048cb67825 */ /* 0x000fe200078e02b6 */
[----:B------:R-:W-:-:S02]  /*2b230*/  ISETP.GE.U32.AND P3, PT, R144, 0x7fffff00, PT ;  /* 0x7fffff009000780c */ /* 0x000fc40003f66070 */
[----:B----4-:R-:W-:Y:S04]  /*2b240*/  LDGSTS.E [R2+0x5ff00], desc[UR58][R222.64], P0 ;  /* 0x5ff00000de027fae */ /* 0x010fe8000812187a */
[----:B------:R-:W0:Y:S01]  /*2b250*/  LDGDEPBAR ;  /* 0x00000000000079af */ /* 0x000e220000000000 */
[----:B------:R-:W-:Y:S01]  /*2b260*/  BAR.SYNC.DEFER_BLOCKING 0x0 ;  /* 0x0000000000007b1d */ /* 0x000fe20000010000 */
[----:B-1----:R-:W-:-:S05]  /*2b270*/  IMAD.WIDE R22, R140, 0x4, R222 ;  /* 0x000000048c167825 */ /* 0x002fca00078e02de */
[----:B------:R-:W-:Y:S04]  /*2b280*/  STL.64 [R1+0x3c10], R182 ;  /* 0x003c10b601007387 */ /* 0x000fe80000100a00 */
[----:B------:R-:W4:Y:S04]  /*2b290*/  LDL.64 R242, [R1+0x1908] ;  /* 0x0019080001f27983 */ /* 0x000f280000100a00 */
[----:B------:R1:W-:Y:S04]  /*2b2a0*/  STL.64 [R1+0x3c28], R22 ;  /* 0x003c281601007387 */ /* 0x0003e80000100a00 */
[----:B------:R-:W4:Y:S04]  /*2b2b0*/  LDL.64 R248, [R1+0x1900] ;  /* 0x0019000001f87983 */ /* 0x000f280000100a00 */
[----:B------:R-:W4:Y:S04]  /*2b2c0*/  LDL.64 R48, [R1+0x10a0] ;  /* 0x0010a00001307983 */ /* 0x000f280000100a00 */
[----:B-1----:R-:W4:Y:S01]  /*2b2d0*/  LDL.64 R22, [R1+0x18e0] ;  /* 0x0018e00001167983 */ /* 0x002f220000100a00 */
[----:B------:R-:W-:-:S03]  /*2b2e0*/  IMAD.WIDE R178, R140, 0x4, R178 ;  /* 0x000000048cb27825 */ /* 0x000fc600078e02b2 */
[----:B------:R-:W4:Y:S01]  /*2b2f0*/  LDL.64 R24, [R1+0x1098] ;  /* 0x0010980001187983 */ /* 0x000f220000100a00 */
[----:B------:R-:W-:-:S03]  /*2b300*/  IMAD.WIDE R174, R140, 0x4, R174 ;  /* 0x000000048cae7825 */ /* 0x000fc600078e02ae */
[----:B------:R-:W4:Y:S04]  /*2b310*/  LDL.64 R26, [R1+0x1090] ;  /* 0x00109000011a7983 */ /* 0x000f280000100a00 */
[----:B------:R-:W4:Y:S04]  /*2b320*/  LDL.64 R46, [R1+0x18c0] ;  /* 0x0018c000012e7983 */ /* 0x000f280000100a00 */
[----:B------:R-:W4:Y:S04]  /*2b330*/  LDL.64 R222, [R1+0x1040] ;  /* 0x0010400001de7983 */ /* 0x000f280000100a00 */
[----:B------:R-:W4:Y:S04]  /*2b340*/  LDL.64 R184, [R1+0x1038] ;  /* 0x0010380001b87983 */ /* 0x000f280000100a00 */
[----:B------:R-:W4:Y:S04]  /*2b350*/  LDL.64 R142, [R1+0x1030] ;  /* 0x00103000018e7983 */ /* 0x000f280000100a00 */
[----:B------:R-:W-:Y:S04]  /*2b360*/  STL.64 [R1+0x3c18], R178 ;  /* 0x003c18b201007387 */ /* 0x000fe80000100a00 */
[----:B------:R-:W-:Y:S04]  /*2b370*/  STL.64 [R1+0x3c20], R174 ;  /* 0x003c20ae01007387 */ /* 0x000fe80000100a00 */
[----:B------:R-:W-:Y:S01]  /*2b380*/  @!PT LDS RZ, [RZ] ;  /* 0x00000000fffff984 */ /* 0x000fe20000000800 */
[----:B------:R-:W-:Y:S01]  /*2b390*/  @!PT LDS RZ, [RZ] ;  /* 0x00000000fffff984 */ /* 0x000fe20000000800 */
[----:B------:R-:W-:Y:S01]  /*2b3a0*/  @!PT LDS RZ, [RZ] ;  /* 0x00000000fffff984 */ /* 0x000fe20000000800 */
[----:B---3--:R-:W-:Y:S04]  /*2b3b0*/  LDGSTS.E [R3+0x20000], desc[UR58][R240.64], !P3 ;  /* 0x20000000f0037fae */ /* 0x008fe8000d92187a */
[----:B--2---:R-:W-:Y:S01]  /*2b3c0*/  LDGSTS.E [R3+0x20100], desc[UR58][R50.64], !P3 ;  /* 0x2010000032037fae */ /* 0x004fe2000d92187a */
[----:B------:R-:W-:-:S02]  /*2b3d0*/  VIADD R146, R146, 0xffffff7b ;  /* 0xffffff7b92927836 */ /* 0x000fc40000000000 */
[----:B------:R-:W-:Y:S02]  /*2b3e0*/  VIADD R145, R145, 0xffffff77 ;  /* 0xffffff7791917836 */ /* 0x000fe40000000000 */
[----:B------:R-:W-:Y:S01]  /*2b3f0*/  VIADD R144, R148, 0xffffff73 ;  /* 0xffffff7394907836 */ /* 0x000fe20000000000 */
[----:B------:R-:W-:Y:S01]  /*2b400*/  IADD3 R140, R149, -0x91, RZ ;  /* 0xffffff6f958c7810 */ /* 0x000fe20007ffe0ff */
[----:B------:R-:W2:Y:S04]  /*2b410*/  LDL.64 R176, [R1+0xeb8] ;  /* 0x000eb80001b07983 */ /* 0x000ea80000100a00 */
[----:B------:R-:W3:Y:S04]  /*2b420*/  LDL.64 R240, [R1+0x1888] ;  /* 0x0018880001f07983 */ /* 0x000ee80000100a00 */
[----:B------:R-:W2:Y:S01]  /*2b430*/  LDL.64 R50, [R1+0xfe0] ;  /* 0x000fe00001327983 */ /* 0x000ea20000100a00 */
[----:B------:R-:W-:Y:S01]  /*2b440*/  ISETP.GE.U32.AND P5, PT, R146, 0x7ffffefc, PT ;  /* 0x7ffffefc9200780c */ /* 0x000fe20003fa6070 */
[----:B------:R-:W1:Y:S01]  /*2b450*/  LDC R148, c[0x0][0x230] ;  /* 0x00008c00ff947b82 */ /* 0x000e620000000800 */
[----:B------:R-:W-:Y:S01]  /*2b460*/  ISETP.GE.U32.AND P4, PT, R145, 0x7ffffef8, PT ;  /* 0x7ffffef89100780c */ /* 0x000fe20003f86070 */
[----:B------:R-:W2:Y:S01]  /*2b470*/  LDL.64 R180, [R1+0xe50] ;  /* 0x000e500001b47983 */ /* 0x000ea20000100a00 */
[----:B------:R-:W-:-:S03]  /*2b480*/  ISETP.GE.U32.AND P0, PT, R144, 0x7ffffef4, PT ;  /* 0x7ffffef49000780c */ /* 0x000fc60003f06070 */
[----:B------:R-:W2:Y:S04]  /*2b490*/  LDL.64 R172, [R1+0x700] ;  /* 0x0007000001ac7983 */ /* 0x000ea80000100a00 */
[----:B----4-:R-:W-:Y:S01]  /*2b4a0*/  LDGSTS.E [R3+0x20200], desc[UR58][R242.64], !P3 ;  /* 0x20200000f2037fae */ /* 0x010fe2000d92187a */
[----:B------:R-:W-:Y:S01]  /*2b4b0*/  ISETP.GE.U32.AND P1, PT, R140, 0x7ffffef0, PT ;  /* 0x7ffffef08c00780c */ /* 0x000fe20003f26070 */
[----:B------:R-:W4:Y:S02]  /*2b4c0*/  LDC R144, c[0x0][0x230] ;  /* 0x00008c00ff907b82 */ /* 0x000f240000000800 */
[----:B------:R-:W-:Y:S06]  /*2b4d0*/  LDGSTS.E [R3+0x20300], desc[UR58][R248.64], !P3 ;  /* 0x20300000f8037fae */ /* 0x000fec000d92187a */
[----:B------:R-:W1:Y:S01]  /*2b4e0*/  LDC R145, c[0x0][0x230] ;  /* 0x00008c00ff917b82 */ /* 0x000e620000000800 */
[----:B------:R-:W4:Y:S04]  /*2b4f0*/  LDL.64 R242, [R1+0xfd8] ;  /* 0x000fd80001f27983 */ /* 0x000f280000100a00 */
[----:B------:R-:W-:Y:S03]  /*2b500*/  LDGSTS.E [R3+0x21000], desc[UR58][R22.64], !P5 ;  /* 0x2100000016037fae */ /* 0x000fe6000e92187a */
[----:B------:R-:W1:Y:S01]  /*2b510*/  LDC R149, c[0x0][0x230] ;  /* 0x00008c00ff957b82 */ /* 0x000e620000000800 */
[----:B------:R-:W4:Y:S04]  /*2b520*/  LDL.64 R248, [R1+0xfd0] ;  /* 0x000fd00001f87983 */ /* 0x000f280000100a00 */
[----:B------:R-:W-:Y:S03]  /*2b530*/  LDGSTS.E [R3+0x21100], desc[UR58][R48.64], !P5 ;  /* 0x2110000030037fae */ /* 0x000fe6000e92187a */
[----:B------:R-:W1:Y:S01]  /*2b540*/  LDC R146, c[0x0][0x230] ;  /* 0x00008c00ff927b82 */ /* 0x000e620000000800 */
[----:B------:R-:W4:Y:S04]  /*2b550*/  LDL.64 R22, [R1+0x1218] ;  /* 0x0012180001167983 */ /* 0x000f280000100a00 */
[----:B------:R-:W-:Y:S04]  /*2b560*/  LDGSTS.E [R3+0x21200], desc[UR58][R24.64], !P5 ;  /* 0x2120000018037fae */ /* 0x000fe8000e92187a */
        /* <DEDUP_REMOVED lines=11> */
[----:B------:R-:W4:Y:S04]  /*2b620*/  LDL.64 R142, [R1+0xf10] ;  /* 0x000f1000018e7983 */ /* 0x000f280000100a00 */
[----:B---3--:R-:W-:Y:S04]  /*2b630*/  LDGSTS.E [R3+0x23000], desc[UR58][R240.64], !P0 ;  /* 0x23000000f0037fae */ /* 0x008fe8000c12187a */
[----:B--2---:R-:W-:Y:S04]  /*2b640*/  LDGSTS.E [R3+0x23100], desc[UR58][R50.64], !P0 ;  /* 0x2310000032037fae */ /* 0x004fe8000c12187a */
[----:B------:R-:W2:Y:S04]  /*2b650*/  LDL.64 R240, [R1+0x11d8] ;  /* 0x0011d80001f07983 */ /* 0x000ea80000100a00 */
[----:B------:R-:W3:Y:S01]  /*2b660*/  LDL.64 R50, [R1+0xec0] ;  /* 0x000ec00001327983 */ /* 0x000ee20000100a00 */
[----:B------:R-:W-:-:S05]  /*2b670*/  VIADD R140, R150, 0xffffff6b ;  /* 0xffffff6b968c7836 */ /* 0x000fca0000000000 */
[----:B------:R-:W-:Y:S01]  /*2b680*/  ISETP.GE.U32.AND P3, PT, R140, 0x7ffffeec, PT ;  /* 0x7ffffeec8c00780c */ /* 0x000fe20003f66070 */
[----:B------:R-:W-:Y:S02]  /*2b690*/  VIADD R140, R151, 0xffffff67 ;  /* 0xffffff67978c7836 */ /* 0x000fe40000000000 */
[----:B------:R-:W3:Y:S03]  /*2b6a0*/  LDL.64 R150, [R1+0x708] ;  /* 0x0007080001967983 */ /* 0x000ee60000100a00 */
[----:B------:R-:W-:Y:S01]  /*2b6b0*/  ISETP.GE.U32.AND P5, PT, R140, 0x7ffffee8, PT ;  /* 0x7ffffee88c00780c */ /* 0x000fe20003fa6070 */
[----:B----4-:R-:W-:Y:S04]  /*2b6c0*/  LDGSTS.E [R3+0x23200], desc[UR58][R242.64], !P0 ;  /* 0x23200000f2037fae */ /* 0x010fe8000c12187a */
        /* <DEDUP_REMOVED lines=19> */
[----:B--2---:R-:W-:Y:S04]  /*2b800*/  LDGSTS.E [R3+0x26000], desc[UR58][R240.64], !P5 ;  /* 0x26000000f0037fae */ /* 0x004fe8000e92187a */
[----:B---3--:R-:W-:Y:S01]  /*2b810*/  LDGSTS.E [R3+0x26100], desc[UR58][R50.64], !P5 ;  /* 0x2610000032037fae */ /* 0x008fe2000e92187a */
[----:B------:R-:W-:-:S02]  /*2b820*/  VIADD R140, R147, 0xffffff63 ;  /* 0xffffff63938c7836 */ /* 0x000fc40000000000 */
[----:B------:R-:W2:Y:S01]  /*2b830*/  LDC R147, c[0x0][0x230] ;  /* 0x00008c00ff937b82 */ /* 0x000ea20000000800 */
[----:B------:R-:W-:Y:S04]  /*2b840*/  LDGSTS.E [R3+0x26200], desc[UR58][R176.64], !P5 ;  /* 0x26200000b0037fae */ /* 0x000fe8000e92187a */
[----:B------:R-:W3:Y:S04]  /*2b850*/  LDL.64 R240, [R1+0xd08] ;  /* 0x000d080001f07983 */ /* 0x000ee80000100a00 */
[----:B------:R-:W2:Y:S01]  /*2b860*/  LDL.64 R50, [R1+0xd00] ;  /* 0x000d000001327983 */ /* 0x000ea20000100a00 */
[----:B------:R-:W-:Y:S01]  /*2b870*/  ISETP.GE.U32.AND P4, PT, R140, 0x7ffffee4, PT ;  /* 0x7ffffee48c00780c */ /* 0x000fe20003f86070 */
[----:B------:R-:W-:-:S02]  /*2b880*/  VIADD R140, R144, 0xffffff5f ;  /* 0xffffff5f908c7836 */ /* 0x000fc40000000000 */
[----:B------:R-:W2:Y:S01]  /*2b890*/  LDL.64 R176, [R1+0x6f8] ;  /* 0x0006f80001b07983 */ /* 0x000ea20000100a00 */
[----:B------:R-:W2:Y:S02]  /*2b8a0*/  LDC R144, c[0x0][0x230] ;  /* 0x00008c00ff907b82 */ /* 0x000ea40000000800 */
[----:B------:R-:W-:Y:S02]  /*2b8b0*/  ISETP.GE.U32.AND P0, PT, R140, 0x7ffffee0, PT ;  /* 0x7ffffee08c00780c */ /* 0x000fe40003f06070 */
[----:B-1----:R-:W-:-:S04]  /*2b8c0*/  IADD3 R140, R145, -0xa5, RZ ;  /* 0xffffff5b918c7810 */ /* 0x002fc80007ffe0ff */
[----:B------:R-:W-:Y:S01]  /*2b8d0*/  ISETP.GE.U32.AND P1, PT, R140, 0x7ffffedc, PT ;  /* 0x7ffffedc8c00780c */ /* 0x000fe20003f26070 */
[----:B----4-:R-:W-:Y:S01]  /*2b8e0*/  LDGSTS.E [R3+0x26300], desc[UR58][R242.64], !P5 ;  /* 0x26300000f2037fae */ /* 0x010fe2000e92187a */
[----:B------:R-:W1:Y:S03]  /*2b8f0*/  LDC R145, c[0x0][0x230] ;  /* 0x00008c00ff917b82 */ /* 0x000e660000000800 */
[----:B------:R-:W-:Y:S04]  /*2b900*/  LDGSTS.E [R3+0x27000], desc[UR58][R248.64], !P4 ;  /* 0x27000000f8037fae */ /* 0x000fe8000e12187a */
[----:B------:R-:W4:Y:S04]  /*2b910*/  LDL.64 R242, [R1+0x1158] ;  /* 0x0011580001f27983 */ /* 0x000f280000100a00 */
[----:B------:R-:W4:Y:S04]  /*2b920*/  LDL.64 R248, [R1+0xcb0] ;  /* 0x000cb00001f87983 */ /* 0x000f280000100a00 */
[----:B------:R-:W-:Y:S04]  /*2b930*/  LDGSTS.E [R3+0x27100], desc[UR58][R48.64], !P4 ;  /* 0x2710000030037fae */ /* 0x000fe8000e12187a */
[----:B------:R-:W4:Y:S04]  /*2b940*/  LDL.64 R48, [R1+0xca8] ;  /* 0x000ca80001307983 */ /* 0x000f280000100a00 */
[----:B------:R-:W-:Y:S04]  /*2b950*/  LDGSTS.E [R3+0x27200], desc[UR58][R26.64], !P4 ;  /* 0x272000001a037fae */ /* 0x000fe8000e12187a */
[----:B------:R-:W-:Y:S04]  /*2b960*/  LDGSTS.E [R3+0x27300], desc[UR58][R180.64], !P4 ;  /* 0x27300000b4037fae */ /* 0x000fe8000e12187a */
        /* <DEDUP_REMOVED lines=10> */
[----:B------:R-:W-:Y:S01]  /*2ba10*/  LDGSTS.E [R3+0x29100], desc[UR58][R142.64], !P1 ;  /* 0x291000008e037fae */ /* 0x000fe2000c92187a */
[----:B------:R-:W-:-:S02]  /*2ba20*/  VIADD R140, R148, 0xffffff57 ;  /* 0xffffff57948c7836 */ /* 0x000fc40000000000 */
[----:B------:R-:W1:Y:S01]  /*2ba30*/  LDC R148, c[0x0][0x230] ;  /* 0x00008c00ff947b82 */ /* 0x000e620000000800 */
[----:B------:R-:W4:Y:S04]  /*2ba40*/  LDL.64 R180, [R1+0x6a8] ;  /* 0x0006a80001b47983 */ /* 0x000f280000100a00 */
[----:B------:R-:W4:Y:S04]  /*2ba50*/  LDL.64 R184, [R1+0x6a0] ;  /* 0x0006a00001b87983 */ /* 0x000f280000100a00 */
[----:B------:R-:W4:Y:S04]  /*2ba60*/  LDL.64 R142, [R1+0x698] ;  /* 0x00069800018e7983 */ /* 0x000f280000100a00 */
[----:B---3--:R-:W-:Y:S04]  /*2ba70*/  LDGSTS.E [R3+0x29200], desc[UR58][R240.64], !P1 ;  /* 0x29200000f0037fae */ /* 0x008fe8000c92187a */
[----:B--2---:R-:W-:Y:S01]  /*2ba80*/  LDGSTS.E [R3+0x29300], desc[UR58][R50.64], !P1 ;  /* 0x2930000032037fae */ /* 0x004fe2000c92187a */
[----:B------:R-:W-:-:S03]  /*2ba90*/  ISETP.GE.U32.AND P3, PT, R140, 0x7ffffed8, PT ;  /* 0x7ffffed88c00780c */ /* 0x000fc60003f66070 */
[----:B------:R-:W2:Y:S04]  /*2baa0*/  LDL.64 R240, [R1+0x1930] ;  /* 0x0019300001f07983 */ /* 0x000ea80000100a00 */
[----:B------:R-:W3:Y:S01]  /*2bab0*/  LDL.64 R50, [R1+0x1118] ;  /* 0x0011180001327983 */ /* 0x000ee20000100a00 */
[----:B------:R-:W-:-:S05]  /*2bac0*/  VIADD R140, R149, 0xffffff53 ;  /* 0xffffff53958c7836 */ /* 0x000fca0000000000 */
[----:B------:R-:W-:Y:S01]  /*2bad0*/  ISETP.GE.U32.AND P5, PT, R140, 0x7ffffed4, PT ;  /* 0x7ffffed48c00780c */ /* 0x000fe20003fa6070 */
[----:B------:R-:W-:Y:S02]  /*2bae0*/  VIADD R140, R146, 0xffffff4f ;  /* 0xffffff4f928c7836 */ /* 0x000fe40000000000 */
[----:B------:R-:W2:Y:S03]  /*2baf0*/  LDC R146, c[0x0][0x230] ;  /* 0x00008c00ff927b82 */ /* 0x000ea60000000800 */
[----:B------:R-:W-:Y:S01]  /*2bb00*/  ISETP.GE.U32.AND P4, PT, R140, 0x7ffffed0, PT ;  /* 0x7ffffed08c00780c */ /* 0x000fe20003f86070 */
[----:B----4-:R-:W-:Y:S04]  /*2bb10*/  LDGSTS.E [R3+0x2a000], desc[UR58][R242.64], !P3 ;  /* 0x2a000000f2037fae */ /* 0x010fe8000d92187a */
[----:B------:R-:W-:Y:S04]  /*2bb20*/  LDGSTS.E [R3+0x2a100], desc[UR58][R248.64], !P3 ;  /* 0x2a100000f8037fae */ /* 0x000fe8000d92187a */
[----:B------:R-:W4:Y:S04]  /*2bb30*/  LDL.64 R242, [R1+0x640] ;  /* 0x0006400001f27983 */ /* 0x000f280000100a00 */
[----:B------:R-:W4:Y:S04]  /*2bb40*/  LDL.64 R248, [R1+0x268] ;  /* 0x0002680001f87983 */ /* 0x000f280000100a00 */
[----:B------:R-:W-:Y:S04]  /*2bb50*/  LDGSTS.E [R3+0x2a200], desc[UR58][R48.64], !P3 ;  /* 0x2a20000030037fae */ /* 0x000fe8000d92187a */
[----:B------:R-:W2:Y:S04]  /*2bb60*/  LDL.64 R48, [R1+0x10f8] ;  /* 0x0010f80001307983 */ /* 0x000ea80000100a00 */
        /* <DEDUP_REMOVED lines=10> */
[----:B---3--:R-:W-:Y:S01]  /*2bc10*/  LDGSTS.E [R3+0x2c000], desc[UR58][R50.64], !P4 ;  /* 0x2c00000032037fae */ /* 0x008fe2000e12187a */
[----:B------:R-:W-:-:S02]  /*2bc20*/  VIADD R140, R144, 0xffffff4b ;  /* 0xffffff4b908c7836 */ /* 0x000fc40000000000 */
[----:B------:R-:W3:Y:S01]  /*2bc30*/  LDC R144, c[0x0][0x230] ;  /* 0x00008c00ff907b82 */ /* 0x000ee20000000800 */
[----:B------:R-:W-:Y:S04]  /*2bc40*/  LDGSTS.E [R3+0x2c100], desc[UR58][R150.64], !P4 ;  /* 0x2c10000096037fae */ /* 0x000fe8000e12187a */
[----:B------:R-:W3:Y:S01]  /*2bc50*/  LDL.64 R50, [R1+0x1970] ;  /* 0x0019700001327983 */ /* 0x000ee20000100a00 */
[----:B------:R-:W-:Y:S02]  /*2bc60*/  ISETP.GE.U32.AND P0, PT, R140, 0x7ffffecc, PT ;  /* 0x7ffffecc8c00780c */ /* 0x000fe40003f06070 */
[----:B-1----:R-:W-:Y:S01]  /*2bc70*/  IADD3 R140, R145, -0xb9, RZ ;  /* 0xffffff47918c7810 */ /* 0x002fe20007ffe0ff */
[----:B------:R-:W-:Y:S01]  /*2bc80*/  LDGSTS.E [R3+0x2c200], desc[UR58][R172.64], !P4 ;  /* 0x2c200000ac037fae */ /* 0x000fe2000e12187a */
[----:B------:R-:W1:Y:S02]  /*2bc90*/  LDC R145, c[0x0][0x230] ;  /* 0x00008c00ff917b82 */ /* 0x000e640000000800 */
[----:B------:R-:W-:Y:S01]  /*2bca0*/  ISETP.GE.U32.AND P1, PT, R140, 0x7ffffec8, PT ;  /* 0x7ffffec88c00780c */ /* 0x000fe20003f26070 */
[----:B------:R-:W-:Y:S01]  /*2bcb0*/  VIADD R140, R147, 0xffffff43 ;  /* 0xffffff43938c7836 */ /* 0x000fe20000000000 */
[----:B------:R-:W-:Y:S04]  /*2bcc0*/  LDGSTS.E [R3+0x2c300], desc[UR58][R176.64], !P4 ;  /* 0x2c300000b0037fae */ /* 0x000fe8000e12187a */
[----:B------:R-:W-:Y:S01]  /*2bcd0*/  ISETP.GE.U32.AND P3, PT, R140, 0x7ffffec4, PT ;  /* 0x7ffffec48c00780c */ /* 0x000fe20003f66070 */
[----:B------:R-:W-:Y:S01]  /*2bce0*/  VIADD R140, R148, 0xffffff3f ;  /* 0xffffff3f948c7836 */ /* 0x000fe20000000000 */
[----:B------:R-:W1:Y:S01]  /*2bcf0*/  LDC R147, c[0x0][0x230] ;  /* 0x00008c00ff937b82 */ /* 0x000e620000000800 */
[----:B------:R-:W3:Y:S03]  /*2bd00*/  LDL.64 R150, [R1+0x6e8] ;  /* 0x0006e80001967983 */ /* 0x000ee60000100a00 */
[----:B------:R-:W-:Y:S01]  /*2bd10*/  ISETP.GE.U32.AND P5, PT, R140, 0x7ffffec0, PT ;  /* 0x7ffffec08c00780c */ /* 0x000fe20003fa6070 */
[----:B------:R-:W3:Y:S04]  /*2bd20*/  LDL.64 R172, [R1+0x6e0] ;  /* 0x0006e00001ac7983 */ /* 0x000ee80000100a00 */
[----:B------:R-:W3:Y:S04]  /*2bd30*/  LDL.64 R176, [R1+0xea0] ;  /* 0x000ea00001b07983 */ /* 0x000ee80000100a00 */
[----:B--2---:R-:W-:Y:S01]  /*2bd40*/  LDGSTS.E [R3+0x2d000], desc[UR58][R48.64], !P0 ;  /* 0x2d00000030037fae */ /* 0x004fe2000c12187a */
[----:B------:R-:W2:Y:S03]  /*2bd50*/  LDC R148, c[0x0][0x230] ;  /* 0x00008c00ff947b82 */ /* 0x000ea60000000800 */
[----:B------:R-:W-:Y:S04]  /*2bd60*/  LDGSTS.E [R3+0x2d100], desc[UR58][R180.64], !P0 ;  /* 0x2d100000b4037fae */ /* 0x000fe8000c12187a */
[----:B------:R-:W-:Y:S04]  /*2bd70*/  LDGSTS.E [R3+0x2d200], desc[UR58][R184.64], !P0 ;  /* 0x2d200000b8037fae */ /* 0x000fe8000c12187a */
[----:B------:R-:W2:Y:S04]  /*2bd80*/  LDL.64 R48, [R1+0x19c0] ;  /* 0x0019c00001307983 */ /* 0x000ea80000100a00 */
[----:B------:R-:W-:Y:S04]  /*2bd90*/  LDGSTS.E [R3+0x2d300], desc[UR58][R142.64], !P0 ;  /* 0x2d3000008e037fae */ /* 0x000fe8000c12187a */
[----:B------:R-:W-:Y:S04]  /*2bda0*/  LDGSTS.E [R3+0x2e000], desc[UR58][R240.64], !P1 ;  /* 0x2e000000f0037fae */ /* 0x000fe8000c92187a */
[----:B----4-:R-:W-:Y:S04]  /*2bdb0*/  LDGSTS.E [R3+0x2e100], desc[UR58][R26.64], !P1 ;  /* 0x2e1000001a037fae */ /* 0x010fe8000c92187a */
[----:B------:R-:W-:Y:S04]  /*2bdc0*/  LDGSTS.E [R3+0x2e200], desc[UR58][R242.64], !P1 ;  /* 0x2e200000f2037fae */ /* 0x000fe8000c92187a */
[----:B------:R-:W-:Y:S04]  /*2bdd0*/  LDGSTS.E [R3+0x2e300], desc[UR58][R248.64], !P1 ;  /* 0x2e300000f8037fae */ /* 0x000fe8000c92187a */
[----:B------:R-:W4:Y:S01]  /*2bde0*/  LDL.64 R26, [R1+0x1a68] ;  /* 0x001a6800011a7983 */ /* 0x000f220000100a00 */
[----:B------:R-:W-:-:S02]  /*2bdf0*/  VIADD R140, R146, 0xffffff3b ;  /* 0xffffff3b928c7836 */ /* 0x000fc40000000000 */
[----:B------:R-:W4:Y:S01]  /*2be00*/  LDC R146, c[0x0][0x230] ;  /* 0x00008c00ff927b82 */ /* 0x000f220000000800 */
[----:B------:R-:W4:Y:S04]  /*2be10*/  LDL.64 R184, [R1+0x30] ;  /* 0x0000300001b87983 */ /* 0x000f280000100a00 */
[----:B------:R-:W4:Y:S04]  /*2be20*/  LDL.64 R142, [R1+0x38] ;  /* 0x00003800018e7983 */ /* 0x000f280000100a00 */
[----:B------:R-:W-:Y:S04]  /*2be30*/  LDGSTS.E [R3+0x2f000], desc[UR58][R222.64], !P3 ;  /* 0x2f000000de037fae */ /* 0x000fe8000d92187a */
[----:B------:R-:W-:Y:S04]  /*2be40*/  LDGSTS.E [R3+0x2f100], desc[UR58][R22.64], !P3 ;  /* 0x2f10000016037fae */ /* 0x000fe8000d92187a */
[----:B------:R-:W-:Y:S04]  /*2be50*/  LDGSTS.E [R3+0x2f200], desc[UR58][R24.64], !P3 ;  /* 0x2f20000018037fae */ /* 0x000fe8000d92187a */
[----:B------:R-:W4:Y:S04]  /*2be60*/  LDL.64 R222, [R1+0x1aa8] ;  /* 0x001aa80001de7983 */ /* 0x000f280000100a00 */
[----:B------:R-:W-:Y:S01]  /*2be70*/  LDGSTS.E [R3+0x2f300], desc[UR58][R46.64], !P3 ;  /* 0x2f3000002e037fae */ /* 0x000fe2000d92187a */
[----:B------:R-:W-:-:S03]  /*2be80*/  ISETP.GE.U32.AND P4, PT, R140, 0x7ffffebc, PT ;  /* 0x7ffffebc8c00780c */ /* 0x000fc60003f86070 */
[----:B------:R-:W4:Y:S04]  /*2be90*/  LDL.64 R240, [R1+0xb0] ;  /* 0x0000b00001f07983 */ /* 0x000f280000100a00 */
[----:B------:R-:W4:Y:S04]  /*2bea0*/  LDL.64 R242, [R1+0xb8] ;  /* 0x0000b80001f27983 */ /* 0x000f280000100a00 */
[----:B------:R-:W4:Y:S04]  /*2beb0*/  LDL.64 R46, [R1+0x1ae8] ;  /* 0x001ae800012e7983 */ /* 0x000f280000100a00 */
[----:B------:R-:W4:Y:S04]  /*2bec0*/  LDL.64 R248, [R1+0x1ba8] ;  /* 0x001ba80001f87983 */ /* 0x000f280000100a00 */
[----:B------:R-:W4:Y:S04]  /*2bed0*/  LDL.64 R22, [R1+0xb30] ;  /* 0x000b300001167983 */ /* 0x000f280000100a00 */
        /* <DEDUP_REMOVED lines=15> */
[----:B------:R-:W1:Y:S01]  /*2bfd0*/  LDC R147, c[0x0][0x230] ;  /* 0x00008c00ff937b82 */ /* 0x000e620000000800 */
[----:B--2---:R-:W-:Y:S04]  /*2bfe0*/  LDGSTS.E [R3+0x31000], desc[UR58][R48.64], !P4 ;  /* 0x3100000030037fae */ /* 0x004fe8000e12187a */
[----:B------:R-:W-:Y:S04]  /*2bff0*/  LDGSTS.E [R3+0x31100], desc[UR58][R92.64], !P4 ;  /* 0x311000005c037fae */ /* 0x000fe8000e12187a */
[----:B------:R-:W-:Y:S04]  /*2c000*/  LDGSTS.E [R3+0x31200], desc[UR58][R90.64], !P4 ;  /* 0x312000005a037fae */ /* 0x000fe8000e12187a */
[----:B------:R-:W-:Y:S04]  /*2c010*/  LDGSTS.E [R3+0x31300], desc[UR58][R88.64], !P4 ;  /* 0x3130000058037fae */ /* 0x000fe8000e12187a */
[----:B------:R-:W2:Y:S04]  /*2c020*/  LDL.64 R48, [R1+0x1b08] ;  /* 0x001b080001307983 */ /* 0x000ea80000100a00 */
[----:B----4-:R-:W-:Y:S04]  /*2c030*/  LDGSTS.E [R3+0x32000], desc[UR58][R26.64], !P0 ;  /* 0x320000001a037fae */ /* 0x010fe8000c12187a */
[----:B------:R-:W-:Y:S04]  /*2c040*/  LDGSTS.E [R3+0x32100], desc[UR58][R128.64], !P0 ;  /* 0x3210000080037fae */ /* 0x000fe8000c12187a */
[----:B------:R-:W-:Y:S04]  /*2c050*/  LDGSTS.E [R3+0x32200], desc[UR58][R130.64], !P0 ;  /* 0x3220000082037fae */ /* 0x000fe8000c12187a */
[----:B------:R-:W-:Y:S01]  /*2c060*/  LDGSTS.E [R3+0x32300], desc[UR58][R132.64], !P0 ;  /* 0x3230000084037fae */ /* 0x000fe2000c12187a */
[----:B------:R-:W-:-:S02]  /*2c070*/  VIADD R140, R148, 0xffffff2b ;  /* 0xffffff2b948c7836 */ /* 0x000fc40000000000 */
[----:B------:R-:W4:Y:S01]  /*2c080*/  LDC R148, c[0x0][0x230] ;  /* 0x00008c00ff947b82 */ /* 0x000f220000000800 */
[----:B------:R-:W4:Y:S04]  /*2c090*/  LDL.64 R26, [R1+0x1b68] ;  /* 0x001b6800011a7983 */ /* 0x000f280000100a00 */
[----:B------:R-:W-:Y:S04]  /*2c0a0*/  LDGSTS.E [R3+0x33000], desc[UR58][R222.64], !P1 ;  /* 0x33000000de037fae */ /* 0x000fe8000c92187a */
[----:B------:R-:W-:Y:S04]  /*2c0b0*/  LDGSTS.E [R3+0x33100], desc[UR58][R152.64], !P1 ;  /* 0x3310000098037fae */ /* 0x000fe8000c92187a */
[----:B------:R-:W-:Y:S04]  /*2c0c0*/  LDGSTS.E [R3+0x33200], desc[UR58][R154.64], !P1 ;  /* 0x332000009a037fae */ /* 0x000fe8000c92187a */
[----:B------:R-:W4:Y:S04]  /*2c0d0*/  LDL.64 R222, [R1+0x1b28] ;  /* 0x001b280001de7983 */ /* 0x000f280000100a00 */
[----:B------:R-:W-:Y:S04]  /*2c0e0*/  LDGSTS.E [R3+0x33300], desc[UR58][R156.64], !P1 ;  /* 0x333000009c037fae */ /* 0x000fe8000c92187a */
[----:B---3--:R-:W-:Y:S01]  /*2c0f0*/  LDGSTS.E [R3+0x34000], desc[UR58][R50.64], !P3 ;  /* 0x3400000032037fae */ /* 0x008fe2000d92187a */
[----:B------:R-:W-:-:S03]  /*2c100*/  ISETP.GE.U32.AND P5, PT, R140, 0x7ffffeac, PT ;  /* 0x7ffffeac8c00780c */ /* 0x000fc60003fa6070 */
[----:B------:R-:W3:Y:S01]  /*2c110*/  LDL.64 R50, [R1+0x1b48] ;  /* 0x001b480001327983 */ /* 0x000ee20000100a00 */
[----:B------:R-:W-:Y:S02]  /*2c120*/  VIADD R140, R146, 0xffffff27 ;  /* 0xffffff27928c7836 */ /* 0x000fe40000000000 */
[----:B------:R-:W3:Y:S01]  /*2c130*/  LDC R146, c[0x0][0x230] ;  /* 0x00008c00ff927b82 */ /* 0x000ee20000000800 */
[----:B------:R-:W-:Y:S02]  /*2c140*/  LDGSTS.E [R3+0x34100], desc[UR58][R64.64], !P3 ;  /* 0x3410000040037fae */ /* 0x000fe4000d92187a */
[----:B------:R-:W-:Y:S01]  /*2c150*/  ISETP.GE.U32.AND P4, PT, R140, 0x7ffffea8, PT ;  /* 0x7ffffea88c00780c */ /* 0x000fe20003f86070 */
[----:B------:R-:W-:Y:S01]  /*2c160*/  VIADD R140, R144, 0xffffff23 ;  /* 0xffffff23908c7836 */ /* 0x000fe20000000000 */
[----:B------:R-:W-:Y:S03]  /*2c170*/  LDGSTS.E [R3+0x34200], desc[UR58][R62.64], !P3 ;  /* 0x342000003e037fae */ /* 0x000fe6000d92187a */
[----:B------:R-:W3:Y:S01]  /*2c180*/  LDC R144, c[0x0][0x230] ;  /* 0x00008c00ff907b82 */ /* 0x000ee20000000800 */
[----:B------:R-:W-:Y:S01]  /*2c190*/  ISETP.GE.U32.AND P0, PT, R140, 0x7ffffea4, PT ;  /* 0x7ffffea48c00780c */ /* 0x000fe20003f06070 */
[----:B------:R-:W-:Y:S01]  /*2c1a0*/  LDGSTS.E [R3+0x34300], desc[UR58][R60.64], !P3 ;  /* 0x343000003c037fae */ /* 0x000fe2000d92187a */
[----:B-1----:R-:W-:-:S03]  /*2c1b0*/  IADD3 R140, R145, -0xe1, RZ ;  /* 0xffffff1f918c7810 */ /* 0x002fc60007ffe0ff */
[----:B------:R-:W-:Y:S01]  /*2c1c0*/  LDGSTS.E [R3+0x35000], desc[UR58][R46.64], !P5 ;  /* 0x350000002e037fae */ /* 0x000fe2000e92187a */
[----:B------:R-:W-:Y:S01]  /*2c1d0*/  ISETP.GE.U32.AND P1, PT, R140, 0x7ffffea0, PT ;  /* 0x7ffffea08c00780c */ /* 0x000fe20003f26070 */
[----:B------:R-:W1:Y:S02]  /*2c1e0*/  LDC R145, c[0x0][0x230] ;  /* 0x00008c00ff917b82 */ /* 0x000e640000000800 */
[----:B------:R-:W-:Y:S04]  /*2c1f0*/  LDGSTS.E [R3+0x35100], desc[UR58][R200.64], !P5 ;  /* 0x35100000c8037fae */ /* 0x000fe8000e92187a */
[----:B------:R-:W-:Y:S04]  /*2c200*/  LDGSTS.E [R3+0x35200], desc[UR58][R202.64], !P5 ;  /* 0x35200000ca037fae */ /* 0x000fe8000e92187a */
[----:B------:R-:W3:Y:S04]  /*2c210*/  LDL.64 R46, [R1+0x28] ;  /* 0x00002800012e7983 */ /* 0x000ee80000100a00 */
[----:B------:R-:W-:Y:S04]  /*2c220*/  LDGSTS.E [R3+0x35300], desc[UR58][R204.64], !P5 ;  /* 0x35300000cc037fae */ /* 0x000fe8000e92187a */
[----:B--2---:R-:W-:Y:S04]  /*2c230*/  LDGSTS.E [R3+0x36000], desc[UR58][R48.64], !P4 ;  /* 0x3600000030037fae */ /* 0x004fe8000e12187a */
[----:B------:R-:W-:Y:S04]  /*2c240*/  LDGSTS.E [R3+0x36100], desc[UR58][R224.64], !P4 ;  /* 0x36100000e0037fae */ /* 0x000fe8000e12187a */
[----:B------:R-:W-:Y:S04]  /*2c250*/  LDGSTS.E [R3+0x36200], desc[UR58][R226.64], !P4 ;  /* 0x36200000e2037fae */ /* 0x000fe8000e12187a */
[----:B------:R-:W2:Y:S04]  /*2c260*/  LDL.64 R48, [R1+0x1b88] ;  /* 0x001b880001307983 */ /* 0x000ea80000100a00 */
[----:B------:R-:W-:Y:S04]  /*2c270*/  LDGSTS.E [R3+0x36300], desc[UR58][R228.64], !P4 ;  /* 0x36300000e4037fae */ /* 0x000fe8000e12187a */
[----:B----4-:R-:W-:Y:S04]  /*2c280*/  LDGSTS.E [R3+0x37000], desc[UR58][R222.64], !P0 ;  /* 0x37000000de037fae */ /* 0x010fe8000c12187a */
[----:B------:R-:W-:Y:S04]  /*2c290*/  LDGSTS.E [R3+0x37100], desc[UR58][R44.64], !P0 ;  /* 0x371000002c037fae */ /* 0x000fe8000c12187a */
[----:B------:R-:W-:Y:S04]  /*2c2a0*/  LDGSTS.E [R3+0x37200], desc[UR58][R42.64], !P0 ;  /* 0x372000002a037fae */ /* 0x000fe8000c12187a */
[----:B------:R-:W4:Y:S04]  /*2c2b0*/  LDL.64 R222, [R1+0xa8] ;  /* 0x0000a80001de7983 */ /* 0x000f280000100a00 */
[----:B------:R-:W-:Y:S04]  /*2c2c0*/  LDGSTS.E [R3+0x37300], desc[UR58][R40.64], !P0 ;  /* 0x3730000028037fae */ /* 0x000fe8000c12187a */
[----:B---3--:R-:W-:Y:S01]  /*2c2d0*/  LDGSTS.E [R3+0x38000], desc[UR58][R50.64], !P1 ;  /* 0x3800000032037fae */ /* 0x008fe2000c92187a */
[----:B------:R-:W-:-:S02]  /*2c2e0*/  VIADD R140, R147, 0xffffff1b ;  /* 0xffffff1b938c7836 */ /* 0x000fc40000000000 */
[----:B------:R-:W3:Y:S01]  /*2c2f0*/  LDC R147, c[0x0][0x230] ;  /* 0x00008c00ff937b82 */ /* 0x000ee20000000800 */
[----:B------:R-:W-:Y:S04]  /*2c300*/  LDGSTS.E [R3+0x38100], desc[UR58][R20.64], !P1 ;  /* 0x3810000014037fae */ /* 0x000fe8000c92187a */
[----:B------:R-:W3:Y:S01]  /*2c310*/  LDL.64 R50, [R1+0xb38] ;  /* 0x000b380001327983 */ /* 0x000ee20000100a00 */
[----:B------:R-:W-:Y:S01]  /*2c320*/  ISETP.GE.U32.AND P3, PT, R140, 0x7ffffe9c, PT ;  /* 0x7ffffe9c8c00780c */ /* 0x000fe20003f66070 */
[----:B------:R-:W-:Y:S02]  /*2c330*/  VIADD R140, R148, 0xffffff17 ;  /* 0xffffff17948c7836 */ /* 0x000fe40000000000 */
[----:B------:R-:W-:Y:S01]  /*2c340*/  LDGSTS.E [R3+0x38200], desc[UR58][R18.64], !P1 ;  /* 0x3820000012037fae */ /* 0x000fe2000c92187a */
[----:B------:R-:W1:Y:S02]  /*2c350*/  LDC R148, c[0x0][0x230] ;  /* 0x00008c00ff947b82 */ /* 0x000e640000000800 */
[----:B------:R-:W-:Y:S01]  /*2c360*/  ISETP.GE.U32.AND P5, PT, R140, 0x7ffffe98, PT ;  /* 0x7ffffe988c00780c */ /* 0x000fe20003fa6070 */
[----:B------:R-:W-:Y:S01]  /*2c370*/  VIADD R140, R146, 0xffffff13 ;  /* 0xffffff13928c7836 */ /* 0x000fe20000000000 */
[----:B------:R-:W-:Y:S04]  /*2c380*/  LDGSTS.E [R3+0x38300], desc[UR58][R16.64], !P1 ;  /* 0x3830000010037fae */ /* 0x000fe8000c92187a */
[----:B------:R-:W-:Y:S01]  /*2c390*/  ISETP.GE.U32.AND P4, PT, R140, 0x7ffffe94, PT ;  /* 0x7ffffe948c00780c */ /* 0x000fe20003f86070 */
[----:B------:R-:W-:Y:S01]  /*2c3a0*/  LDGSTS.E [R3+0x39000], desc[UR58][R26.64], !P3 ;  /* 0x390000001a037fae */ /* 0x000fe2000d92187a */
[----:B------:R-:W1:Y:S03]  /*2c3b0*/  LDC R146, c[0x0][0x230] ;  /* 0x00008c00ff927b82 */ /* 0x000e660000000800 */
[----:B------:R-:W-:Y:S04]  /*2c3c0*/  LDGSTS.E [R3+0x39100], desc[UR58][R46.64], !P3 ;  /* 0x391000002e037fae */ /* 0x000fe8000d92187a */
[----:B------:R-:W-:Y:S04]  /*2c3d0*/  LDGSTS.E [R3+0x39200], desc[UR58][R184.64], !P3 ;  /* 0x39200000b8037fae */ /* 0x000fe8000d92187a */
[----:B------:R-:W3:Y:S04]  /*2c3e0*/  LDL.64 R26, [R1+0x1c20] ;  /* 0x001c2000011a7983 */ /* 0x000ee80000100a00 */
[----:B------:R-:W3:Y:S04]  /*2c3f0*/  LDL.64 R46, [R1+0xb90] ;  /* 0x000b9000012e7983 */ /* 0x000ee80000100a00 */
[----:B------:R-:W-:Y:S04]  /*2c400*/  LDGSTS.E [R3+0x39300], desc[UR58][R142.64], !P3 ;  /* 0x393000008e037fae */ /* 0x000fe8000d92187a */
[----:B------:R-:W3:Y:S04]  /*2c410*/  LDL.64 R184, [R1+0xb98] ;  /* 0x000b980001b87983 */ /* 0x000ee80000100a00 */
[----:B------:R-:W3:Y:S04]  /*2c420*/  LDL.64 R142, [R1+0xba0] ;  /* 0x000ba000018e7983 */ /* 0x000ee80000100a00 */
[----:B--2---:R-:W-:Y:S04]  /*2c430*/  LDGSTS.E [R3+0x3a000], desc[UR58][R48.64], !P5 ;  /* 0x3a00000030037fae */ /* 0x004fe8000e92187a */
[----:B------:R-:W2:Y:S04]  /*2c440*/  LDL.64 R48, [R1+0x1ca0] ;  /* 0x001ca00001307983 */ /* 0x000ea80000100a00 */
[----:B----4-:R-:W-:Y:S04]  /*2c450*/  LDGSTS.E [R3+0x3a100], desc[UR58][R222.64], !P5 ;  /* 0x3a100000de037fae */ /* 0x010fe8000e92187a */
[----:B------:R-:W-:Y:S04]  /*2c460*/  LDGSTS.E [R3+0x3a200], desc[UR58][R240.64], !P5 ;  /* 0x3a200000f0037fae */ /* 0x000fe8000e92187a */
[----:B------:R-:W-:Y:S04]  /*2c470*/  LDGSTS.E [R3+0x3a300], desc[UR58][R242.64], !P5 ;  /* 0x3a300000f2037fae */ /* 0x000fe8000e92187a */
[----:B------:R-:W4:Y:S04]  /*2c480*/  LDL.64 R222, [R1+0xbf0] ;  /* 0x000bf00001de7983 */ /* 0x000f280000100a00 */
[----:B------:R-:W4:Y:S04]  /*2c490*/  LDL.64 R240, [R1+0xbf8] ;  /* 0x000bf80001f07983 */ /* 0x000f280000100a00 */
[----:B------:R-:W4:Y:S04]  /*2c4a0*/  LDL.64 R242, [R1+0xc00] ;  /* 0x000c000001f27983 */ /* 0x000f280000100a00 */
[----:B------:R-:W-:Y:S04]  /*2c4b0*/  LDGSTS.E [R3+0x3b000], desc[UR58][R248.64], !P4 ;  /* 0x3b000000f8037fae */ /* 0x000fe8000e12187a */
        /* <DEDUP_REMOVED lines=12> */
[----:B------:R-:W3:Y:S04]  /*2c580*/  LDL.64 R22, [R1+0x19c8] ;  /* 0x0019c80001167983 */ /* 0x000ee80000100a00 */
[----:B------:R-:W-:Y:S01]  /*2c590*/  ISETP.GE.U32.AND P3, PT, R140, 0x7ffffe88, PT ;  /* 0x7ffffe888c00780c */ /* 0x000fe20003f66070 */
[----:B------:R-:W-:Y:S01]  /*2c5a0*/  LDGSTS.E [R3+0x3c000], desc[UR58][R26.64], !P0 ;  /* 0x3c0000001a037fae */ /* 0x000fe2000c12187a */
[----:B------:R-:W1:Y:S03]  /*2c5b0*/  LDC R147, c[0x0][0x230] ;  /* 0x00008c00ff937b82 */ /* 0x000e660000000800 */
[----:B------:R-:W3:Y:S04]  /*2c5c0*/  LDL.64 R24, [R1+0x19d0] ;  /* 0x0019d00001187983 */ /* 0x000ee80000100a00 */
[----:B------:R-:W-:Y:S04]  /*2c5d0*/  LDGSTS.E [R3+0x3c100], desc[UR58][R46.64], !P0 ;  /* 0x3c1000002e037fae */ /* 0x000fe8000c12187a */
[----:B------:R-:W3:Y:S04]  /*2c5e0*/  LDL.64 R26, [R1+0x1db0] ;  /* 0x001db000011a7983 */ /* 0x000ee80000100a00 */
[----:B------:R-:W-:Y:S04]  /*2c5f0*/  LDGSTS.E [R3+0x3c200], desc[UR58][R184.64], !P0 ;  /* 0x3c200000b8037fae */ /* 0x000fe8000c12187a */
        /* <DEDUP_REMOVED lines=17> */
[----:B------:R-:W3:Y:S02]  /*2c710*/  LDL.64 R50, [R1+0x1088] ;  /* 0x0010880001327983 */ /* 0x000ee40000100a00 */
[----:B------:R-:W-:Y:S01]  /*2c720*/  ISETP.GE.U32.AND P5, PT, R140, 0x7ffffe84, PT ;  /* 0x7ffffe848c00780c */ /* 0x000fe20003fa6070 */
[----:B------:R-:W-:Y:S01]  /*2c730*/  VIADD R140, R146, 0xffffff7e ;  /* 0xffffff7e928c7836 */ /* 0x000fe20000000000 */
[----:B------:R-:W-:Y:S03]  /*2c740*/  LDGSTS.E [R3+0x3e200], desc[UR58][R22.64], !P3 ;  /* 0x3e20000016037fae */ /* 0x000fe6000d92187a */
[----:B------:R-:W1:Y:S01]  /*2c750*/  LDC R146, c[0x0][0x230] ;  /* 0x00008c00ff927b82 */ /* 0x000e620000000800 */
[----:B------:R-:W-:Y:S01]  /*2c760*/  ISETP.GE.U32.AND P4, PT, R140, 0x7ffffeff, PT ;  /* 0x7ffffeff8c00780c */ /* 0x000fe20003f86070 */
[----:B------:R-:W-:Y:S01]  /*2c770*/  VIADD R140, R144, 0xffffff7a ;  /* 0xffffff7a908c7836 */ /* 0x000fe20000000000 */
[----:B------:R-:W-:Y:S04]  /*2c780*/  LDGSTS.E [R3+0x3e300], desc[UR58][R24.64], !P3 ;  /* 0x3e30000018037fae */ /* 0x000fe8000d92187a */
[----:B------:R-:W-:Y:S01]  /*2c790*/  ISETP.GE.U32.AND P0, PT, R140, 0x7ffffefb, PT ;  /* 0x7ffffefb8c00780c */ /* 0x000fe20003f06070 */
[----:B------:R-:W-:Y:S01]  /*2c7a0*/  LDGSTS.E [R3+0x3f000], desc[UR58][R26.64], !P5 ;  /* 0x3f0000001a037fae */ /* 0x000fe2000e92187a */
[----:B------:R-:W1:Y:S03]  /*2c7b0*/  LDC R144, c[0x0][0x230] ;  /* 0x00008c00ff907b82 */ /* 0x000e660000000800 */
[----:B------:R-:W3:Y:S04]  /*2c7c0*/  LDL.64 R22, [R1+0x1080] ;  /* 0x0010800001167983 */ /* 0x000ee80000100a00 */
        /* <DEDUP_REMOVED lines=18> */
[----:B---3--:R-:W-:Y:S04]  /*2c8f0*/  LDGSTS.E [R246+0x21500], desc[UR58][R50.64], !P0 ;  /* 0x2150000032f67fae */ /* 0x008fe8000c12187a */
[----:B------:R-:W3:Y:S01]  /*2c900*/  LDL.64 R50, [R1+0xf68] ;  /* 0x000f680001327983 */ /* 0x000ee20000100a00 */
[----:B-1----:R-:W-:-:S02]  /*2c910*/  IADD3 R140, R145, -0x8a, RZ ;  /* 0xffffff76918c7810 */ /* 0x002fc40007ffe0ff */
[----:B------:R-:W1:Y:S02]  /*2c920*/  LDC R145, c[0x0][0x230] ;  /* 0x00008c00ff917b82 */ /* 0x000e640000000800 */
[----:B------:R-:W-:Y:S01]  /*2c930*/  ISETP.GE.U32.AND P1, PT, R140, 0x7ffffef7, PT ;  /* 0x7ffffef78c00780c */ /* 0x000fe20003f26070 */
[----:B------:R-:W-:Y:S01]  /*2c940*/  VIADD R140, R147, 0xffffff72 ;  /* 0xffffff72938c7836 */ /* 0x000fe20000000000 */
[----:B------:R-:W-:Y:S04]  /*2c950*/  LDGSTS.E [R246+0x21600], desc[UR58][R22.64], !P0 ;  /* 0x2160000016f67fae */ /* 0x000fe8000c12187a */
[----:B------:R-:W-:Y:S01]  /*2c960*/  ISETP.GE.U32.AND P3, PT, R140, 0x7ffffef3, PT ;  /* 0x7ffffef38c00780c */ /* 0x000fe20003f66070 */
[----:B------:R-:W-:Y:S01]  /*2c970*/  VIADD R140, R148, 0xffffff6e ;  /* 0xffffff6e948c7836 */ /* 0x000fe20000000000 */
[----:B------:R-:W-:Y:S01]  /*2c980*/  LDGSTS.E [R246+0x21700], desc[UR58][R24.64], !P0 ;  /* 0x2170000018f67fae */ /* 0x000fe2000c12187a */
[----:B------:R-:W1:Y:S03]  /*2c990*/  LDC R147, c[0x0][0x230] ;  /* 0x00008c00ff937b82 */ /* 0x000e660000000800 */
[----:B------:R-:W3:Y:S01]  /*2c9a0*/  LDL.64 R22, [R1+0xf60] ;  /* 0x000f600001167983 */ /* 0x000ee20000100a00 */
[----:B------:R-:W-:-:S04]  /*2c9b0*/  ISETP.GE.U32.AND P5, PT, R140, 0x7ffffeef, PT ;  /* 0x7ffffeef8c00780c */ /* 0x000fc80003fa6070 */
[----:B------:R-:W1:Y:S01]  /*2c9c0*/  LDC R148, c[0x0][0x230] ;  /* 0x00008c00ff947b82 */ /* 0x000e620000000800 */
[----:B------:R-:W-:Y:S04]  /*2c9d0*/  LDGSTS.E [R246+0x22400], desc[UR58][R26.64], !P1 ;  /* 0x224000001af67fae */ /* 0x000fe8000c92187a */
[----:B------:R-:W3:Y:S04]  /*2c9e0*/  LDL.64 R24, [R1+0xf58] ;  /* 0x000f580001187983 */ /* 0x000ee80000100a00 */
[----:B------:R-:W-:Y:S04]  /*2c9f0*/  LDGSTS.E [R246+0x22500], desc[UR58][R46.64], !P1 ;  /* 0x225000002ef67fae */ /* 0x000fe8000c92187a */
[----:B------:R-:W3:Y:S04]  /*2ca00*/  LDL.64 R26, [R1+0x11f0] ;  /* 0x0011f000011a7983 */ /* 0x000ee80000100a00 */
[----:B------:R-:W-:Y:S04]  /*2ca10*/  LDGSTS.E [R246+0x22600], desc[UR58][R184.64], !P1 ;  /* 0x22600000b8f67fae */ /* 0x000fe8000c92187a */
[----:B------:R-:W3:Y:S04]  /*2ca20*/  LDL.64 R46, [R1+0xf08] ;  /* 0x000f0800012e7983 */ /* 0x000ee80000100a00 */
[----:B------:R-:W-:Y:S04]  /*2ca30*/  LDGSTS.E [R246+0x22700], desc[UR58][R142.64], !P1 ;  /* 0x227000008ef67fae */ /* 0x000fe8000c92187a */
[----:B------:R-:W3:Y:S04]  /*2ca40*/  LDL.64 R184, [R1+0xf00] ;  /* 0x000f000001b87983 */ /* 0x000ee80000100a00 */
[----:B--2---:R-:W-:Y:S04]  /*2ca50*/  LDGSTS.E [R246+0x23400], desc[UR58][R48.64], !P3 ;  /* 0x2340000030f67fae */ /* 0x004fe8000d92187a */
[----:B------:R-:W2:Y:S04]  /*2ca60*/  LDL.64 R142, [R1+0xef8] ;  /* 0x000ef800018e7983 */ /* 0x000ea80000100a00 */
[----:B------:R-:W2:Y:S04]  /*2ca70*/  LDL.64 R48, [R1+0x11d0] ;  /* 0x0011d00001307983 */ /* 0x000ea80000100a00 */
[----:B----4-:R-:W-:Y:S04]  /*2ca80*/  LDGSTS.E [R246+0x23500], desc[UR58][R222.64], !P3 ;  /* 0x23500000def67fae */ /* 0x010fe8000d92187a */
[----:B------:R-:W-:Y:S04]  /*2ca90*/  LDGSTS.E [R246+0x23600], desc[UR58][R240.64], !P3 ;  /* 0x23600000f0f67fae */ /* 0x000fe8000d92187a */
[----:B------:R-:W-:Y:S04]  /*2caa0*/  LDGSTS.E [R246+0x23700], desc[UR58][R242.64], !P3 ;  /* 0x23700000f2f67fae */ /* 0x000fe8000d92187a */
[----:B------:R-:W4:Y:S04]  /*2cab0*/  LDL.64 R222, [R1+0xea8] ;  /* 0x000ea80001de7983 */ /* 0x000f280000100a00 */
[----:B------:R-:W4:Y:S04]  /*2cac0*/  LDL.64 R240, [R1+0xe98] ;  /* 0x000e980001f07983 */ /* 0x000f280000100a00 */
[----:B------:R-:W4:Y:S04]  /*2cad0*/  LDL.64 R242, [R1+0x11b0] ;  /* 0x0011b00001f27983 */ /* 0x000f280000100a00 */
[----:B------:R-:W-:Y:S01]  /*2cae0*/  LDGSTS.E [R246+0x24400], desc[UR58][R248.64], !P5 ;  /* 0x24400000f8f67fae */ /* 0x000fe2000e92187a */
[----:B------:R-:W-:-:S02]  /*2caf0*/  VIADD R140, R146, 0xffffff6a ;  /* 0xffffff6a928c7836 */ /* 0x000fc40000000000 */
[----:B------:R-:W4:Y:S01]  /*2cb00*/  LDC R146, c[0x0][0x230] ;  /* 0x00008c00ff927b82 */ /* 0x000f220000000800 */
[----:B------:R-:W4:Y:S04]  /*2cb10*/  LDL.64 R248, [R1+0x1190] ;  /* 0x0011900001f87983 */ /* 0x000f280000100a00 */
[----:B---3--:R-:W-:Y:S04]  /*2cb20*/  LDGSTS.E [R246+0x24500], desc[UR58][R50.64], !P5 ;  /* 0x2450000032f67fae */ /* 0x008fe8000e92187a */
[----:B------:R-:W3:Y:S01]  /*2cb30*/  LDL.64 R50, [R1+0xe48] ;  /* 0x000e480001327983 */ /* 0x000ee20000100a00 */
[----:B------:R-:W-:Y:S01]  /*2cb40*/  ISETP.GE.U32.AND P4, PT, R140, 0x7ffffeeb, PT ;  /* 0x7ffffeeb8c00780c */ /* 0x000fe20003f86070 */
[----:B------:R-:W-:-:S02]  /*2cb50*/  VIADD R140, R144, 0xffffff66 ;  /* 0xffffff66908c7836 */ /* 0x000fc40000000000 */
[----:B------:R-:W3:Y:S03]  /*2cb60*/  LDC R144, c[0x0][0x230] ;  /* 0x00008c00ff907b82 */ /* 0x000ee60000000800 */
[----:B------:R-:W-:Y:S01]  /*2cb70*/  ISETP.GE.U32.AND P0, PT, R140, 0x7ffffee7, PT ;  /* 0x7ffffee78c00780c */ /* 0x000fe20003f06070 */
[----:B------:R-:W-:Y:S01]  /*2cb80*/  LDGSTS.E [R246+0x24600], desc[UR58][R22.64], !P5 ;  /* 0x2460000016f67fae */ /* 0x000fe2000e92187a */
[----:B-1----:R-:W-:-:S03]  /*2cb90*/  IADD3 R140, R145, -0x9e, RZ ;  /* 0xffffff62918c7810 */ /* 0x002fc60007ffe0ff */
[----:B------:R-:W1:Y:S01]  /*2cba0*/  LDC R145, c[0x0][0x230] ;  /* 0x00008c00ff917b82 */ /* 0x000e620000000800 */
[----:B------:R-:W-:Y:S01]  /*2cbb0*/  LDGSTS.E [R246+0x24700], desc[UR58][R24.64], !P5 ;  /* 0x2470000018f67fae */ /* 0x000fe2000e92187a */
[----:B------:R-:W-:-:S03]  /*2cbc0*/  ISETP.GE.U32.AND P1, PT, R140, 0x7ffffee3, PT ;  /* 0x7ffffee38c00780c */ /* 0x000fc60003f26070 */
        /* <DEDUP_REMOVED lines=9> */
[----:B------:R-:W-:Y:S04]  /*2cc60*/  LDGSTS.E [R246+0x26400], desc[UR58][R48.64], !P0 ;  /* 0x2640000030f67fae */ /* 0x000fe8000c12187a */
[----:B------:R-:W2:Y:S04]  /*2cc70*/  LDL.64 R142, [R1+0xcf8] ;  /* 0x000cf800018e7983 */ /* 0x000ea80000100a00 */
[----:B------:R-:W2:Y:S04]  /*2cc80*/  LDL.64 R48, [R1+0xcf0] ;  /* 0x000cf00001307983 */ /* 0x000ea80000100a00 */
[----:B----4-:R-:W-:Y:S04]  /*2cc90*/  LDGSTS.E [R246+0x26500], desc[UR58][R222.64], !P0 ;  /* 0x26500000def67fae */ /* 0x010fe8000c12187a */
[----:B------:R-:W-:Y:S04]  /*2cca0*/  LDGSTS.E [R246+0x26600], desc[UR58][R176.64], !P0 ;  /* 0x26600000b0f67fae */ /* 0x000fe8000c12187a */
[----:B------:R-:W-:Y:S04]  /*2ccb0*/  LDGSTS.E [R246+0x26700], desc[UR58][R240.64], !P0 ;  /* 0x26700000f0f67fae */ /* 0x000fe8000c12187a */
[----:B------:R-:W4:Y:S04]  /*2ccc0*/  LDL.64 R222, [R1+0xce8] ;  /* 0x000ce80001de7983 */ /* 0x000f280000100a00 */
[----:B------:R-:W-:Y:S04]  /*2ccd0*/  LDGSTS.E [R246+0x27400], desc[UR58][R242.64], !P1 ;  /* 0x27400000f2f67fae */ /* 0x000fe8000c92187a */
[----:B------:R-:W4:Y:S01]  /*2cce0*/  LDL.64 R240, [R1+0x1150] ;  /* 0x0011500001f07983 */ /* 0x000f220000100a00 */
[----:B------:R-:W-:-:S02]  /*2ccf0*/  VIADD R140, R147, 0xffffff5e ;  /* 0xffffff5e938c7836 */ /* 0x000fc40000000000 */
[----:B------:R-:W1:Y:S01]  /*2cd00*/  LDC R147, c[0x0][0x230] ;  /* 0x00008c00ff937b82 */ /* 0x000e620000000800 */
[----:B------:R-:W4:Y:S04]  /*2cd10*/  LDL.64 R176, [R1+0x690] ;  /* 0x0006900001b07983 */ /* 0x000f280000100a00 */
[----:B------:R-:W4:Y:S04]  /*2cd20*/  LDL.64 R242, [R1+0xc78] ;  /* 0x000c780001f27983 */ /* 0x000f280000100a00 */
[----:B---3--:R-:W-:Y:S04]  /*2cd30*/  LDGSTS.E [R246+0x27500], desc[UR58][R50.64], !P1 ;  /* 0x2750000032f67fae */ /* 0x008fe8000c92187a */
[----:B------:R-:W3:Y:S01]  /*2cd40*/  LDL.64 R50, [R1+0xc70] ;  /* 0x000c700001327983 */ /* 0x000ee20000100a00 */
[----:B------:R-:W-:Y:S01]  /*2cd50*/  ISETP.GE.U32.AND P3, PT, R140, 0x7ffffedf, PT ;  /* 0x7ffffedf8c00780c */ /* 0x000fe20003f66070 */
[----:B------:R-:W-:-:S02]  /*2cd60*/  VIADD R140, R148, 0xffffff5a ;  /* 0xffffff5a948c7836 */ /* 0x000fc40000000000 */
[----:B------:R-:W1:Y:S03]  /*2cd70*/  LDC R148, c[0x0][0x230] ;  /* 0x00008c00ff947b82 */ /* 0x000e660000000800 */
[----:B------:R-:W-:Y:S01]  /*2cd80*/  ISETP.GE.U32.AND P5, PT, R140, 0x7ffffedb, PT ;  /* 0x7ffffedb8c00780c */ /* 0x000fe20003fa6070 */
[----:B------:R-:W-:-:S04]  /*2cd90*/  VIADD R140, R146, 0xffffff56 ;  /* 0xffffff56928c7836 */ /* 0x000fc80000000000 */
[----:B------:R-:W1:Y:S01]  /*2cda0*/  LDC R146, c[0x0][0x230] ;  /* 0x00008c00ff927b82 */ /* 0x000e620000000800 */
[----:B------:R-:W-:Y:S01]  /*2cdb0*/  ISETP.GE.U32.AND P4, PT, R140, 0x7ffffed7, PT ;  /* 0x7ffffed78c00780c */ /* 0x000fe20003f86070 */
[----:B------:R-:W-:Y:S04]  /*2cdc0*/  LDGSTS.E [R246+0x27600], desc[UR58][R24.64], !P1 ;  /* 0x2760000018f67fae */ /* 0x000fe8000c92187a */
[----:B------:R-:W-:Y:S04]  /*2cdd0*/  LDGSTS.E [R246+0x27700], desc[UR58][R180.64], !P1 ;  /* 0x27700000b4f67fae */ /* 0x000fe8000c92187a */
        /* <DEDUP_REMOVED lines=11> */
[----:B------:R-:W-:Y:S01]  /*2ce90*/  LDGSTS.E [R246+0x29600], desc[UR58][R48.64], !P5 ;  /* 0x2960000030f67fae */ /* 0x000fe2000e92187a */
[----:B------:R-:W-:-:S02]  /*2cea0*/  VIADD R140, R144, 0xffffff52 ;  /* 0xffffff52908c7836 */ /* 0x000fc40000000000 */
[----:B------:R-:W2:Y:S01]  /*2ceb0*/  LDC R144, c[0x0][0x230] ;  /* 0x00008c00ff907b82 */ /* 0x000ea20000000800 */
[----:B------:R-:W2:Y:S04]  /*2cec0*/  LDL.64 R180, [R1+0x688] ;  /* 0x0006880001b47983 */ /* 0x000ea80000100a00 */
[----:B------:R-:W2:Y:S04]  /*2ced0*/  LDL.64 R184, [R1+0x680] ;  /* 0x0006800001b87983 */ /* 0x000ea80000100a00 */
[----:B------:R-:W2:Y:S04]  /*2cee0*/  LDL.64 R48, [R1+0x1110] ;  /* 0x0011100001307983 */ /* 0x000ea80000100a00 */
[----:B------:R-:W2:Y:S04]  /*2cef0*/  LDL.64 R142, [R1+0x1938] ;  /* 0x00193800018e7983 */ /* 0x000ea80000100a00 */
[----:B----4-:R-:W-:Y:S04]  /*2cf00*/  LDGSTS.E [R246+0x29700], desc[UR58][R222.64], !P5 ;  /* 0x29700000def67fae */ /* 0x010fe8000e92187a */
[----:B------:R-:W-:Y:S04]  /*2cf10*/  LDGSTS.E [R246+0x2a400], desc[UR58][R240.64], !P4 ;  /* 0x2a400000f0f67fae */ /* 0x000fe8000e12187a */
[----:B------:R-:W4:Y:S04]  /*2cf20*/  LDL.64 R222, [R1+0x6f0] ;  /* 0x0006f00001de7983 */ /* 0x000f280000100a00 */
[----:B------:R-:W-:Y:S01]  /*2cf30*/  LDGSTS.E [R246+0x2a500], desc[UR58][R242.64], !P4 ;  /* 0x2a500000f2f67fae */ /* 0x000fe2000e12187a */
[----:B------:R-:W-:-:S03]  /*2cf40*/  ISETP.GE.U32.AND P0, PT, R140, 0x7ffffed3, PT ;  /* 0x7ffffed38c00780c */ /* 0x000fc60003f06070 */
[----:B------:R-:W4:Y:S04]  /*2cf50*/  LDL.64 R240, [R1+0x258] ;  /* 0x0002580001f07983 */ /* 0x000f280000100a00 */
[----:B------:R-:W4:Y:S04]  /*2cf60*/  LDL.64 R242, [R1+0x250] ;  /* 0x0002500001f27983 */ /* 0x000f280000100a00 */
[----:B---3--:R-:W-:Y:S04]  /*2cf70*/  LDGSTS.E [R246+0x2a600], desc[UR58][R50.64], !P4 ;  /* 0x2a60000032f67fae */ /* 0x008fe8000e12187a */
[----:B------:R-:W3:Y:S01]  /*2cf80*/  LDL.64 R50, [R1+0x10f0] ;  /* 0x0010f00001327983 */ /* 0x000ee20000100a00 */
[----:B-1----:R-:W-:-:S02]  /*2cf90*/  IADD3 R140, R145, -0xb2, RZ ;  /* 0xffffff4e918c7810 */ /* 0x002fc40007ffe0ff */
[----:B------:R-:W1:Y:S02]  /*2cfa0*/  LDC R145, c[0x0][0x230] ;  /* 0x00008c00ff917b82 */ /* 0x000e640000000800 */
[----:B------:R-:W-:Y:S01]  /*2cfb0*/  ISETP.GE.U32.AND P1, PT, R140, 0x7ffffecf, PT ;  /* 0x7ffffecf8c00780c */ /* 0x000fe20003f26070 */
[----:B------:R-:W-:-:S05]  /*2cfc0*/  VIADD R140, R147, 0xffffff4a ;  /* 0xffffff4a938c7836 */ /* 0x000fca0000000000 */
[----:B------:R-:W-:Y:S01]  /*2cfd0*/  ISETP.GE.U32.AND P3, PT, R140, 0x7ffffecb, PT ;  /* 0x7ffffecb8c00780c */ /* 0x000fe20003f66070 */
[----:B------:R-:W-:Y:S01]  /*2cfe0*/  LDGSTS.E [R246+0x2a700], desc[UR58][R24.64], !P4 ;  /* 0x2a70000018f67fae */ /* 0x000fe2000e12187a */
[----:B------:R-:W1:Y:S03]  /*2cff0*/  LDC R147, c[0x0][0x230] ;  /* 0x00008c00ff937b82 */ /* 0x000e660000000800 */
        /* <DEDUP_REMOVED lines=9> */
[----:B------:R-:W-:Y:S04]  /*2d090*/  LDGSTS.E [R246+0x2c400], desc[UR58][R48.64], !P1 ;  /* 0x2c40000030f67fae */ /* 0x000fe8000c92187a */
[----:B------:R-:W2:Y:S04]  /*2d0a0*/  LDL.64 R48, [R1+0x1978] ;  /* 0x0019780001307983 */ /* 0x000ea80000100a00 */
[----:B----4-:R-:W-:Y:S04]  /*2d0b0*/  LDGSTS.E [R246+0x2c500], desc[UR58][R222.64], !P1 ;  /* 0x2c500000def67fae */ /* 0x010fe8000c92187a */
[----:B------:R-:W-:Y:S04]  /*2d0c0*/  LDGSTS.E [R246+0x2c600], desc[UR58][R150.64], !P1 ;  /* 0x2c60000096f67fae */ /* 0x000fe8000c92187a */
[----:B------:R-:W-:Y:S04]  /*2d0d0*/  LDGSTS.E [R246+0x2c700], desc[UR58][R172.64], !P1 ;  /* 0x2c700000acf67fae */ /* 0x000fe8000c92187a */
[----:B------:R-:W4:Y:S01]  /*2d0e0*/  LDL.LU.64 R222, [R1+0x4228] ;  /* 0x0042280001de7983 */ /* 0x000f220000300a00 */
[----:B------:R-:W-:-:S02]  /*2d0f0*/  VIADD R140, R148, 0xffffff46 ;  /* 0xffffff46948c7836 */ /* 0x000fc40000000000 */
[----:B------:R-:W4:Y:S01]  /*2d100*/  LDC R148, c[0x0][0x230] ;  /* 0x00008c00ff947b82 */ /* 0x000f220000000800 */
[----:B------:R-:W4:Y:S04]  /*2d110*/  LDL.64 R150, [R1+0x6d0] ;  /* 0x0006d00001967983 */ /* 0x000f280000100a00 */
[----:B---3--:R-:W-:Y:S01]  /*2d120*/  LDGSTS.E [R246+0x2d400], desc[UR58][R50.64], !P3 ;  /* 0x2d40000032f67fae */ /* 0x008fe2000d92187a */
[----:B------:R-:W-:-:S03]  /*2d130*/  ISETP.GE.U32.AND P5, PT, R140, 0x7ffffec7, PT ;  /* 0x7ffffec78c00780c */ /* 0x000fc60003fa6070 */
[----:B------:R-:W3:Y:S04]  /*2d140*/  LDL.64 R172, [R1+0xd98] ;  /* 0x000d980001ac7983 */ /* 0x000ee80000100a00 */
[----:B------:R-:W4:Y:S01]  /*2d150*/  LDL.64 R50, [R1+0x19e8] ;  /* 0x0019e80001327983 */ /* 0x000f220000100a00 */
[----:B------:R-:W-:Y:S02]  /*2d160*/  VIADD R140, R146, 0xffffff42 ;  /* 0xffffff42928c7836 */ /* 0x000fe40000000000 */
[----:B------:R-:W4:Y:S01]  /*2d170*/  LDC R146, c[0x0][0x230] ;  /* 0x00008c00ff927b82 */ /* 0x000f220000000800 */
[----:B------:R-:W-:Y:S02]  /*2d180*/  LDGSTS.E [R246+0x2d500], desc[UR58][R176.64], !P3 ;  /* 0x2d500000b0f67fae */ /* 0x000fe4000d92187a */
[----:B------:R-:W-:Y:S01]  /*2d190*/  ISETP.GE.U32.AND P4, PT, R140, 0x7ffffec3, PT ;  /* 0x7ffffec38c00780c */ /* 0x000fe20003f86070 */
[----:B------:R-:W-:Y:S01]  /*2d1a0*/  VIADD R140, R144, 0xffffff3e ;  /* 0xffffff3e908c7836 */ /* 0x000fe20000000000 */
[----:B------:R-:W-:Y:S03]  /*2d1b0*/  LDGSTS.E [R246+0x2d600], desc[UR58][R180.64], !P3 ;  /* 0x2d600000b4f67fae */ /* 0x000fe6000d92187a */
[----:B------:R-:W4:Y:S01]  /*2d1c0*/  LDC R144, c[0x0][0x230] ;  /* 0x00008c00ff907b82 */ /* 0x000f220000000800 */
        /* <DEDUP_REMOVED lines=8> */
[----:B------:R-:W-:Y:S04]  /*2d250*/  LDGSTS.E [R246+0x2e700], desc[UR58][R242.64], !P5 ;  /* 0x2e700000f2f67fae */ /* 0x000fe8000e92187a */
[----:B------:R-:W3:Y:S01]  /*2d260*/  LDL.64 R24, [R1+0x1a88] ;  /* 0x001a880001187983 */ /* 0x000ee20000100a00 */
[----:B------:R-:W-:-:S02]  /*2d270*/  VIADD R140, R147, 0xffffff36 ;  /* 0xffffff36938c7836 */ /* 0x000fc40000000000 */
[----:B------:R-:W3:Y:S01]  /*2d280*/  LDC R147, c[0x0][0x230] ;  /* 0x00008c00ff937b82 */ /* 0x000ee20000000800 */
[----:B------:R-:W3:Y:S04]  /*2d290*/  LDL.64 R184, [R1+0x50] ;  /* 0x0000500001b87983 */ /* 0x000ee80000100a00 */
[----:B------:R-:W3:Y:S04]  /*2d2a0*/  LDL.64 R142, [R1+0x1b90] ;  /* 0x001b9000018e7983 */ /* 0x000ee80000100a00 */
[----:B------:R-:W3:Y:S04]  /*2d2b0*/  LDL.64 R240, [R1+0xd0] ;  /* 0x0000d00001f07983 */ /* 0x000ee80000100a00 */
[----:B--2---:R-:W-:Y:S04]  /*2d2c0*/  LDGSTS.E [R246+0x2f400], desc[UR58][R46.64], !P4 ;  /* 0x2f4000002ef67fae */ /* 0x004fe8000e12187a */
[----:B------:R-:W-:Y:S04]  /*2d2d0*/  LDGSTS.E [R246+0x2f500], desc[UR58][R248.64], !P4 ;  /* 0x2f500000f8f67fae */ /* 0x000fe8000e12187a */
[----:B------:R-:W-:Y:S04]  /*2d2e0*/  LDGSTS.E [R246+0x2f600], desc[UR58][R22.64], !P4 ;  /* 0x2f60000016f67fae */ /* 0x000fe8000e12187a */
[----:B------:R-:W2:Y:S04]  /*2d2f0*/  LDL.64 R46, [R1+0x1ab0] ;  /* 0x001ab000012e7983 */ /* 0x000ea80000100a00 */
[----:B------:R-:W-:Y:S04]  /*2d300*/  LDGSTS.E [R246+0x2f700], desc[UR58][R26.64], !P4 ;  /* 0x2f7000001af67fae */ /* 0x000fe8000e12187a */
[----:B------:R-:W-:Y:S04]  /*2d310*/  LDGSTS.E [R246+0x30400], desc[UR58][R48.64], !P0 ;  /* 0x3040000030f67fae */ /* 0x000fe8000c12187a */
[----:B------:R-:W-:Y:S04]  /*2d320*/  LDGSTS.E [R246+0x30500], desc[UR58][R110.64], !P0 ;  /* 0x305000006ef67fae */ /* 0x000fe8000c12187a */
[----:B------:R-:W2:Y:S04]  /*2d330*/  LDL.64 R26, [R1+0x1af0] ;  /* 0x001af000011a7983 */ /* 0x000ea80000100a00 */
[----:B------:R-:W2:Y:S04]  /*2d340*/  LDL.64 R48, [R1+0x1ad0] ;  /* 0x001ad00001307983 */ /* 0x000ea80000100a00 */
[----:B------:R-:W-:Y:S04]  /*2d350*/  LDGSTS.E [R246+0x30600], desc[UR58][R108.64], !P0 ;  /* 0x306000006cf67fae */ /* 0x000fe8000c12187a */
[----:B------:R-:W-:Y:S01]  /*2d360*/  LDGSTS.E [R246+0x30700], desc[UR58][R106.64], !P0 ;  /* 0x307000006af67fae */ /* 0x000fe2000c12187a */
[----:B------:R-:W-:-:S03]  /*2d370*/  ISETP.GE.U32.AND P3, PT, R140, 0x7ffffeb7, PT ;  /* 0x7ffffeb78c00780c */ /* 0x000fc60003f66070 */
[----:B------:R-:W2:Y:S04]  /*2d380*/  LDL.64 R22, [R1+0x1b70] ;  /* 0x001b700001167983 */ /* 0x000ea80000100a00 */
[----:B------:R-:W2:Y:S04]  /*2d390*/  LDL.64 R242, [R1+0xd8] ;  /* 0x0000d80001f27983 */ /* 0x000ea80000100a00 */
[----:B------:R-:W2:Y:S04]  /*2d3a0*/  LDL.64 R248, [R1+0x1bb8] ;  /* 0x001bb80001f87983 */ /* 0x000ea80000100a00 */
[----:B------:R-:W2:Y:S04]  /*2d3b0*/  LDL.64 R180, [R1+0xb18] ;  /* 0x000b180001b47983 */ /* 0x000ea80000100a00 */
[----:B------:R-:W2:Y:S04]  /*2d3c0*/  LDL.64 R176, [R1+0x1060] ;  /* 0x0010600001b07983 */ /* 0x000ea80000100a00 */
[----:B----4-:R-:W-:Y:S01]  /*2d3d0*/  LDGSTS.E [R246+0x31400], desc[UR58][R50.64], !P1 ;  /* 0x3140000032f67fae */ /* 0x010fe2000c92187a */
[----:B------:R-:W-:-:S02]  /*2d3e0*/  VIADD R140, R148, 0xffffff32 ;  /* 0xffffff32948c7836 */ /* 0x000fc40000000000 */
[----:B------:R-:W4:Y:S01]  /*2d3f0*/  LDC R148, c[0x0][0x230] ;  /* 0x00008c00ff947b82 */ /* 0x000f220000000800 */
[----:B------:R-:W-:Y:S04]  /*2d400*/  LDGSTS.E [R246+0x31500], desc[UR58][R86.64], !P1 ;  /* 0x3150000056f67fae */ /* 0x000fe8000c92187a */
[----:B------:R-:W4:Y:S01]  /*2d410*/  LDL.64 R50, [R1+0x1b10] ;  /* 0x001b100001327983 */ /* 0x000f220000100a00 */
[----:B------:R-:W-:Y:S01]  /*2d420*/  ISETP.GE.U32.AND P5, PT, R140, 0x7ffffeb3, PT ;  /* 0x7ffffeb38c00780c */ /* 0x000fe20003fa6070 */
[----:B------:R-:W-:Y:S02]  /*2d430*/  VIADD R140, R146, 0xffffff2e ;  /* 0xffffff2e928c7836 */ /* 0x000fe40000000000 */
[----:B------:R-:W-:Y:S01]  /*2d440*/  LDGSTS.E [R246+0x31600], desc[UR58][R84.64], !P1 ;  /* 0x3160000054f67fae */ /* 0x000fe2000c92187a */
[----:B------:R-:W4:Y:S02]  /*2d450*/  LDC R146, c[0x0][0x230] ;  /* 0x00008c00ff927b82 */ /* 0x000f240000000800 */
[----:B------:R-:W-:Y:S01]  /*2d460*/  ISETP.GE.U32.AND P4, PT, R140, 0x7ffffeaf, PT ;  /* 0x7ffffeaf8c00780c */ /* 0x000fe20003f86070 */
[----:B------:R-:W-:Y:S01]  /*2d470*/  VIADD R140, R144, 0xffffff2a ;  /* 0xffffff2a908c7836 */ /* 0x000fe20000000000 */
[----:B------:R-:W-:Y:S04]  /*2d480*/  LDGSTS.E [R246+0x31700], desc[UR58][R82.64], !P1 ;  /* 0x3170000052f67fae */ /* 0x000fe8000c92187a */
[----:B------:R-:W-:Y:S01]  /*2d490*/  ISETP.GE.U32.AND P0, PT, R140, 0x7ffffeab, PT ;  /* 0x7ffffeab8c00780c */ /* 0x000fe20003f06070 */
[----:B------:R-:W4:Y:S01]  /*2d4a0*/  LDC R144, c[0x0][0x230] ;  /* 0x00008c00ff907b82 */ /* 0x000f220000000800 */
[----:B-1----:R-:W-:Y:S01]  /*2d4b0*/  IADD3 R140, R145, -0xda, RZ ;  /* 0xffffff26918c7810 */ /* 0x002fe20007ffe0ff */
[----:B---3--:R-:W-:Y:S03]  /*2d4c0*/  LDGSTS.E [R246+0x32400], desc[UR58][R24.64], !P3 ;  /* 0x3240000018f67fae */ /* 0x008fe6000d92187a */
[----:B------:R-:W-:-:S03]  /*2d4d0*/  ISETP.GE.U32.AND P1, PT, R140, 0x7ffffea7, PT ;  /* 0x7ffffea78c00780c */ /* 0x000fc60003f26070 */
[----:B------:R-:W1:Y:S01]  /*2d4e0*/  LDC R145, c[0x0][0x230] ;  /* 0x00008c00ff917b82 */ /* 0x000e620000000800 */
[----:B------:R-:W-:Y:S04]  /*2d4f0*/  LDGSTS.E [R246+0x32500], desc[UR58][R134.64], !P3 ;  /* 0x3250000086f67fae */ /* 0x000fe8000d92187a */
[----:B------:R-:W-:Y:S04]  /*2d500*/  LDGSTS.E [R246+0x32600], desc[UR58][R136.64], !P3 ;  /* 0x3260000088f67fae */ /* 0x000fe8000d92187a */
[----:B------:R-:W-:Y:S04]  /*2d510*/  LDGSTS.E [R246+0x32700], desc[UR58][R138.64], !P3 ;  /* 0x327000008af67fae */ /* 0x000fe8000d92187a */
        /* <DEDUP_REMOVED lines=8> */
[----:B------:R-:W-:Y:S04]  /*2d5a0*/  LDGSTS.E [R246+0x34600], desc[UR58][R56.64], !P4 ;  /* 0x3460000038f67fae */ /* 0x000fe8000e12187a */
[----:B------:R-:W3:Y:S04]  /*2d5b0*/  LDL.64 R48, [R1+0x1b50] ;  /* 0x001b500001307983 */ /* 0x000ee80000100a00 */
[----:B------:R-:W-:Y:S04]  /*2d5c0*/  LDGSTS.E [R246+0x34700], desc[UR58][R54.64], !P4 ;  /* 0x3470000036f67fae */ /* 0x000fe8000e12187a */
[----:B------:R-:W-:Y:S04]  /*2d5d0*/  LDGSTS.E [R246+0x35400], desc[UR58][R26.64], !P0 ;  /* 0x354000001af67fae */ /* 0x000fe8000c12187a */
[----:B------:R-:W-:Y:S04]  /*2d5e0*/  LDGSTS.E [R246+0x35500], desc[UR58][R206.64], !P0 ;  /* 0x35500000cef67fae */ /* 0x000fe8000c12187a */
[----:B------:R-:W-:Y:S04]  /*2d5f0*/  LDGSTS.E [R246+0x35600], desc[UR58][R208.64], !P0 ;  /* 0x35600000d0f67fae */ /* 0x000fe8000c12187a */
[----:B------:R-:W-:Y:S04]  /*2d600*/  LDGSTS.E [R246+0x35700], desc[UR58][R210.64], !P0 ;  /* 0x35700000d2f67fae */ /* 0x000fe8000c12187a */
[----:B------:R-:W3:Y:S04]  /*2d610*/  LDL.64 R26, [R1+0x48] ;  /* 0x00004800011a7983 */ /* 0x000ee80000100a00 */
        /* <DEDUP_REMOVED lines=17> */
[----:B------:R-:W2:Y:S04]  /*2d730*/  LDL.64 R46, [R1+0xc8] ;  /* 0x0000c800012e7983 */ /* 0x000ea80000100a00 */
[----:B------:R-:W-:Y:S04]  /*2d740*/  LDGSTS.E [R246+0x37700], desc[UR58][R34.64], !P3 ;  /* 0x3770000022f67fae */ /* 0x000fe8000d92187a */
[----:B---3--:R-:W-:Y:S04]  /*2d750*/  LDGSTS.E [R246+0x38400], desc[UR58][R48.64], !P5 ;  /* 0x3840000030f67fae */ /* 0x008fe8000e92187a */
[----:B------:R-:W-:Y:S04]  /*2d760*/  LDGSTS.E [R246+0x38500], desc[UR58][R14.64], !P5 ;  /* 0x385000000ef67fae */ /* 0x000fe8000e92187a */
[----:B------:R-:W-:Y:S04]  /*2d770*/  LDGSTS.E [R246+0x38600], desc[UR58][R12.64], !P5 ;  /* 0x386000000cf67fae */ /* 0x000fe8000e92187a */
[----:B------:R-:W3:Y:S04]  /*2d780*/  LDL.64 R48, [R1+0xb20] ;  /* 0x000b200001307983 */ /* 0x000ee80000100a00 */
[----:B------:R-:W-:Y:S04]  /*2d790*/  LDGSTS.E [R246+0x38700], desc[UR58][R10.64], !P5 ;  /* 0x387000000af67fae */ /* 0x000fe8000e92187a */
[----:B------:R-:W-:Y:S04]  /*2d7a0*/  LDGSTS.E [R246+0x39400], desc[UR58][R22.64], !P4 ;  /* 0x3940000016f67fae */ /* 0x000fe8000e12187a */
[----:B------:R-:W-:Y:S04]  /*2d7b0*/  LDGSTS.E [R246+0x39500], desc[UR58][R26.64], !P4 ;  /* 0x395000001af67fae */ /* 0x000fe8000e12187a */
[----:B------:R-:W-:Y:S04]  /*2d7c0*/  LDGSTS.E [R246+0x39600], desc[UR58][R184.64], !P4 ;  /* 0x39600000b8f67fae */ /* 0x000fe8000e12187a */
[----:B------:R-:W3:Y:S04]  /*2d7d0*/  LDL.64 R22, [R1+0x1c40] ;  /* 0x001c400001167983 */ /* 0x000ee80000100a00 */
[----:B------:R-:W3:Y:S04]  /*2d7e0*/  LDL.64 R26, [R1+0xba8] ;  /* 0x000ba800011a7983 */ /* 0x000ee80000100a00 */
[----:B------:R-:W3:Y:S04]  /*2d7f0*/  LDL.64 R184, [R1+0xbb0] ;  /* 0x000bb00001b87983 */ /* 0x000ee80000100a00 */
[----:B----4-:R-:W-:Y:S04]  /*2d800*/  LDGSTS.E [R246+0x39700], desc[UR58][R50.64], !P4 ;  /* 0x3970000032f67fae */ /* 0x010fe8000e12187a */
[----:B------:R-:W4:Y:S01]  /*2d810*/  LDL.64 R50, [R1+0xbb8] ;  /* 0x000bb80001327983 */ /* 0x000f220000100a00 */
[----:B------:R-:W-:-:S02]  /*2d820*/  VIADD R140, R144, 0xffffff16 ;  /* 0xffffff16908c7836 */ /* 0x000fc40000000000 */
[----:B------:R-:W4:Y:S03]  /*2d830*/  LDC R144, c[0x0][0x230] ;  /* 0x00008c00ff907b82 */ /* 0x000f260000000800 */
[----:B------:R-:W-:Y:S02]  /*2d840*/  ISETP.GE.U32.AND P0, PT, R140, 0x7ffffe97, PT ;  /* 0x7ffffe978c00780c */ /* 0x000fe40003f06070 */
[----:B-1----:R-:W-:-:S03]  /*2d850*/  IADD3 R140, R145, -0xee, RZ ;  /* 0xffffff12918c7810 */ /* 0x002fc60007ffe0ff */
[----:B------:R-:W1:Y:S01]  /*2d860*/  LDC R145, c[0x0][0x230] ;  /* 0x00008c00ff917b82 */ /* 0x000e620000000800 */
[----:B------:R-:W-:Y:S01]  /*2d870*/  ISETP.GE.U32.AND P1, PT, R140, 0x7ffffe93, PT ;  /* 0x7ffffe938c00780c */ /* 0x000fe20003f26070 */
[----:B------:R-:W-:-:S05]  /*2d880*/  VIADD R140, R147, 0xffffff0e ;  /* 0xffffff0e938c7836 */ /* 0x000fca0000000000 */
[----:B------:R-:W-:Y:S01]  /*2d890*/  ISETP.GE.U32.AND P3, PT, R140, 0x7ffffe8f, PT ;  /* 0x7ffffe8f8c00780c */ /* 0x000fe20003f66070 */
[----:B------:R-:W-:Y:S01]  /*2d8a0*/  LDGSTS.E [R246+0x3a400], desc[UR58][R142.64], !P0 ;  /* 0x3a4000008ef67fae */ /* 0x000fe2000c12187a */
[----:B------:R-:W1:Y:S03]  /*2d8b0*/  LDC R147, c[0x0][0x230] ;  /* 0x00008c00ff937b82 */ /* 0x000e660000000800 */
[----:B------:R-:W4:Y:S04]  /*2d8c0*/  LDL.64 R142, [R1+0x1cc8] ;  /* 0x001cc800018e7983 */ /* 0x000f280000100a00 */
[----:B--2---:R-:W-:Y:S04]  /*2d8d0*/  LDGSTS.E [R246+0x3a500], desc[UR58][R46.64], !P0 ;  /* 0x3a5000002ef67fae */ /* 0x004fe8000c12187a */
[----:B------:R-:W-:Y:S04]  /*2d8e0*/  LDGSTS.E [R246+0x3a600], desc[UR58][R240.64], !P0 ;  /* 0x3a600000f0f67fae */ /* 0x000fe8000c12187a */
[----:B------:R-:W-:Y:S04]  /*2d8f0*/  LDGSTS.E [R246+0x3a700], desc[UR58][R242.64], !P0 ;  /* 0x3a700000f2f67fae */ /* 0x000fe8000c12187a */
[----:B------:R-:W2:Y:S04]  /*2d900*/  LDL.64 R46, [R1+0xc08] ;  /* 0x000c0800012e7983 */ /* 0x000ea80000100a00 */
[----:B------:R-:W2:Y:S04]  /*2d910*/  LDL.64 R240, [R1+0xc10] ;  /* 0x000c100001f07983 */ /* 0x000ea80000100a00 */
[----:B------:R-:W2:Y:S04]  /*2d920*/  LDL.64 R242, [R1+0x1988] ;  /* 0x0019880001f27983 */ /* 0x000ea80000100a00 */
[----:B------:R-:W-:Y:S04]  /*2d930*/  LDGSTS.E [R246+0x3b400], desc[UR58][R248.64], !P1 ;  /* 0x3b400000f8f67fae */ /* 0x000fe8000c92187a */
[----:B---3--:R-:W-:Y:S04]  /*2d940*/  LDGSTS.E [R246+0x3b500], desc[UR58][R48.64], !P1 ;  /* 0x3b50000030f67fae */ /* 0x008fe8000c92187a */
[----:B------:R-:W-:Y:S04]  /*2d950*/  LDGSTS.E [R246+0x3b600], desc[UR58][R180.64], !P1 ;  /* 0x3b600000b4f67fae */ /* 0x000fe8000c92187a */
        /* <DEDUP_REMOVED lines=11> */
[----:B----4-:R-:W-:Y:S04]  /*2da10*/  LDGSTS.E [R246+0x3c700], desc[UR58][R50.64], !P3 ;  /* 0x3c70000032f67fae */ /* 0x010fe8000d92187a */
[----:B------:R-:W4:Y:S01]  /*2da20*/  LDL.64 R50, [R1+0x1a60] ;  /* 0x001a600001327983 */ /* 0x000f220000100a00 */
[----:B------:R-:W-:-:S02]  /*2da30*/  VIADD R140, R148, 0xffffff0a ;  /* 0xffffff0a948c7836 */ /* 0x000fc40000000000 */
[----:B------:R-:W4:Y:S03]  /*2da40*/  LDC R148, c[0x0][0x230] ;  /* 0x00008c00ff947b82 */ /* 0x000f260000000800 */
[----:B------:R-:W-:Y:S01]  /*2da50*/  ISETP.GE.U32.AND P5, PT, R140, 0x7ffffe8b, PT ;  /* 0x7ffffe8b8c00780c */ /* 0x000fe20003fa6070 */
[----:B------:R-:W-:-:S04]  /*2da60*/  VIADD R140, R146, 0xffffff06 ;  /* 0xffffff06928c7836 */ /* 0x000fc80000000000 */
[----:B------:R-:W4:Y:S01]  /*2da70*/  LDC R146, c[0x0][0x230] ;  /* 0x00008c00ff927b82 */ /* 0x000f220000000800 */
[----:B------:R-:W-:Y:S01]  /*2da80*/  ISETP.GE.U32.AND P4, PT, R140, 0x7ffffe87, PT ;  /* 0x7ffffe878c00780c */ /* 0x000fe20003f86070 */
[----:B------:R-:W-:-:S05]  /*2da90*/  VIADD R140, R144, 0xffffff02 ;  /* 0xffffff02908c7836 */ /* 0x000fca0000000000 */
[----:B------:R-:W-:Y:S01]  /*2daa0*/  ISETP.GE.U32.AND P0, PT, R140, 0x7ffffe83, PT ;  /* 0x7ffffe838c00780c */ /* 0x000fe20003f06070 */
[----:B------:R-:W-:Y:S01]  /*2dab0*/  LDGSTS.E [R246+0x3d400], desc[UR58][R142.64], !P5 ;  /* 0x3d4000008ef67fae */ /* 0x000fe2000e92187a */
[----:B------:R-:W4:Y:S03]  /*2dac0*/  LDC R144, c[0x0][0x230] ;  /* 0x00008c00ff907b82 */ /* 0x000f260000000800 */
[----:B------:R-:W4:Y:S04]  /*2dad0*/  LDL.64 R142, [R1+0x18f0] ;  /* 0x0018f000018e7983 */ /* 0x000f280000100a00 */
[----:B--2---:R-:W-:Y:S04]  /*2dae0*/  LDGSTS.E [R246+0x3d500], desc[UR58][R46.64], !P5 ;  /* 0x3d5000002ef67fae */ /* 0x004fe8000e92187a */
[----:B------:R-:W-:Y:S04]  /*2daf0*/  LDGSTS.E [R246+0x3d600], desc[UR58][R240.64], !P5 ;  /* 0x3d600000f0f67fae */ /* 0x000fe8000e92187a */
[----:B------:R-:W-:Y:S04]  /*2db00*/  LDGSTS.E [R246+0x3d700], desc[UR58][R242.64], !P5 ;  /* 0x3d700000f2f67fae */ /* 0x000fe8000e92187a */
[----:B------:R-:W2:Y:S04]  /*2db10*/  LDL.64 R46, [R1+0x10d0] ;  /* 0x0010d000012e7983 */ /* 0x000ea80000100a00 */
[----:B------:R-:W2:Y:S04]  /*2db20*/  LDL.64 R240, [R1+0x10c8] ;  /* 0x0010c80001f07983 */ /* 0x000ea80000100a00 */
[----:B------:R-:W2:Y:S04]  /*2db30*/  LDL.64 R242, [R1+0x10c0] ;  /* 0x0010c00001f27983 */ /* 0x000ea80000100a00 */
[----:B---3--:R-:W-:Y:S04]  /*2db40*/  LDGSTS.E [R246+0x3e400], desc[UR58][R248.64], !P4 ;  /* 0x3e400000f8f67fae */ /* 0x008fe8000e12187a */
[----:B------:R-:W-:Y:S04]  /*2db50*/  LDGSTS.E [R246+0x3e500], desc[UR58][R48.64], !P4 ;  /* 0x3e50000030f67fae */ /* 0x000fe8000e12187a */
[----:B------:R-:W3:Y:S04]  /*2db60*/  LDL.64 R248, [R1+0x18d0] ;  /* 0x0018d00001f87983 */ /* 0x000ee80000100a00 */
[----:B------:R-:W3:Y:S04]  /*2db70*/  LDL.64 R48, [R1+0x1070] ;  /* 0x0010700001307983 */ /* 0x000ee80000100a00 */
[----:B------:R-:W-:Y:S04]  /*2db80*/  LDGSTS.E [R246+0x3e600], desc[UR58][R180.64], !P4 ;  /* 0x3e600000b4f67fae */ /* 0x000fe8000e12187a */
[----:B------:R-:W-:Y:S04]  /*2db90*/  LDGSTS.E [R246+0x3e700], desc[UR58][R24.64], !P4 ;  /* 0x3e70000018f67fae */ /* 0x000fe8000e12187a */
[----:B------:R-:W-:Y:S01]  /*2dba0*/  LDGSTS.E [R246+0x3f400], desc[UR58][R22.64], !P0 ;  /* 0x3f40000016f67fae */ /* 0x000fe2000c12187a */
[----:B-1----:R-:W-:-:S02]  /*2dbb0*/  IADD3 R140, R145, -0x83, RZ ;  /* 0xffffff7d918c7810 */ /* 0x002fc40007ffe0ff */
[----:B------:R-:W1:Y:S01]  /*2dbc0*/  LDC R145, c[0x0][0x230] ;  /* 0x00008c00ff917b82 */ /* 0x000e620000000800 */
[----:B------:R-:W3:Y:S04]  /*2dbd0*/  LDL.64 R180, [R1+0x1208] ;  /* 0x0012080001b47983 */ /* 0x000ee80000100a00 */
        /* <DEDUP_REMOVED lines=29> */
[----:B------:R-:W-:Y:S04]  /*2ddb0*/  LDGSTS.E [R247+0x22800], desc[UR58][R22.64], !P5 ;  /* 0x2280000016f77fae */ /* 0x000fe8000e92187a */
[----:B------:R-:W3:Y:S04]  /*2ddc0*/  LDL.64 R24, [R1+0xf40] ;  /* 0x000f400001187983 */ /* 0x000ee80000100a00 */
[----:B------:R-:W-:Y:S04]  /*2ddd0*/  LDGSTS.E [R247+0x22900], desc[UR58][R26.64], !P5 ;  /* 0x229000001af77fae */ /* 0x000fe8000e92187a */
[----:B------:R-:W3:Y:S04]  /*2dde0*/  LDL.64 R22, [R1+0x11e8] ;  /* 0x0011e80001167983 */ /* 0x000ee80000100a00 */
[----:B------:R-:W-:Y:S04]  /*2ddf0*/  LDGSTS.E [R247+0x22a00], desc[UR58][R184.64], !P5 ;  /* 0x22a00000b8f77fae */ /* 0x000fe8000e92187a */
[----:B------:R-:W3:Y:S01]  /*2de00*/  LDL.64 R26, [R1+0xef0] ;  /* 0x000ef000011a7983 */ /* 0x000ee20000100a00 */
[----:B------:R-:W-:-:S02]  /*2de10*/  VIADD R140, R146, 0xffffff71 ;  /* 0xffffff71928c7836 */ /* 0x000fc40000000000 */
[----:B------:R-:W3:Y:S01]  /*2de20*/  LDC R146, c[0x0][0x230] ;  /* 0x00008c00ff927b82 */ /* 0x000ee20000000800 */
[----:B------:R-:W3:Y:S04]  /*2de30*/  LDL.64 R176, [R1+0xd90] ;  /* 0x000d900001b07983 */ /* 0x000ee80000100a00 */
[----:B------:R-:W3:Y:S04]  /*2de40*/  LDL.64 R184, [R1+0xee0] ;  /* 0x000ee00001b87983 */ /* 0x000ee80000100a00 */
[----:B----4-:R-:W-:Y:S04]  /*2de50*/  LDGSTS.E [R247+0x22b00], desc[UR58][R50.64], !P5 ;  /* 0x22b0000032f77fae */ /* 0x010fe8000e92187a */
[----:B------:R-:W4:Y:S01]  /*2de60*/  LDL.64 R50, [R1+0xee8] ;  /* 0x000ee80001327983 */ /* 0x000f220000100a00 */
[----:B------:R-:W-:Y:S01]  /*2de70*/  ISETP.GE.U32.AND P4, PT, R140, 0x7ffffef2, PT ;  /* 0x7ffffef28c00780c */ /* 0x000fe20003f86070 */
[----:B------:R-:W-:-:S02]  /*2de80*/  VIADD R140, R144, 0xffffff6d ;  /* 0xffffff6d908c7836 */ /* 0x000fc40000000000 */
[----:B------:R-:W4:Y:S03]  /*2de90*/  LDC R144, c[0x0][0x230] ;  /* 0x00008c00ff907b82 */ /* 0x000f260000000800 */
[----:B------:R-:W-:Y:S02]  /*2dea0*/  ISETP.GE.U32.AND P0, PT, R140, 0x7ffffeee, PT ;  /* 0x7ffffeee8c00780c */ /* 0x000fe40003f06070 */
[----:B-1----:R-:W-:-:S03]  /*2deb0*/  IADD3 R140, R145, -0x97, RZ ;  /* 0xffffff69918c7810 */ /* 0x002fc60007ffe0ff */
        /* <DEDUP_REMOVED lines=8> */
[----:B------:R-:W-:Y:S04]  /*2df40*/  LDGSTS.E [R247+0x24800], desc[UR58][R180.64], !P0 ;  /* 0x24800000b4f77fae */ /* 0x000fe8000c12187a */
[----:B------:R-:W2:Y:S04]  /*2df50*/  LDL.64 R240, [R1+0xe88] ;  /* 0x000e880001f07983 */ /* 0x000ea80000100a00 */
[----:B------:R-:W2:Y:S04]  /*2df60*/  LDL.64 R242, [R1+0xe80] ;  /* 0x000e800001f27983 */ /* 0x000ea80000100a00 */
[----:B---3--:R-:W-:Y:S04]  /*2df70*/  LDGSTS.E [R247+0x24900], desc[UR58][R48.64], !P0 ;  /* 0x2490000030f77fae */ /* 0x008fe8000c12187a */
[----:B------:R-:W-:Y:S01]  /*2df80*/  LDGSTS.E [R247+0x24a00], desc[UR58][R248.64], !P0 ;  /* 0x24a00000f8f77fae */ /* 0x000fe2000c12187a */
[----:B------:R-:W-:-:S02]  /*2df90*/  VIADD R140, R147, 0xffffff65 ;  /* 0xffffff65938c7836 */ /* 0x000fc40000000000 */
[----:B------:R-:W3:Y:S01]  /*2dfa0*/  LDC R147, c[0x0][0x230] ;  /* 0x00008c00ff937b82 */ /* 0x000ee20000000800 */
[----:B------:R-:W3:Y:S04]  /*2dfb0*/  LDL.64 R180, [R1+0x1168] ;  /* 0x0011680001b47983 */ /* 0x000ee80000100a00 */
[----:B------:R-:W3:Y:S04]  /*2dfc0*/  LDL.64 R48, [R1+0x11a8] ;  /* 0x0011a80001307983 */ /* 0x000ee80000100a00 */
[----:B------:R-:W3:Y:S04]  /*2dfd0*/  LDL.64 R248, [R1+0x1188] ;  /* 0x0011880001f87983 */ /* 0x000ee80000100a00 */
[----:B------:R-:W-:Y:S04]  /*2dfe0*/  LDGSTS.E [R247+0x24b00], desc[UR58][R24.64], !P0 ;  /* 0x24b0000018f77fae */ /* 0x000fe8000c12187a */
[----:B------:R-:W-:Y:S04]  /*2dff0*/  LDGSTS.E [R247+0x25800], desc[UR58][R22.64], !P1 ;  /* 0x2580000016f77fae */ /* 0x000fe8000c92187a */
[----:B------:R-:W3:Y:S04]  /*2e000*/  LDL.64 R24, [R1+0xda0] ;  /* 0x000da00001187983 */ /* 0x000ee80000100a00 */
[----:B------:R-:W-:Y:S04]  /*2e010*/  LDGSTS.E [R247+0x25900], desc[UR58][R26.64], !P1 ;  /* 0x259000001af77fae */ /* 0x000fe8000c92187a */
[----:B------:R-:W3:Y:S04]  /*2e020*/  LDL.64 R22, [R1+0xd40] ;  /* 0x000d400001167983 */ /* 0x000ee80000100a00 */
[----:B------:R-:W3:Y:S04]  /*2e030*/  LDL.64 R26, [R1+0xd38] ;  /* 0x000d3800011a7983 */ /* 0x000ee80000100a00 */
[----:B----4-:R-:W-:Y:S01]  /*2e040*/  LDGSTS.E [R247+0x25a00], desc[UR58][R50.64], !P1 ;  /* 0x25a0000032f77fae */ /* 0x010fe2000c92187a */
[----:B------:R-:W-:-:S03]  /*2e050*/  ISETP.GE.U32.AND P3, PT, R140, 0x7ffffee6, PT ;  /* 0x7ffffee68c00780c */ /* 0x000fc60003f66070 */
[----:B------:R-:W4:Y:S01]  /*2e060*/  LDL.64 R50, [R1+0xd30] ;  /* 0x000d300001327983 */ /* 0x000f220000100a00 */
[----:B------:R-:W-:Y:S02]  /*2e070*/  VIADD R140, R148, 0xffffff61 ;  /* 0xffffff61948c7836 */ /* 0x000fe40000000000 */
[----:B------:R-:W1:Y:S01]  /*2e080*/  LDC R148, c[0x0][0x230] ;  /* 0x00008c00ff947b82 */ /* 0x000e620000000800 */
[----:B------:R-:W-:Y:S02]  /*2e090*/  LDGSTS.E [R247+0x25b00], desc[UR58][R184.64], !P1 ;  /* 0x25b00000b8f77fae */ /* 0x000fe4000c92187a */
[----:B------:R-:W-:Y:S01]  /*2e0a0*/  ISETP.GE.U32.AND P5, PT, R140, 0x7ffffee2, PT ;  /* 0x7ffffee28c00780c */ /* 0x000fe20003fa6070 */
[----:B------:R-:W-:-:S04]  /*2e0b0*/  VIADD R140, R146, 0xffffff5d ;  /* 0xffffff5d928c7836 */ /* 0x000fc80000000000 */
[----:B------:R-:W1:Y:S01]  /*2e0c0*/  LDC R146, c[0x0][0x230] ;  /* 0x00008c00ff927b82 */ /* 0x000e620000000800 */
[----:B------:R-:W-:Y:S01]  /*2e0d0*/  ISETP.GE.U32.AND P4, PT, R140, 0x7ffffede, PT ;  /* 0x7ffffede8c00780c */ /* 0x000fe20003f86070 */
[----:B------:R-:W4:Y:S04]  /*2e0e0*/  LDL.64 R184, [R1+0xce0] ;  /* 0x000ce00001b87983 */ /* 0x000f280000100a00 */
[----:B------:R-:W-:Y:S04]  /*2e0f0*/  LDGSTS.E [R247+0x26800], desc[UR58][R142.64], !P3 ;  /* 0x268000008ef77fae */ /* 0x000fe8000d92187a */
[----:B------:R-:W4:Y:S04]  /*2e100*/  LDL.64 R142, [R1+0xcd8] ;  /* 0x000cd800018e7983 */ /* 0x000f280000100a00 */
[----:B--2---:R-:W-:Y:S04]  /*2e110*/  LDGSTS.E [R247+0x26900], desc[UR58][R46.64], !P3 ;  /* 0x269000002ef77fae */ /* 0x004fe8000d92187a */
[----:B------:R-:W-:Y:S04]  /*2e120*/  LDGSTS.E [R247+0x26a00], desc[UR58][R240.64], !P3 ;  /* 0x26a00000f0f77fae */ /* 0x000fe8000d92187a */
[----:B------:R-:W2:Y:S04]  /*2e130*/  LDL.64 R46, [R1+0xcd0] ;  /* 0x000cd000012e7983 */ /* 0x000ea80000100a00 */
[----:B------:R-:W-:Y:S04]  /*2e140*/  LDGSTS.E [R247+0x26b00], desc[UR58][R242.64], !P3 ;  /* 0x26b00000f2f77fae */ /* 0x000fe8000d92187a */
[----:B------:R-:W2:Y:S04]  /*2e150*/  LDL.64 R240, [R1+0x1148] ;  /* 0x0011480001f07983 */ /* 0x000ea80000100a00 */
[----:B---3--:R-:W-:Y:S04]  /*2e160*/  LDGSTS.E [R247+0x27800], desc[UR58][R48.64], !P5 ;  /* 0x2780000030f77fae */ /* 0x008fe8000e92187a */
[----:B------:R-:W3:Y:S04]  /*2e170*/  LDL.64 R242, [R1+0xc60] ;  /* 0x000c600001f27983 */ /* 0x000ee80000100a00 */
[----:B------:R-:W3:Y:S04]  /*2e180*/  LDL.64 R48, [R1+0xc58] ;  /* 0x000c580001307983 */ /* 0x000ee80000100a00 */
[----:B------:R-:W-:Y:S04]  /*2e190*/  LDGSTS.E [R247+0x27900], desc[UR58][R24.64], !P5 ;  /* 0x2790000018f77fae */ /* 0x000fe8000e92187a */
[----:B------:R-:W-:Y:S04]  /*2e1a0*/  LDGSTS.E [R247+0x27a00], desc[UR58][R172.64], !P5 ;  /* 0x27a00000acf77fae */ /* 0x000fe8000e92187a */
[----:B------:R-:W-:Y:S04]  /*2e1b0*/  LDGSTS.E [R247+0x27b00], desc[UR58][R176.64], !P5 ;  /* 0x27b00000b0f77fae */ /* 0x000fe8000e92187a */
[----:B------:R-:W3:Y:S04]  /*2e1c0*/  LDL.64 R24, [R1+0xc50] ;  /* 0x000c500001187983 */ /* 0x000ee80000100a00 */
[----:B------:R-:W-:Y:S04]  /*2e1d0*/  LDGSTS.E [R247+0x28800], desc[UR58][R248.64], !P4 ;  /* 0x28800000f8f77fae */ /* 0x000fe8000e12187a */
[----:B------:R-:W-:Y:S04]  /*2e1e0*/  LDGSTS.E [R247+0x28900], desc[UR58][R22.64], !P4 ;  /* 0x2890000016f77fae */ /* 0x000fe8000e12187a */
[----:B------:R-:W-:Y:S04]  /*2e1f0*/  LDGSTS.E [R247+0x28a00], desc[UR58][R26.64], !P4 ;  /* 0x28a000001af77fae */ /* 0x000fe8000e12187a */
[----:B------:R-:W3:Y:S04]  /*2e200*/  LDL.64 R248, [R1+0x1128] ;  /* 0x0011280001f87983 */ /* 0x000ee80000100a00 */
[----:B------:R-:W3:Y:S04]  /*2e210*/  LDL.64 R22, [R1+0x738] ;  /* 0x0007380001167983 */ /* 0x000ee80000100a00 */
[----:B------:R-:W3:Y:S01]  /*2e220*/  LDL.64 R26, [R1+0x730] ;  /* 0x00073000011a7983 */ /* 0x000ee20000100a00 */
[----:B------:R-:W-:-:S02]  /*2e230*/  VIADD R140, R144, 0xffffff59 ;  /* 0xffffff59908c7836 */ /* 0x000fc40000000000 */
[----:B------:R-:W1:Y:S01]  /*2e240*/  LDC R144, c[0x0][0x230] ;  /* 0x00008c00ff907b82 */ /* 0x000e620000000800 */
[----:B------:R-:W3:Y:S04]  /*2e250*/  LDL.64 R172, [R1+0x6c8] ;  /* 0x0006c80001ac7983 */ /* 0x000ee80000100a00 */
[----:B------:R-:W3:Y:S04]  /*2e260*/  LDL.64 R176, [R1+0x678] ;  /* 0x0006780001b07983 */ /* 0x000ee80000100a00 */
[----:B----4-:R-:W-:Y:S04]  /*2e270*/  LDGSTS.E [R247+0x28b00], desc[UR58][R50.64], !P4 ;  /* 0x28b0000032f77fae */ /* 0x010fe8000e12187a */
[----:B------:R-:W4:Y:S01]  /*2e280*/  LDL.64 R50, [R1+0x728] ;  /* 0x0007280001327983 */ /* 0x000f220000100a00 */
[----:B------:R-:W-:-:S02]  /*2e290*/  ISETP.GE.U32.AND P0, PT, R140, 0x7ffffeda, PT ;  /* 0x7ffffeda8c00780c */ /* 0x000fc40003f06070 */
[----:B-1----:R-:W-:Y:S02]  /*2e2a0*/  IADD3 R140, R145, -0xab, RZ ;  /* 0xffffff55918c7810 */ /* 0x002fe40007ffe0ff */
[----:B------:R-:W1:Y:S02]  /*2e2b0*/  LDC R145, c[0x0][0x230] ;  /* 0x00008c00ff917b82 */ /* 0x000e640000000800 */
[----:B------:R-:W-:Y:S01]  /*2e2c0*/  ISETP.GE.U32.AND P1, PT, R140, 0x7ffffed6, PT ;  /* 0x7ffffed68c00780c */ /* 0x000fe20003f26070 */
[----:B------:R-:W-:-:S05]  /*2e2d0*/  VIADD R140, R147, 0xffffff51 ;  /* 0xffffff51938c7836 */ /* 0x000fca0000000000 */
[----:B------:R-:W-:Y:S01]  /*2e2e0*/  ISETP.GE.U32.AND P3, PT, R140, 0x7ffffed2, PT ;  /* 0x7ffffed28c00780c */ /* 0x000fe20003f66070 */
[----:B------:R-:W3:Y:S01]  /*2e2f0*/  LDC R147, c[0x0][0x230] ;  /* 0x00008c00ff937b82 */ /* 0x000ee20000000800 */
[----:B------:R-:W-:Y:S01]  /*2e300*/  VIADD R140, R148, 0xffffff4d ;  /* 0xffffff4d948c7836 */ /* 0x000fe20000000000 */
[----:B------:R-:W-:Y:S04]  /*2e310*/  LDGSTS.E [R247+0x29800], desc[UR58][R180.64], !P0 ;  /* 0x29800000b4f77fae */ /* 0x000fe8000c12187a */
[----:B------:R-:W-:Y:S01]  /*2e320*/  ISETP.GE.U32.AND P5, PT, R140, 0x7ffffece, PT ;  /* 0x7ffffece8c00780c */ /* 0x000fe20003fa6070 */
[----:B------:R-:W-:Y:S01]  /*2e330*/  VIADD R140, R146, 0xffffff49 ;  /* 0xffffff49928c7836 */ /* 0x000fe20000000000 */
[----:B------:R-:W4:Y:S01]  /*2e340*/  LDC R148, c[0x0][0x230] ;  /* 0x00008c00ff947b82 */ /* 0x000f220000000800 */
[----:B------:R-:W-:Y:S03]  /*2e350*/  LDGSTS.E [R247+0x29900], desc[UR58][R184.64], !P0 ;  /* 0x29900000b8f77fae */ /* 0x000fe6000c12187a */
[----:B------:R-:W-:Y:S01]  /*2e360*/  ISETP.GE.U32.AND P4, PT, R140, 0x7ffffeca, PT ;  /* 0x7ffffeca8c00780c */ /* 0x000fe20003f86070 */
[----:B------:R-:W-:Y:S01]  /*2e370*/  VIADD R140, R144, 0xffffff45 ;  /* 0xffffff45908c7836 */ /* 0x000fe20000000000 */
[----:B------:R-:W-:Y:S02]  /*2e380*/  LDGSTS.E [R247+0x29a00], desc[UR58][R142.64], !P0 ;  /* 0x29a000008ef77fae */ /* 0x000fe4000c12187a */
[----:B------:R-:W4:Y:S02]  /*2e390*/  LDC R146, c[0x0][0x230] ;  /* 0x00008c00ff927b82 */ /* 0x000f240000000800 */
[----:B------:R-:W4:Y:S04]  /*2e3a0*/  LDL.64 R180, [R1+0x670] ;  /* 0x0006700001b47983 */ /* 0x000f280000100a00 */
[----:B------:R-:W4:Y:S02]  /*2e3b0*/  LDL.64 R184, [R1+0x668] ;  /* 0x0006680001b87983 */ /* 0x000f240000100a00 */
[----:B------:R-:W4:Y:S02]  /*2e3c0*/  LDC R144, c[0x0][0x230] ;  /* 0x00008c00ff907b82 */ /* 0x000f240000000800 */
[----:B------:R-:W4:Y:S04]  /*2e3d0*/  LDL.64 R142, [R1+0x1940] ;  /* 0x00194000018e7983 */ /* 0x000f280000100a00 */
[----:B--2---:R-:W-:Y:S01]  /*2e3e0*/  LDGSTS.E [R247+0x29b00], desc[UR58][R46.64], !P0 ;  /* 0x29b000002ef77fae */ /* 0x004fe2000c12187a */
[----:B------:R-:W-:-:S02]  /*2e3f0*/  ISETP.GE.U32.AND P0, PT, R140, 0x7ffffec6, PT ;  /* 0x7ffffec68c00780c */ /* 0x000fc40003f06070 */
[----:B-1----:R-:W-:Y:S02]  /*2e400*/  IADD3 R140, R145, -0xbf, RZ ;  /* 0xffffff41918c7810 */ /* 0x002fe40007ffe0ff */
[----:B------:R-:W1:Y:S01]  /*2e410*/  LDC R145, c[0x0][0x230] ;  /* 0x00008c00ff917b82 */ /* 0x000e620000000800 */
[----:B------:R-:W-:Y:S04]  /*2e420*/  LDGSTS.E [R247+0x2a800], desc[UR58][R240.64], !P1 ;  /* 0x2a800000f0f77fae */ /* 0x000fe8000c92187a */
[----:B------:R-:W2:Y:S04]  /*2e430*/  LDL.64 R46, [R1+0x1108] ;  /* 0x00110800012e7983 */ /* 0x000ea80000100a00 */
[----:B---3--:R-:W-:Y:S04]  /*2e440*/  LDGSTS.E [R247+0x2a900], desc[UR58][R242.64], !P1 ;  /* 0x2a900000f2f77fae */ /* 0x008fe8000c92187a */
[----:B------:R-:W3:Y:S04]  /*2e450*/  LDL.64 R240, [R1+0x240] ;  /* 0x0002400001f07983 */ /* 0x000ee80000100a00 */
[----:B------:R-:W-:Y:S04]  /*2e460*/  LDGSTS.E [R247+0x2aa00], desc[UR58][R48.64], !P1 ;  /* 0x2aa0000030f77fae */ /* 0x000fe8000c92187a */
[----:B------:R-:W3:Y:S04]  /*2e470*/  LDL.64 R242, [R1+0x238] ;  /* 0x0002380001f27983 */ /* 0x000ee80000100a00 */
[----:B------:R-:W3:Y:S04]  /*2e480*/  LDL.64 R48, [R1+0x1920] ;  /* 0x0019200001307983 */ /* 0x000ee80000100a00 */
[----:B------:R-:W-:Y:S01]  /*2e490*/  LDGSTS.E [R247+0x2ab00], desc[UR58][R24.64], !P1 ;  /* 0x2ab0000018f77fae */ /* 0x000fe2000c92187a */
[----:B------:R-:W-:Y:S01]  /*2e4a0*/  ISETP.GE.U32.AND P1, PT, R140, 0x7ffffec2, PT ;  /* 0x7ffffec28c00780c */ /* 0x000fe20003f26070 */
[----:B------:R-:W-:-:S02]  /*2e4b0*/  VIADD R140, R147, 0xffffff3d ;  /* 0xffffff3d938c7836 */ /* 0x000fc40000000000 */
[----:B------:R-:W1:Y:S01]  /*2e4c0*/  LDC R147, c[0x0][0x230] ;  /* 0x00008c00ff937b82 */ /* 0x000e620000000800 */
[----:B------:R-:W3:Y:S04]  /*2e4d0*/  LDL.64 R24, [R1+0x248] ;  /* 0x0002480001187983 */ /* 0x000ee80000100a00 */
[----:B------:R-:W-:Y:S04]  /*2e4e0*/  LDGSTS.E [R247+0x2b800], desc[UR58][R248.64], !P3 ;  /* 0x2b800000f8f77fae */ /* 0x000fe8000d92187a */
[----:B------:R-:W-:Y:S04]  /*2e4f0*/  LDGSTS.E [R247+0x2b900], desc[UR58][R22.64], !P3 ;  /* 0x2b90000016f77fae */ /* 0x000fe8000d92187a */
[----:B------:R-:W-:Y:S04]  /*2e500*/  LDGSTS.E [R247+0x2ba00], desc[UR58][R26.64], !P3 ;  /* 0x2ba000001af77fae */ /* 0x000fe8000d92187a */
[----:B------:R-:W3:Y:S04]  /*2e510*/  LDL.64 R248, [R1+0x80] ;  /* 0x0000800001f87983 */ /* 0x000ee80000100a00 */
[----:B------:R-:W3:Y:S04]  /*2e520*/  LDL.64 R22, [R1+0x60] ;  /* 0x0000600001167983 */ /* 0x000ee80000100a00 */
[----:B------:R-:W3:Y:S04]  /*2e530*/  LDL.64 R26, [R1+0x40] ;  /* 0x00004000011a7983 */ /* 0x000ee80000100a00 */
[----:B----4-:R-:W-:Y:S01]  /*2e540*/  LDGSTS.E [R247+0x2bb00], desc[UR58][R50.64], !P3 ;  /* 0x2bb0000032f77fae */ /* 0x010fe2000d92187a */
[----:B------:R-:W-:Y:S01]  /*2e550*/  ISETP.GE.U32.AND P3, PT, R140, 0x7ffffebe, PT ;  /* 0x7ffffebe8c00780c */ /* 0x000fe20003f66070 */
[----:B------:R-:W-:-:S02]  /*2e560*/  VIADD R140, R148, 0xffffff39 ;  /* 0xffffff39948c7836 */ /* 0x000fc40000000000 */
[----:B------:R-:W4:Y:S04]  /*2e570*/  LDL.64 R148, [R1+0x6d8] ;  /* 0x0006d80001947983 */ /* 0x000f280000100a00 */
[----:B------:R-:W3:Y:S04]  /*2e580*/  LDL.64 R50, [R1+0x1960] ;  /* 0x0019600001327983 */ /* 0x000ee80000100a00 */
[----:B--2---:R-:W-:Y:S04]  /*2e590*/  LDGSTS.E [R247+0x2c800], desc[UR58][R46.64], !P5 ;  /* 0x2c8000002ef77fae */ /* 0x004fe8000e92187a */
[----:B------:R-:W2:Y:S04]  /*2e5a0*/  LDL.64 R46, [R1+0x1980] ;  /* 0x00198000012e7983 */ /* 0x000ea80000100a00 */
[----:B----4-:R4:W-:Y:S04]  /*2e5b0*/  LDGSTS.E [R247+0x2c900], desc[UR58][R148.64], !P5 ;  /* 0x2c90000094f77fae */ /* 0x0109e8000e92187a */
[----:B------:R-:W-:Y:S04]  /*2e5c0*/  LDGSTS.E [R247+0x2ca00], desc[UR58][R150.64], !P5 ;  /* 0x2ca0000096f77fae */ /* 0x000fe8000e92187a */
[----:B------:R-:W-:Y:S04]  /*2e5d0*/  LDGSTS.E [R247+0x2cb00], desc[UR58][R172.64], !P5 ;  /* 0x2cb00000acf77fae */ /* 0x000fe8000e92187a */
[----:B---3--:R-:W-:Y:S01]  /*2e5e0*/  LDGSTS.E [R247+0x2d800], desc[UR58][R48.64], !P4 ;  /* 0x2d80000030f77fae */ /* 0x008fe2000e12187a */
[----:B----4-:R-:W3:Y:S03]  /*2e5f0*/  LDC R148, c[0x0][0x230] ;  /* 0x00008c00ff947b82 */ /* 0x010ee60000000800 */
[----:B------:R-:W-:Y:S04]  /*2e600*/  LDGSTS.E [R247+0x2d900], desc[UR58][R176.64], !P4 ;  /* 0x2d900000b0f77fae */ /* 0x000fe8000e12187a */
[----:B------:R-:W-:Y:S01]  /*2e610*/  LDGSTS.E [R247+0x2da00], desc[UR58][R180.64], !P4 ;  /* 0x2da00000b4f77fae */ /* 0x000fe2000e12187a */
[----:B------:R-:W4:Y:S03]  /*2e620*/  LDC R149, c[0x0][0x230] ;  /* 0x00008c00ff957b82 */ /* 0x000f260000000800 */
[----:B------:R-:W3:Y:S04]  /*2e630*/  LDL.64 R48, [R1+0x1a10] ;  /* 0x001a100001307983 */ /* 0x000ee80000100a00 */
[----:B------:R-:W-:Y:S04]  /*2e640*/  LDGSTS.E [R247+0x2db00], desc[UR58][R184.64], !P4 ;  /* 0x2db00000b8f77fae */ /* 0x000fe8000e12187a */
[----:B------:R-:W-:Y:S04]  /*2e650*/  LDGSTS.E [R247+0x2e800], desc[UR58][R142.64], !P0 ;  /* 0x2e8000008ef77fae */ /* 0x000fe8000c12187a */
        /* <DEDUP_REMOVED lines=8> */
[----:B------:R-:W4:Y:S01]  /*2e6e0*/  LDL.64 R50, [R1+0x1ab8] ;  /* 0x001ab80001327983 */ /* 0x000f220000100a00 */
[----:B------:R-:W-:Y:S02]  /*2e6f0*/  VIADD R140, R146, 0xffffff35 ;  /* 0xffffff35928c7836 */ /* 0x000fe40000000000 */
[----:B------:R-:W1:Y:S01]  /*2e700*/  LDC R146, c[0x0][0x230] ;  /* 0x00008c00ff927b82 */ /* 0x000e620000000800 */
[----:B------:R-:W-:Y:S02]  /*2e710*/  LDGSTS.E [R247+0x2f900], desc[UR58][R248.64], !P1 ;  /* 0x2f900000f8f77fae */ /* 0x000fe4000c92187a */
[----:B------:R-:W-:Y:S01]  /*2e720*/  ISETP.GE.U32.AND P4, PT, R140, 0x7ffffeb6, PT ;  /* 0x7ffffeb68c00780c */ /* 0x000fe20003f86070 */
[----:B------:R-:W-:Y:S01]  /*2e730*/  VIADD R140, R144, 0xffffff31 ;  /* 0xffffff31908c7836 */ /* 0x000fe20000000000 */
[----:B------:R-:W-:Y:S03]  /*2e740*/  LDGSTS.E [R247+0x2fa00], desc[UR58][R22.64], !P1 ;  /* 0x2fa0000016f77fae */ /* 0x000fe6000c92187a */
[----:B------:R-:W1:Y:S01]  /*2e750*/  LDC R144, c[0x0][0x230] ;  /* 0x00008c00ff907b82 */ /* 0x000e620000000800 */
[----:B------:R-:W-:Y:S01]  /*2e760*/  ISETP.GE.U32.AND P0, PT, R140, 0x7ffffeb2, PT ;  /* 0x7ffffeb28c00780c */ /* 0x000fe20003f06070 */
[----:B------:R-:W-:Y:S04]  /*2e770*/  LDGSTS.E [R247+0x2fb00], desc[UR58][R26.64], !P1 ;  /* 0x2fb000001af77fae */ /* 0x000fe8000c92187a */
[----:B--2---:R-:W-:Y:S04]  /*2e780*/  LDGSTS.E [R247+0x30800], desc[UR58][R46.64], !P3 ;  /* 0x308000002ef77fae */ /* 0x004fe8000d92187a */
[----:B------:R-:W-:Y:S04]  /*2e790*/  LDGSTS.E [R247+0x30900], desc[UR58][R104.64], !P3 ;  /* 0x3090000068f77fae */ /* 0x000fe8000d92187a */
[----:B------:R-:W2:Y:S04]  /*2e7a0*/  LDL.64 R26, [R1+0x1ad8] ;  /* 0x001ad800011a7983 */ /* 0x000ea80000100a00 */
[----:B------:R-:W-:Y:S04]  /*2e7b0*/  LDGSTS.E [R247+0x30a00], desc[UR58][R102.64], !P3 ;  /* 0x30a0000066f77fae */ /* 0x000fe8000d92187a */
[----:B------:R-:W-:Y:S04]  /*2e7c0*/  LDGSTS.E [R247+0x30b00], desc[UR58][R100.64], !P3 ;  /* 0x30b0000064f77fae */ /* 0x000fe8000d92187a */
[----:B------:R-:W2:Y:S04]  /*2e7d0*/  LDL.64 R46, [R1+0x1af8] ;  /* 0x001af800012e7983 */ /* 0x000ea80000100a00 */
        /* <DEDUP_REMOVED lines=8> */
[----:B---3--:R-:W-:Y:S04]  /*2e860*/  LDGSTS.E [R247+0x31800], desc[UR58][R48.64], !P5 ;  /* 0x3180000030f77fae */ /* 0x008fe8000e92187a */
[----:B------:R-:W-:Y:S04]  /*2e870*/  LDGSTS.E [R247+0x31900], desc[UR58][R250.64], !P5 ;  /* 0x31900000faf77fae */ /* 0x000fe8000e92187a */
[----:B------:R-:W-:Y:S04]  /*2e880*/  LDGSTS.E [R247+0x31a00], desc[UR58][R118.64], !P5 ;  /* 0x31a0000076f77fae */ /* 0x000fe8000e92187a */
[----:B------:R-:W-:Y:S04]  /*2e890*/  LDGSTS.E [R247+0x31b00], desc[UR58][R120.64], !P5 ;  /* 0x31b0000078f77fae */ /* 0x000fe8000e92187a */
[----:B------:R-:W3:Y:S04]  /*2e8a0*/  LDL.64 R48, [R1+0x1b18] ;  /* 0x001b180001307983 */ /* 0x000ee80000100a00 */
[----:B----4-:R-:W-:Y:S04]  /*2e8b0*/  LDGSTS.E [R247+0x32800], desc[UR58][R24.64], !P4 ;  /* 0x3280000018f77fae */ /* 0x010fe8000e12187a */
[----:B------:R-:W-:Y:S04]  /*2e8c0*/  LDGSTS.E [R247+0x32900], desc[UR58][R80.64], !P4 ;  /* 0x3290000050f77fae */ /* 0x000fe8000e12187a */
[----:B------:R-:W-:Y:S04]  /*2e8d0*/  LDGSTS.E [R247+0x32a00], desc[UR58][R78.64], !P4 ;  /* 0x32a000004ef77fae */ /* 0x000fe8000e12187a */
[----:B------:R-:W-:Y:S04]  /*2e8e0*/  LDGSTS.E [R247+0x32b00], desc[UR58][R76.64], !P4 ;  /* 0x32b000004cf77fae */ /* 0x000fe8000e12187a */
[----:B------:R-:W-:Y:S04]  /*2e8f0*/  LDGSTS.E [R247+0x33800], desc[UR58][R50.64], !P0 ;  /* 0x3380000032f77fae */ /* 0x000fe8000c12187a */
[----:B------:R-:W4:Y:S01]  /*2e900*/  LDL.64 R24, [R1+0x1b58] ;  /* 0x001b580001187983 */ /* 0x000f220000100a00 */
[----:B-1----:R-:W-:-:S02]  /*2e910*/  IADD3 R140, R145, -0xd3, RZ ;  /* 0xffffff2d918c7810 */ /* 0x002fc40007ffe0ff */
[----:B------:R-:W1:Y:S01]  /*2e920*/  LDC R145, c[0x0][0x230] ;  /* 0x00008c00ff917b82 */ /* 0x000e620000000800 */
        /* <DEDUP_REMOVED lines=10> */
[----:B------:R-:W-:Y:S01]  /*2e9d0*/  VIADD R140, R146, 0xffffff21 ;  /* 0xffffff21928c7836 */ /* 0x000fe20000000000 */
[----:B--2---:R-:W-:Y:S01]  /*2e9e0*/  LDGSTS.E [R247+0x34800], desc[UR58][R26.64], !P1 ;  /* 0x348000001af77fae */ /* 0x004fe2000c92187a */
[----:B------:R-:W2:Y:S03]  /*2e9f0*/  LDC R148, c[0x0][0x230] ;  /* 0x00008c00ff947b82 */ /* 0x000ea60000000800 */
[----:B------:R-:W-:Y:S01]  /*2ea00*/  ISETP.GE.U32.AND P4, PT, R140, 0x7ffffea2, PT ;  /* 0x7ffffea28c00780c */ /* 0x000fe20003f86070 */
[----:B------:R-:W-:Y:S01]  /*2ea10*/  VIADD R140, R144, 0xffffff1d ;  /* 0xffffff1d908c7836 */ /* 0x000fe20000000000 */
[----:B------:R-:W-:Y:S03]  /*2ea20*/  LDGSTS.E [R247+0x34900], desc[UR58][R188.64], !P1 ;  /* 0x34900000bcf77fae */ /* 0x000fe6000c92187a */
[----:B------:R-:W2:Y:S01]  /*2ea30*/  LDC R146, c[0x0][0x230] ;  /* 0x00008c00ff927b82 */ /* 0x000ea20000000800 */
[----:B------:R-:W-:Y:S01]  /*2ea40*/  LDGSTS.E [R247+0x34a00], desc[UR58][R190.64], !P1 ;  /* 0x34a00000bef77fae */ /* 0x000fe2000c92187a */
[----:B------:R-:W-:-:S03]  /*2ea50*/  ISETP.GE.U32.AND P0, PT, R140, 0x7ffffe9e, PT ;  /* 0x7ffffe9e8c00780c */ /* 0x000fc60003f06070 */
[----:B------:R-:W-:Y:S03]  /*2ea60*/  LDGSTS.E [R247+0x34b00], desc[UR58][R192.64], !P1 ;  /* 0x34b00000c0f77fae */ /* 0x000fe6000c92187a */
[----:B------:R-:W2:Y:S01]  /*2ea70*/  LDC R144, c[0x0][0x230] ;  /* 0x00008c00ff907b82 */ /* 0x000ea20000000800 */
[----:B------:R-:W-:Y:S04]  /*2ea80*/  LDGSTS.E [R247+0x35800], desc[UR58][R46.64], !P3 ;  /* 0x358000002ef77fae */ /* 0x000fe8000d92187a */
[----:B------:R-:W-:Y:S04]  /*2ea90*/  LDGSTS.E [R247+0x35900], desc[UR58][R212.64], !P3 ;  /* 0x35900000d4f77fae */ /* 0x000fe8000d92187a */
[----:B------:R-:W-:Y:S04]  /*2eaa0*/  LDGSTS.E [R247+0x35a00], desc[UR58][R214.64], !P3 ;  /* 0x35a00000d6f77fae */ /* 0x000fe8000d92187a */
[----:B------:R-:W-:Y:S04]  /*2eab0*/  LDGSTS.E [R247+0x35b00], desc[UR58][R216.64], !P3 ;  /* 0x35b00000d8f77fae */ /* 0x000fe8000d92187a */
        /* <DEDUP_REMOVED lines=10> */
[----:B------:R-:W4:Y:S04]  /*2eb60*/  LDL.64 R50, [R1+0xf8] ;  /* 0x0000f80001327983 */ /* 0x000f280000100a00 */
[----:B------:R-:W-:Y:S04]  /*2eb70*/  LDGSTS.E [R247+0x37b00], desc[UR58][R28.64], !P4 ;  /* 0x37b000001cf77fae */ /* 0x000fe8000e12187a */
[----:B------:R-:W-:Y:S01]  /*2eb80*/  LDGSTS.E [R247+0x38800], desc[UR58][R24.64], !P0 ;  /* 0x3880000018f77fae */ /* 0x000fe2000c12187a */
        /* <DEDUP_REMOVED lines=9> */
[----:B--2---:R-:W-:Y:S01]  /*2ec20*/  VIADD R140, R148, 0xffffff11 ;  /* 0xffffff11948c7836 */ /* 0x004fe20000000000 */
[----:B------:R-:W-:Y:S04]  /*2ec30*/  LDGSTS.E [R247+0x38b00], desc[UR58][R4.64], !P0 ;  /* 0x38b0000004f77fae */ /* 0x000fe8000c12187a */
[----:B------:R-:W-:Y:S01]  /*2ec40*/  ISETP.GE.U32.AND P5, PT, R140, 0x7ffffe92, PT ;  /* 0x7ffffe928c00780c */ /* 0x000fe20003fa6070 */
[----:B------:R-:W-:Y:S01]  /*2ec50*/  LDGSTS.E [R247+0x39800], desc[UR58][R240.64], !P1 ;  /* 0x39800000f0f77fae */ /* 0x000fe2000c92187a */
[----:B------:R-:W2:Y:S03]  /*2ec60*/  LDC R148, c[0x0][0x230] ;  /* 0x00008c00ff947b82 */ /* 0x000ea60000000800 */
[----:B------:R-:W-:Y:S04]  /*2ec70*/  LDGSTS.E [R247+0x39900], desc[UR58][R22.64], !P1 ;  /* 0x3990000016f77fae */ /* 0x000fe8000c92187a */
[----:B------:R-:W-:Y:S04]  /*2ec80*/  LDGSTS.E [R247+0x39a00], desc[UR58][R26.64], !P1 ;  /* 0x39a000001af77fae */ /* 0x000fe8000c92187a */
[----:B------:R-:W2:Y:S04]  /*2ec90*/  LDL.64 R240, [R1+0x1c60] ;  /* 0x001c600001f07983 */ /* 0x000ea80000100a00 */
[----:B------:R-:W2:Y:S04]  /*2eca0*/  LDL.64 R22, [R1+0xbc0] ;  /* 0x000bc00001167983 */ /* 0x000ea80000100a00 */
[----:B------:R-:W-:Y:S04]  /*2ecb0*/  LDGSTS.E [R247+0x39b00], desc[UR58][R46.64], !P1 ;  /* 0x39b000002ef77fae */ /* 0x000fe8000c92187a */
[----:B------:R-:W2:Y:S04]  /*2ecc0*/  LDL.64 R26, [R1+0xbc8] ;  /* 0x000bc800011a7983 */ /* 0x000ea80000100a00 */
[----:B------:R-:W-:Y:S04]  /*2ecd0*/  LDGSTS.E [R247+0x3a800], desc[UR58][R184.64], !P3 ;  /* 0x3a800000b8f77fae */ /* 0x000fe8000d92187a */
[----:B------:R-:W2:Y:S04]  /*2ece0*/  LDL.64 R46, [R1+0xbd0] ;  /* 0x000bd000012e7983 */ /* 0x000ea80000100a00 */
[----:B------:R-:W2:Y:S04]  /*2ecf0*/  LDL.64 R184, [R1+0x1ce0] ;  /* 0x001ce00001b87983 */ /* 0x000ea80000100a00 */
[----:B---3--:R-:W-:Y:S04]  /*2ed00*/  LDGSTS.E [R247+0x3a900], desc[UR58][R48.64], !P3 ;  /* 0x3a90000030f77fae */ /* 0x008fe8000d92187a */
[----:B------:R-:W-:Y:S04]  /*2ed10*/  LDGSTS.E [R247+0x3aa00], desc[UR58][R142.64], !P3 ;  /* 0x3aa000008ef77fae */ /* 0x000fe8000d92187a */
[----:B------:R-:W3:Y:S04]  /*2ed20*/  LDL.64 R48, [R1+0x1990] ;  /* 0x0019900001307983 */ /* 0x000ee80000100a00 */
[----:B------:R-:W3:Y:S04]  /*2ed30*/  LDL.64 R142, [R1+0x1998] ;  /* 0x00199800018e7983 */ /* 0x000ee80000100a00 */
[----:B----4-:R-:W-:Y:S04]  /*2ed40*/  LDGSTS.E [R247+0x3ab00], desc[UR58][R50.64], !P3 ;  /* 0x3ab0000032f77fae */ /* 0x010fe8000d92187a */
[----:B------:R-:W-:Y:S04]  /*2ed50*/  LDGSTS.E [R247+0x3b800], desc[UR58][R242.64], !P5 ;  /* 0x3b800000f2f77fae */ /* 0x000fe8000e92187a */
[----:B------:R-:W-:Y:S04]  /*2ed60*/  LDGSTS.E [R247+0x3b900], desc[UR58][R248.64], !P5 ;  /* 0x3b900000f8f77fae */ /* 0x000fe8000e92187a */
[----:B------:R-:W4:Y:S04]  /*2ed70*/  LDL.64 R50, [R1+0xa38] ;  /* 0x000a380001327983 */ /* 0x000f280000100a00 */
[----:B------:R-:W4:Y:S04]  /*2ed80*/  LDL.64 R242, [R1+0x1d70] ;  /* 0x001d700001f27983 */ /* 0x000f280000100a00 */
[----:B------:R-:W4:Y:S04]  /*2ed90*/  LDL.64 R248, [R1+0x19f8] ;  /* 0x0019f80001f87983 */ /* 0x000f280000100a00 */
[----:B------:R-:W-:Y:S04]  /*2eda0*/  LDGSTS.E [R247+0x3ba00], desc[UR58][R180.64], !P5 ;  /* 0x3ba00000b4f77fae */ /* 0x000fe8000e92187a */
[----:B------:R-:W-:Y:S04]  /*2edb0*/  LDGSTS.E [R247+0x3bb00], desc[UR58][R24.64], !P5 ;  /* 0x3bb0000018f77fae */ /* 0x000fe8000e92187a */
[----:B------:R-:W4:Y:S04]  /*2edc0*/  LDL.64 R180, [R1+0x1a00] ;  /* 0x001a000001b47983 */ /* 0x000f280000100a00 */
[----:B------:R-:W4:Y:S01]  /*2edd0*/  LDL.64 R24, [R1+0x1a08] ;  /* 0x001a080001187983 */ /* 0x000f220000100a00 */
[----:B------:R-:W-:-:S02]  /*2ede0*/  VIADD R140, R146, 0xffffff0d ;  /* 0xffffff0d928c7836 */ /* 0x000fc40000000000 */
[----:B------:R-:W4:Y:S03]  /*2edf0*/  LDC R146, c[0x0][0x230] ;  /* 0x00008c00ff927b82 */ /* 0x000f260000000800 */
[----:B------:R-:W-:Y:S01]  /*2ee00*/  ISETP.GE.U32.AND P4, PT, R140, 0x7ffffe8e, PT ;  /* 0x7ffffe8e8c00780c */ /* 0x000fe20003f86070 */
[----:B------:R-:W-:-:S04]  /*2ee10*/  VIADD R140, R144, 0xffffff09 ;  /* 0xffffff09908c7836 */ /* 0x000fc80000000000 */
[----:B------:R-:W4:Y:S01]  /*2ee20*/  LDC R144, c[0x0][0x230] ;  /* 0x00008c00ff907b82 */ /* 0x000f220000000800 */
[----:B------:R-:W-:Y:S02]  /*2ee30*/  ISETP.GE.U32.AND P0, PT, R140, 0x7ffffe8a, PT ;  /* 0x7ffffe8a8c00780c */ /* 0x000fe40003f06070 */
[----:B-1----:R-:W-:-:S04]  /*2ee40*/  IADD3 R140, R145, -0xfb, RZ ;  /* 0xffffff05918c7810 */ /* 0x002fc80007ffe0ff */
[----:B------:R-:W-:Y:S01]  /*2ee50*/  ISETP.GE.U32.AND P1, PT, R140, 0x7ffffe86, PT ;  /* 0x7ffffe868c00780c */ /* 0x000fe20003f26070 */
[----:B--2---:R-:W-:Y:S01]  /*2ee60*/  LDGSTS.E [R247+0x3c800], desc[UR58][R240.64], !P4 ;  /* 0x3c800000f0f77fae */ /* 0x004fe2000e12187a */
[----:B------:R-:W1:Y:S03]  /*2ee70*/  LDC R145, c[0x0][0x230] ;  /* 0x00008c00ff917b82 */ /* 0x000e660000000800 */
        /* <DEDUP_REMOVED lines=20> */
[----:B------:R-:W-:Y:S01]  /*2efc0*/  LDGSTS.E [R247+0x3eb00], desc[UR58][R24.64], !P1 ;  /* 0x3eb0000018f77fae */ /* 0x000fe2000c92187a */
[----:B------:R-:W-:-:S02]  /*2efd0*/  VIADD R140, R147, 0xffffff01 ;  /* 0xffffff01938c7836 */ /* 0x000fc40000000000 */
[----:B------:R-:W1:Y:S01]  /*2efe0*/  LDC R147, c[0x0][0x230] ;  /* 0x00008c00ff937b82 */ /* 0x000e620000000800 */
[----:B------:R-:W4:Y:S04]  /*2eff0*/  LDL.64 R180, [R1+0x1220] ;  /* 0x0012200001b47983 */ /* 0x000f280000100a00 */
[----:B------:R-:W4:Y:S01]  /*2f000*/  LDL.64 R24, [R1+0x1050] ;  /* 0x0010500001187983 */ /* 0x000f220000100a00 */
[----:B------:R-:W-:Y:S01]  /*2f010*/  ISETP.GE.U32.AND P3, PT, R140, 0x7ffffe82, PT ;  /* 0x7ffffe828c00780c */ /* 0x000fe20003f66070 */
[----:B------:R-:W-:Y:S02]  /*2f020*/  VIADD R140, R148, 0xffffff7c ;  /* 0xffffff7c948c7836 */ /* 0x000fe40000000000 */
[----:B------:R-:W1:Y:S03]  /*2f030*/  LDC R148, c[0x0][0x230] ;  /* 0x00008c00ff947b82 */ /* 0x000e660000000800 */
[----:B------:R-:W-:Y:S01]  /*2f040*/  ISETP.GE.U32.AND P5, PT, R140, 0x7ffffefd, PT ;  /* 0x7ffffefd8c00780c */ /* 0x000fe20003fa6070 */
[----:B------:R-:W-:-:S04]  /*2f050*/  VIADD R140, R146, 0xffffff78 ;  /* 0xffffff78928c7836 */ /* 0x000fc80000000000 */
[----:B------:R-:W1:Y:S01]  /*2f060*/  LDC R146, c[0x0][0x230] ;  /* 0x00008c00ff927b82 */ /* 0x000e620000000800 */
[----:B------:R-:W-:Y:S01]  /*2f070*/  ISETP.GE.U32.AND P4, PT, R140, 0x7ffffef9, PT ;  /* 0x7ffffef98c00780c */ /* 0x000fe20003f86070 */
[----:B--2---:R-:W-:Y:S04]  /*2f080*/  LDGSTS.E [R247+0x3f800], desc[UR58][R240.64], !P3 ;  /* 0x3f800000f0f77fae */ /* 0x004fe8000d92187a */
[----:B------:R-:W-:Y:S04]  /*2f090*/  LDGSTS.E [R247+0x3f900], desc[UR58][R22.64], !P3 ;  /* 0x3f90000016f77fae */ /* 0x000fe8000d92187a */
[----:B------:R-:W2:Y:S04]  /*2f0a0*/  LDL.64 R240, [R1+0x1890] ;  /* 0x0018900001f07983 */ /* 0x000ea80000100a00 */
[----:B------:R-:W2:Y:S04]  /*2f0b0*/  LDL.64 R22, [R1+0xff8] ;  /* 0x000ff80001167983 */ /* 0x000ea80000100a00 */
[----:B------:R-:W-:Y:S04]  /*2f0c0*/  LDGSTS.E [R247+0x3fa00], desc[UR58][R26.64], !P3 ;  /* 0x3fa000001af77fae */ /* 0x000fe8000d92187a */
[----:B------:R-:W-:Y:S04]  /*2f0d0*/  LDGSTS.E [R247+0x3fb00], desc[UR58][R46.64], !P3 ;  /* 0x3fb000002ef77fae */ /* 0x000fe8000d92187a */
[----:B------:R-:W-:Y:S04]  /*2f0e0*/  LDGSTS.E [R0+0x20c00], desc[UR58][R184.64], !P5 ;  /* 0x20c00000b8007fae */ /* 0x000fe8000e92187a */
[----:B------:R-:W2:Y:S04]  /*2f0f0*/  LDL.64 R26, [R1+0xff0] ;  /* 0x000ff000011a7983 */ /* 0x000ea80000100a00 */
[----:B------:R-:W2:Y:S04]  /*2f100*/  LDL.64 R46, [R1+0xfe8] ;  /* 0x000fe800012e7983 */ /* 0x000ea80000100a00 */
[----:B------:R-:W2:Y:S04]  /*2f110*/  LDL.64 R184, [R1+0xf90] ;  /* 0x000f900001b87983 */ /* 0x000ea80000100a00 */
[----:B---3--:R-:W-:Y:S04]  /*2f120*/  LDGSTS.E [R0+0x20d00], desc[UR58][R48.64], !P5 ;  /* 0x20d0000030007fae */ /* 0x008fe8000e92187a */
[----:B------:R-:W3:Y:S04]  /*2f130*/  LDL.64 R48, [R1+0xf98] ;  /* 0x000f980001307983 */ /* 0x000ee80000100a00 */
[----:B----4-:R-:W-:Y:S04]  /*2f140*/  LDGSTS.E [R0+0x20e00], desc[UR58][R50.64], !P5 ;  /* 0x20e0000032007fae */ /* 0x010fe8000e92187a */
[----:B------:R-:W-:Y:S04]  /*2f150*/  LDGSTS.E [R0+0x20f00], desc[UR58][R142.64], !P5 ;  /* 0x20f000008e007fae */ /* 0x000fe8000e92187a */
[----:B------:R-:W-:Y:S04]  /*2f160*/  LDGSTS.E [R0+0x21c00], desc[UR58][R242.64], !P4 ;  /* 0x21c00000f2007fae */ /* 0x000fe8000e12187a */
[----:B------:R-:W4:Y:S04]  /*2f170*/  LDL.64 R50, [R1+0xf88] ;  /* 0x000f880001327983 */ /* 0x000f280000100a00 */
[----:B------:R-:W-:Y:S04]  /*2f180*/  LDGSTS.E [R0+0x21d00], desc[UR58][R248.64], !P4 ;  /* 0x21d00000f8007fae */ /* 0x000fe8000e12187a */
[----:B------:R-:W4:Y:S04]  /*2f190*/  LDL.64 R142, [R1+0x1200] ;  /* 0x00120000018e7983 */ /* 0x000f280000100a00 */
[----:B------:R-:W4:Y:S04]  /*2f1a0*/  LDL.64 R242, [R1+0xf30] ;  /* 0x000f300001f27983 */ /* 0x000f280000100a00 */
[----:B------:R-:W4:Y:S04]  /*2f1b0*/  LDL.64 R248, [R1+0xf38] ;  /* 0x000f380001f87983 */ /* 0x000f280000100a00 */
[----:B------:R-:W-:Y:S01]  /*2f1c0*/  LDGSTS.E [R0+0x21e00], desc[UR58][R24.64], !P4 ;  /* 0x21e0000018007fae */ /* 0x000fe2000e12187a */
[----:B------:R-:W-:-:S02]  /*2f1d0*/  VIADD R140, R144, 0xffffff74 ;  /* 0xffffff74908c7836 */ /* 0x000fc40000000000 */
[----:B------:R-:W4:Y:S01]  /*2f1e0*/  LDC R144, c[0x0][0x230] ;  /* 0x00008c00ff907b82 */ /* 0x000f220000000800 */
[----:B------:R-:W-:Y:S04]  /*2f1f0*/  LDGSTS.E [R0+0x21f00], desc[UR58][R176.64], !P4 ;  /* 0x21f00000b0007fae */ /* 0x000fe8000e12187a */
[----:B------:R-:W4:Y:S01]  /*2f200*/  LDL.64 R24, [R1+0xf28] ;  /* 0x000f280001187983 */ /* 0x000f220000100a00 */
[----:B------:R-:W-:Y:S02]  /*2f210*/  ISETP.GE.U32.AND P0, PT, R140, 0x7ffffef5, PT ;  /* 0x7ffffef58c00780c */ /* 0x000fe40003f06070 */
[----:B-1----:R-:W-:Y:S01]  /*2f220*/  IADD3 R140, R145, -0x90, RZ ;  /* 0xffffff70918c7810 */ /* 0x002fe20007ffe0ff */
[----:B------:R-:W4:Y:S01]  /*2f230*/  LDL.64 R176, [R1+0x1180] ;  /* 0x0011800001b07983 */ /* 0x000f220000100a00 */
[----:B------:R-:W1:Y:S02]  /*2f240*/  LDC R145, c[0x0][0x230] ;  /* 0x00008c00ff917b82 */ /* 0x000e640000000800 */
[----:B------:R-:W-:Y:S01]  /*2f250*/  ISETP.GE.U32.AND P1, PT, R140, 0x7ffffef1, PT ;  /* 0x7ffffef18c00780c */ /* 0x000fe20003f26070 */
[----:B------:R-:W-:-:S05]  /*2f260*/  VIADD R140, R147, 0xffffff6c ;  /* 0xffffff6c938c7836 */ /* 0x000fca0000000000 */
[----:B------:R-:W-:Y:S01]  /*2f270*/  ISETP.GE.U32.AND P3, PT, R140, 0x7ffffeed, PT ;  /* 0x7ffffeed8c00780c */ /* 0x000fe20003f66070 */
[----:B--2---:R-:W-:Y:S01]  /*2f280*/  LDGSTS.E [R0+0x22c00], desc[UR58][R240.64], !P0 ;  /* 0x22c00000f0007fae */ /* 0x004fe2000c12187a */
[----:B------:R-:W2:Y:S03]  /*2f290*/  LDC R147, c[0x0][0x230] ;  /* 0x00008c00ff937b82 */ /* 0x000ea60000000800 */
        /* <DEDUP_REMOVED lines=10> */
[----:B------:R-:W-:Y:S04]  /*2f340*/  LDGSTS.E [R0+0x23e00], desc[UR58][R184.64], !P1 ;  /* 0x23e00000b8007fae */ /* 0x000fe8000c92187a */
[----:B------:R-:W3:Y:S01]  /*2f350*/  LDL.64 R48, [R1+0x11c0] ;  /* 0x0011c00001307983 */ /* 0x000ee20000100a00 */
[----:B------:R-:W-:-:S02]  /*2f360*/  VIADD R140, R149, 0xffffff68 ;  /* 0xffffff68958c7836 */ /* 0x000fc40000000000 */
[----:B------:R-:W1:Y:S01]  /*2f370*/  LDC R149, c[0x0][0x230] ;  /* 0x00008c00ff957b82 */ /* 0x000e620000000800 */
[----:B------:R-:W3:Y:S04]  /*2f380*/  LDL.64 R184, [R1+0xd28] ;  /* 0x000d280001b87983 */ /* 0x000ee80000100a00 */
[----:B----4-:R-:W-:Y:S04]  /*2f390*/  LDGSTS.E [R0+0x23f00], desc[UR58][R50.64], !P1 ;  /* 0x23f0000032007fae */ /* 0x010fe8000c92187a */
[----:B------:R-:W-:Y:S04]  /*2f3a0*/  LDGSTS.E [R0+0x24c00], desc[UR58][R142.64], !P3 ;  /* 0x24c000008e007fae */ /* 0x000fe8000d92187a */
[----:B------:R-:W4:Y:S04]  /*2f3b0*/  LDL.64 R50, [R1+0xe78] ;  /* 0x000e780001327983 */ /* 0x000f280000100a00 */
[----:B------:R-:W-:Y:S04]  /*2f3c0*/  LDGSTS.E [R0+0x24d00], desc[UR58][R248.64], !P3 ;  /* 0x24d00000f8007fae */ /* 0x000fe8000d92187a */
[----:B------:R-:W-:Y:S01]  /*2f3d0*/  LDGSTS.E [R0+0x24e00], desc[UR58][R242.64], !P3 ;  /* 0x24e00000f2007fae */ /* 0x000fe2000d92187a */
[----:B------:R-:W-:-:S03]  /*2f3e0*/  ISETP.GE.U32.AND P5, PT, R140, 0x7ffffee9, PT ;  /* 0x7ffffee98c00780c */ /* 0x000fc60003fa6070 */
[----:B------:R-:W4:Y:S04]  /*2f3f0*/  LDL.64 R142, [R1+0xd20] ;  /* 0x000d2000018e7983 */ /* 0x000f280000100a00 */
[----:B------:R-:W4:Y:S04]  /*2f400*/  LDL.64 R248, [R1+0x11a0] ;  /* 0x0011a00001f87983 */ /* 0x000f280000100a00 */
[----:B------:R-:W4:Y:S04]  /*2f410*/  LDL.64 R242, [R1+0xd88] ;  /* 0x000d880001f27983 */ /* 0x000f280000100a00 */
[----:B------:R-:W-:Y:S04]  /*2f420*/  LDGSTS.E [R0+0x24f00], desc[UR58][R24.64], !P3 ;  /* 0x24f0000018007fae */ /* 0x000fe8000d92187a */
[----:B------:R-:W4:Y:S01]  /*2f430*/  LDL.64 R24, [R1+0xd78] ;  /* 0x000d780001187983 */ /* 0x000f220000100a00 */
[----:B------:R-:W-:-:S02]  /*2f440*/  VIADD R140, R146, 0xffffff64 ;  /* 0xffffff64928c7836 */ /* 0x000fc40000000000 */
[----:B------:R-:W1:Y:S03]  /*2f450*/  LDC R146, c[0x0][0x230] ;  /* 0x00008c00ff927b82 */ /* 0x000e660000000800 */
[----:B------:R-:W-:Y:S01]  /*2f460*/  ISETP.GE.U32.AND P4, PT, R140, 0x7ffffee5, PT ;  /* 0x7ffffee58c00780c */ /* 0x000fe20003f86070 */
[----:B------:R-:W-:Y:S01]  /*2f470*/  VIADD R140, R144, 0xffffff60 ;  /* 0xffffff60908c7836 */ /* 0x000fe20000000000 */
[----:B--2---:R-:W-:Y:S04]  /*2f480*/  LDGSTS.E [R0+0x25c00], desc[UR58][R240.64], !P5 ;  /* 0x25c00000f0007fae */ /* 0x004fe8000e92187a */
[----:B------:R-:W-:Y:S01]  /*2f490*/  ISETP.GE.U32.AND P0, PT, R140, 0x7ffffee1, PT ;  /* 0x7ffffee18c00780c */ /* 0x000fe20003f06070 */
[----:B------:R-:W2:Y:S01]  /*2f4a0*/  LDC R144, c[0x0][0x230] ;  /* 0x00008c00ff907b82 */ /* 0x000ea20000000800 */
[----:B------:R-:W-:Y:S04]  /*2f4b0*/  LDGSTS.E [R0+0x25d00], desc[UR58][R22.64], !P5 ;  /* 0x25d0000016007fae */ /* 0x000fe8000e92187a */
[----:B------:R-:W2:Y:S04]  /*2f4c0*/  LDL.64 R240, [R1+0x1160] ;  /* 0x0011600001f07983 */ /* 0x000ea80000100a00 */
[----:B------:R-:W2:Y:S04]  /*2f4d0*/  LDL.64 R22, [R1+0xd18] ;  /* 0x000d180001167983 */ /* 0x000ea80000100a00 */
[----:B------:R-:W-:Y:S04]  /*2f4e0*/  LDGSTS.E [R0+0x25e00], desc[UR58][R26.64], !P5 ;  /* 0x25e000001a007fae */ /* 0x000fe8000e92187a */
[----:B------:R-:W-:Y:S04]  /*2f4f0*/  LDGSTS.E [R0+0x25f00], desc[UR58][R46.64], !P5 ;  /* 0x25f000002e007fae */ /* 0x000fe8000e92187a */
[----:B------:R-:W2:Y:S04]  /*2f500*/  LDL.64 R26, [R1+0xcc8] ;  /* 0x000cc800011a7983 */ /* 0x000ea80000100a00 */
[----:B------:R-:W2:Y:S04]  /*2f510*/  LDL.64 R46, [R1+0xcc0] ;  /* 0x000cc000012e7983 */ /* 0x000ea80000100a00 */
[----:B---3--:R-:W-:Y:S04]  /*2f520*/  LDGSTS.E [R0+0x26c00], desc[UR58][R48.64], !P4 ;  /* 0x26c0000030007fae */ /* 0x008fe8000e12187a */
[----:B------:R-:W3:Y:S04]  /*2f530*/  LDL.64 R48, [R1+0xcb8] ;  /* 0x000cb80001307983 */ /* 0x000ee80000100a00 */
[----:B----4-:R-:W-:Y:S04]  /*2f540*/  LDGSTS.E [R0+0x26d00], desc[UR58][R50.64], !P4 ;  /* 0x26d0000032007fae */ /* 0x010fe8000e12187a */
[----:B------:R-:W-:Y:S04]  /*2f550*/  LDGSTS.E [R0+0x26e00], desc[UR58][R150.64], !P4 ;  /* 0x26e0000096007fae */ /* 0x000fe8000e12187a */
[----:B------:R-:W-:Y:S04]  /*2f560*/  LDGSTS.E [R0+0x26f00], desc[UR58][R180.64], !P4 ;  /* 0x26f00000b4007fae */ /* 0x000fe8000e12187a */
[----:B------:R-:W4:Y:S04]  /*2f570*/  LDL.LU.64 R50, [R1+0x4220] ;  /* 0x0042200001327983 */ /* 0x000f280000300a00 */
[----:B------:R-:W-:Y:S04]  /*2f580*/  LDGSTS.E [R0+0x27c00], desc[UR58][R248.64], !P0 ;  /* 0x27c00000f8007fae */ /* 0x000fe8000c12187a */
[----:B------:R-:W4:Y:S04]  /*2f590*/  LDL.64 R180, [R1+0x1140] ;  /* 0x0011400001b47983 */ /* 0x000f280000100a00 */
[----:B------:R-:W-:Y:S04]  /*2f5a0*/  LDGSTS.E [R0+0x27d00], desc[UR58][R242.64], !P0 ;  /* 0x27d00000f2007fae */ /* 0x000fe8000c12187a */
[----:B------:R-:W4:Y:S04]  /*2f5b0*/  LDL.64 R248, [R1+0xc38] ;  /* 0x000c380001f87983 */ /* 0x000f280000100a00 */
[----:B------:R-:W-:Y:S04]  /*2f5c0*/  LDGSTS.E [R0+0x27e00], desc[UR58][R172.64], !P0 ;  /* 0x27e00000ac007fae */ /* 0x000fe8000c12187a */
[----:B------:R-:W4:Y:S04]  /*2f5d0*/  LDL.64 R242, [R1+0xc30] ;  /* 0x000c300001f27983 */ /* 0x000f280000100a00 */
[----:B------:R-:W-:Y:S01]  /*2f5e0*/  LDGSTS.E [R0+0x27f00], desc[UR58][R24.64], !P0 ;  /* 0x27f0000018007fae */ /* 0x000fe2000c12187a */
[----:B-1----:R-:W-:-:S02]  /*2f5f0*/  IADD3 R140, R145, -0xa4, RZ ;  /* 0xffffff5c918c7810 */ /* 0x002fc40007ffe0ff */
[----:B------:R-:W1:Y:S01]  /*2f600*/  LDC R145, c[0x0][0x230] ;  /* 0x00008c00ff917b82 */ /* 0x000e620000000800 */
[----:B------:R-:W4:Y:S04]  /*2f610*/  LDL.64 R150, [R1+0x658] ;  /* 0x0006580001967983 */ /* 0x000f280000100a00 */
[----:B------:R-:W4:Y:S04]  /*2f620*/  LDL.64 R172, [R1+0x650] ;  /* 0x0006500001ac7983 */ /* 0x000f280000100a00 */
[----:B------:R-:W4:Y:S01]  /*2f630*/  LDL.64 R24, [R1+0xc28] ;  /* 0x000c280001187983 */ /* 0x000f220000100a00 */
[----:B------:R-:W-:Y:S01]  /*2f640*/  ISETP.GE.U32.AND P1, PT, R140, 0x7ffffedd, PT ;  /* 0x7ffffedd8c00780c */ /* 0x000fe20003f26070 */
[----:B------:R-:W-:-:S02]  /*2f650*/  VIADD R140, R148, 0xffffff58 ;  /* 0xffffff58948c7836 */ /* 0x000fc40000000000 */
[----:B------:R-:W1:Y:S03]  /*2f660*/  LDC R148, c[0x0][0x230] ;  /* 0x00008c00ff947b82 */ /* 0x000e660000000800 */
[----:B------:R-:W-:Y:S01]  /*2f670*/  ISETP.GE.U32.AND P3, PT, R140, 0x7ffffed9, PT ;  /* 0x7ffffed98c00780c */ /* 0x000fe20003f66070 */
[----:B------:R-:W-:-:S04]  /*2f680*/  VIADD R140, R149, 0xffffff54 ;  /* 0xffffff54958c7836 */ /* 0x000fc80000000000 */
[----:B------:R-:W3:Y:S01]  /*2f690*/  LDC R149, c[0x0][0x230] ;  /* 0x00008c00ff957b82 */ /* 0x000ee20000000800 */
[----:B------:R-:W-:Y:S01]  /*2f6a0*/  ISETP.GE.U32.AND P5, PT, R140, 0x7ffffed5, PT ;  /* 0x7ffffed58c00780c */ /* 0x000fe20003fa6070 */
[----:B------:R-:W-:Y:S01]  /*2f6b0*/  VIADD R140, R147, 0xffffff50 ;  /* 0xffffff50938c7836 */ /* 0x000fe20000000000 */
[----:B------:R-:W-:Y:S04]  /*2f6c0*/  LDGSTS.E [R0+0x28c00], desc[UR58][R176.64], !P1 ;  /* 0x28c00000b0007fae */ /* 0x000fe8000c92187a */
[----:B------:R-:W-:Y:S01]  /*2f6d0*/  ISETP.GE.U32.AND P4, PT, R140, 0x7ffffed1, PT ;  /* 0x7ffffed18c00780c */ /* 0x000fe20003f86070 */
[----:B------:R-:W4:Y:S01]  /*2f6e0*/  LDC R147, c[0x0][0x230] ;  /* 0x00008c00ff937b82 */ /* 0x000f220000000800 */
[----:B--2---:R-:W-:Y:S01]  /*2f6f0*/  VIADD R140, R144, 0xffffff4c ;  /* 0xffffff4c908c7836 */ /* 0x004fe20000000000 */
[----:B------:R-:W-:Y:S04]  /*2f700*/  LDGSTS.E [R0+0x28d00], desc[UR58][R184.64], !P1 ;  /* 0x28d00000b8007fae */ /* 0x000fe8000c92187a */
[----:B------:R-:W-:Y:S01]  /*2f710*/  ISETP.GE.U32.AND P0, PT, R140, 0x7ffffecd, PT ;  /* 0x7ffffecd8c00780c */ /* 0x000fe20003f06070 */
[----:B------:R-:W-:Y:S01]  /*2f720*/  LDGSTS.E [R0+0x28e00], desc[UR58][R142.64], !P1 ;  /* 0x28e000008e007fae */ /* 0x000fe2000c92187a */
[----:B------:R-:W-:Y:S01]  /*2f730*/  IADD3 R140, R146, -0xb8, RZ ;  /* 0xffffff48928c7810 */ /* 0x000fe20007ffe0ff */
[----:B------:R-:W2:Y:S02]  /*2f740*/  LDC R144, c[0x0][0x230] ;  /* 0x00008c00ff907b82 */ /* 0x000ea40000000800 */
[----:B------:R-:W-:Y:S01]  /*2f750*/  LDGSTS.E [R0+0x28f00], desc[UR58][R22.64], !P1 ;  /* 0x28f0000016007fae */ /* 0x000fe2000c92187a */
[----:B------:R-:W-:Y:S01]  /*2f760*/  ISETP.GE.U32.AND P1, PT, R140, 0x7ffffec9, PT ;  /* 0x7ffffec98c00780c */ /* 0x000fe20003f26070 */
[----:B-1----:R-:W-:-:S02]  /*2f770*/  VIADD R140, R148, 0xffffff44 ;  /* 0xffffff44948c7836 */ /* 0x002fc40000000000 */
[----:B------:R-:W-:Y:S02]  /*2f780*/  LDGSTS.E [R0+0x29c00], desc[UR58][R240.64], !P3 ;  /* 0x29c00000f0007fae */ /* 0x000fe4000d92187a */
[----:B------:R-:W1:Y:S02]  /*2f790*/  LDC R148, c[0x0][0x230] ;  /* 0x00008c00ff947b82 */ /* 0x000e640000000800 */
        /* <DEDUP_REMOVED lines=9> */
[----:B---3--:R-:W-:Y:S01]  /*2f830*/  LDGSTS.E [R0+0x29f00], desc[UR58][R48.64], !P3 ;  /* 0x29f0000030007fae */ /* 0x008fe2000d92187a */
[----:B------:R-:W-:Y:S01]  /*2f840*/  ISETP.GE.U32.AND P3, PT, R140, 0x7ffffec5, PT ;  /* 0x7ffffec58c00780c */ /* 0x000fe20003f66070 */
[----:B------:R-:W-:-:S02]  /*2f850*/  VIADD R140, R149, 0xffffff40 ;  /* 0xffffff40958c7836 */ /* 0x000fc40000000000 */
[----:B------:R-:W3:Y:S01]  /*2f860*/  LDC R149, c[0x0][0x230] ;  /* 0x00008c00ff957b82 */ /* 0x000ee20000000800 */
[----:B------:R-:W3:Y:S04]  /*2f870*/  LDL.64 R48, [R1+0x1100] ;  /* 0x0011000001307983 */ /* 0x000ee80000100a00 */
[----:B----4-:R-:W-:Y:S04]  /*2f880*/  LDGSTS.E [R0+0x2ac00], desc[UR58][R180.64], !P5 ;  /* 0x2ac00000b4007fae */ /* 0x010fe8000e92187a */
[----:B------:R-:W-:Y:S04]  /*2f890*/  LDGSTS.E [R0+0x2ad00], desc[UR58][R248.64], !P5 ;  /* 0x2ad00000f8007fae */ /* 0x000fe8000e92187a */
[----:B------:R-:W4:Y:S04]  /*2f8a0*/  LDL.64 R180, [R1+0x228] ;  /* 0x0002280001b47983 */ /* 0x000f280000100a00 */
[----:B------:R-:W-:Y:S04]  /*2f8b0*/  LDGSTS.E [R0+0x2ae00], desc[UR58][R242.64], !P5 ;  /* 0x2ae00000f2007fae */ /* 0x000fe8000e92187a */
[----:B------:R-:W4:Y:S04]  /*2f8c0*/  LDL.64 R248, [R1+0x1928] ;  /* 0x0019280001f87983 */ /* 0x000f280000100a00 */
[----:B------:R-:W4:Y:S04]  /*2f8d0*/  LDL.64 R242, [R1+0x1948] ;  /* 0x0019480001f27983 */ /* 0x000f280000100a00 */
[----:B------:R-:W-:Y:S01]  /*2f8e0*/  LDGSTS.E [R0+0x2af00], desc[UR58][R24.64], !P5 ;  /* 0x2af0000018007fae */ /* 0x000fe2000e92187a */
[----:B------:R-:W-:Y:S01]  /*2f8f0*/  ISETP.GE.U32.AND P5, PT, R140, 0x7ffffec1, PT ;  /* 0x7ffffec18c00780c */ /* 0x000fe20003fa6070 */
[----:B------:R-:W-:-:S02]  /*2f900*/  VIADD R140, R147, 0xffffff3c ;  /* 0xffffff3c938c7836 */ /* 0x000fc40000000000 */
[----:B------:R-:W2:Y:S04]  /*2f910*/  LDL.64 R146, [R1+0x1120] ;  /* 0x0011200001927983 */ /* 0x000ea80000100a00 */
[----:B------:R-:W4:Y:S04]  /*2f920*/  LDL.64 R24, [R1+0x220] ;  /* 0x0002200001187983 */ /* 0x000f280000100a00 */
[----:B--2---:R2:W-:Y:S04]  /*2f930*/  LDGSTS.E [R0+0x2bc00], desc[UR58][R146.64], !P4 ;  /* 0x2bc0000092007fae */ /* 0x0045e8000e12187a */
[----:B------:R-:W-:Y:S04]  /*2f940*/  LDGSTS.E [R0+0x2bd00], desc[UR58][R184.64], !P4 ;  /* 0x2bd00000b8007fae */ /* 0x000fe8000e12187a */
[----:B------:R-:W-:Y:S04]  /*2f950*/  LDGSTS.E [R0+0x2be00], desc[UR58][R142.64], !P4 ;  /* 0x2be000008e007fae */ /* 0x000fe8000e12187a */
[----:B------:R-:W-:Y:S01]  /*2f960*/  LDGSTS.E [R0+0x2bf00], desc[UR58][R22.64], !P4 ;  /* 0x2bf0000016007fae */ /* 0x000fe2000e12187a */
[----:B------:R-:W-:Y:S01]  /*2f970*/  ISETP.GE.U32.AND P4, PT, R140, 0x7ffffebd, PT ;  /* 0x7ffffebd8c00780c */ /* 0x000fe20003f86070 */
[----:B------:R-:W-:Y:S01]  /*2f980*/  VIADD R140, R145, 0xffffff38 ;  /* 0xffffff38918c7836 */ /* 0x000fe20000000000 */
[----:B--2---:R-:W2:Y:S01]  /*2f990*/  LDC R147, c[0x0][0x230] ;  /* 0x00008c00ff937b82 */ /* 0x004ea20000000800 */
[----:B---3--:R-:W-:Y:S04]  /*2f9a0*/  LDGSTS.E [R0+0x2cc00], desc[UR58][R48.64], !P0 ;  /* 0x2cc0000030007fae */ /* 0x008fe8000c12187a */
[----:B------:R-:W3:Y:S03]  /*2f9b0*/  LDL.64 R184, [R1+0x1968] ;  /* 0x0019680001b87983 */ /* 0x000ee60000100a00 */
[----:B------:R-:W2:Y:S01]  /*2f9c0*/  LDC R146, c[0x0][0x230] ;  /* 0x00008c00ff927b82 */ /* 0x000ea20000000800 */
[----:B------:R-:W2:Y:S04]  /*2f9d0*/  LDL.64 R142, [R1+0x20] ;  /* 0x00002000018e7983 */ /* 0x000ea80000100a00 */
[----:B------:R-:W2:Y:S04]  /*2f9e0*/  LDL.64 R22, [R1] ;  /* 0x0000000001167983 */ /* 0x000ea80000100a00 */
[----:B------:R-:W-:Y:S04]  /*2f9f0*/  LDGSTS.E [R0+0x2cd00], desc[UR58][R240.64], !P0 ;  /* 0x2cd00000f0007fae */ /* 0x000fe8000c12187a */
[----:B------:R-:W2:Y:S04]  /*2fa00*/  LDL.LU.64 R48, [R1+0x4218] ;  /* 0x0042180001307983 */ /* 0x000ea80000300a00 */
[----:B------:R-:W-:Y:S04]  /*2fa10*/  LDGSTS.E [R0+0x2ce00], desc[UR58][R46.64], !P0 ;  /* 0x2ce000002e007fae */ /* 0x000fe8000c12187a */
[----:B------:R-:W2:Y:S04]  /*2fa20*/  LDL.64 R240, [R1+0x19a0] ;  /* 0x0019a00001f07983 */ /* 0x000ea80000100a00 */
[----:B------:R-:W-:Y:S01]  /*2fa30*/  LDGSTS.E [R0+0x2cf00], desc[UR58][R26.64], !P0 ;  /* 0x2cf000001a007fae */ /* 0x000fe2000c12187a */
[----:B------:R-:W-:-:S02]  /*2fa40*/  ISETP.GE.U32.AND P0, PT, R140, 0x7ffffeb9, PT ;  /* 0x7ffffeb98c00780c */ /* 0x000fc40003f06070 */
[----:B------:R-:W-:Y:S01]  /*2fa50*/  IADD3 R140, R144, -0xcc, RZ ;  /* 0xffffff34908c7810 */ /* 0x000fe20007ffe0ff */
[----:B------:R-:W2:Y:S04]  /*2fa60*/  LDL.LU.64 R46, [R1+0x4210] ;  /* 0x00421000012e7983 */ /* 0x000ea80000300a00 */
[----:B----4-:R-:W-:Y:S04]  /*2fa70*/  LDGSTS.E [R0+0x2dc00], desc[UR58][R248.64], !P1 ;  /* 0x2dc00000f8007fae */ /* 0x010fe8000c92187a */
[----:B------:R-:W4:Y:S04]  /*2fa80*/  LDL.LU.64 R26, [R1+0x4208] ;  /* 0x00420800011a7983 */ /* 0x000f280000300a00 */
[----:B------:R-:W3:Y:S04]  /*2fa90*/  LDL.64 R144, [R1+0x660] ;  /* 0x0006600001907983 */ /* 0x000ee80000100a00 */
[----:B------:R-:W4:Y:S04]  /*2faa0*/  LDL.64 R248, [R1+0x1a38] ;  /* 0x001a380001f87983 */ /* 0x000f280000100a00 */
[----:B---3--:R3:W-:Y:S04]  /*2fab0*/  LDGSTS.E [R0+0x2dd00], desc[UR58][R144.64], !P1 ;  /* 0x2dd0000090007fae */ /* 0x0087e8000c92187a */
[----:B------:R-:W-:Y:S04]  /*2fac0*/  LDGSTS.E [R0+0x2de00], desc[UR58][R150.64], !P1 ;  /* 0x2de0000096007fae */ /* 0x000fe8000c92187a */
[----:B------:R-:W-:Y:S04]  /*2fad0*/  LDGSTS.E [R0+0x2df00], desc[UR58][R172.64], !P1 ;  /* 0x2df00000ac007fae */ /* 0x000fe8000c92187a */
[----:B------:R-:W-:Y:S01]  /*2fae0*/  LDGSTS.E [R0+0x2ec00], desc[UR58][R242.64], !P3 ;  /* 0x2ec00000f2007fae */ /* 0x000fe2000d92187a */
[----:B---3--:R-:W3:Y:S03]  /*2faf0*/  LDC R145, c[0x0][0x230] ;  /* 0x00008c00ff917b82 */ /* 0x008ee60000000800 */
[----:B------:R-:W-:Y:S04]  /*2fb00*/  LDGSTS.E [R0+0x2ed00], desc[UR58][R176.64], !P3 ;  /* 0x2ed00000b0007fae */ /* 0x000fe8000d92187a */
[----:B------:R-:W-:Y:S01]  /*2fb10*/  LDGSTS.E [R0+0x2ee00], desc[UR58][R180.64], !P3 ;  /* 0x2ee00000b4007fae */ /* 0x000fe2000d92187a */
[----:B------:R-:W3:Y:S03]  /*2fb20*/  LDC R144, c[0x0][0x230] ;  /* 0x00008c00ff907b82 */ /* 0x000ee60000000800 */
[----:B------:R-:W3:Y:S04]  /*2fb30*/  LDL.64 R242, [R1+0x1aa0] ;  /* 0x001aa00001f27983 */ /* 0x000ee80000100a00 */
[----:B------:R-:W-:Y:S04]  /*2fb40*/  LDGSTS.E [R0+0x2ef00], desc[UR58][R24.64], !P3 ;  /* 0x2ef0000018007fae */ /* 0x000fe8000d92187a */
[----:B------:R-:W-:Y:S04]  /*2fb50*/  LDGSTS.E [R0+0x2fc00], desc[UR58][R184.64], !P5 ;  /* 0x2fc00000b8007fae */ /* 0x000fe8000e92187a */
[----:B--2---:R-:W-:Y:S04]  /*2fb60*/  LDGSTS.E [R0+0x2fd00], desc[UR58][R142.64], !P5 ;  /* 0x2fd000008e007fae */ /* 0x004fe8000e92187a */
[----:B------:R-:W2:Y:S04]  /*2fb70*/  LDL.64 R24, [R1+0x1ac0] ;  /* 0x001ac00001187983 */ /* 0x000ea80000100a00 */
[----:B------:R-:W-:Y:S01]  /*2fb80*/  LDGSTS.E [R0+0x2fe00], desc[UR58][R22.64], !P5 ;  /* 0x2fe0000016007fae */ /* 0x000fe2000e92187a */
[----:B------:R-:W-:-:S03]  /*2fb90*/  ISETP.GE.U32.AND P1, PT, R140, 0x7ffffeb5, PT ;  /* 0x7ffffeb58c00780c */ /* 0x000fc60003f26070 */
[----:B------:R-:W2:Y:S04]  /*2fba0*/  LDL.64 R172, [R1+0x1b60] ;  /* 0x001b600001ac7983 */ /* 0x000ea80000100a00 */
[----:B------:R-:W2:Y:S04]  /*2fbb0*/  LDL.64 R176, [R1+0x8] ;  /* 0x0000080001b07983 */ /* 0x000ea80000100a00 */
[----:B------:R-:W2:Y:S01]  /*2fbc0*/  LDL.64 R22, [R1+0x1ae0] ;  /* 0x001ae00001167983 */ /* 0x000ea20000100a00 */
[----:B-1----:R-:W-:Y:S02]  /*2fbd0*/  VIADD R140, R148, 0xffffff30 ;  /* 0xffffff30948c7836 */ /* 0x002fe40000000000 */
[----:B------:R-:W1:Y:S01]  /*2fbe0*/  LDC R148, c[0x0][0x230] ;  /* 0x00008c00ff947b82 */ /* 0x000e620000000800 */
[----:B------:R-:W-:Y:S02]  /*2fbf0*/  LDGSTS.E [R0+0x2ff00], desc[UR58][R244.64], !P5 ;  /* 0x2ff00000f4007fae */ /* 0x000fe4000e92187a */
[----:B------:R-:W-:Y:S01]  /*2fc00*/  ISETP.GE.U32.AND P3, PT, R140, 0x7ffffeb1, PT ;  /* 0x7ffffeb18c00780c */ /* 0x000fe20003f66070 */
[----:B------:R-:W-:Y:S01]  /*2fc10*/  VIADD R140, R149, 0xffffff2c ;  /* 0xffffff2c958c7836 */ /* 0x000fe20000000000 */
[----:B------:R-:W-:Y:S03]  /*2fc20*/  LDGSTS.E [R0+0x30c00], desc[UR58][R240.64], !P4 ;  /* 0x30c00000f0007fae */ /* 0x000fe6000e12187a */
[----:B------:R-:W1:Y:S01]  /*2fc30*/  LDC R149, c[0x0][0x230] ;  /* 0x00008c00ff957b82 */ /* 0x000e620000000800 */
[----:B------:R-:W-:Y:S01]  /*2fc40*/  LDGSTS.E [R0+0x30d00], desc[UR58][R98.64], !P4 ;  /* 0x30d0000062007fae */ /* 0x000fe2000e12187a */
[----:B------:R-:W-:-:S03]  /*2fc50*/  ISETP.GE.U32.AND P5, PT, R140, 0x7ffffead, PT ;  /* 0x7ffffead8c00780c */ /* 0x000fc60003fa6070 */
[----:B------:R-:W-:Y:S04]  /*2fc60*/  LDGSTS.E [R0+0x30e00], desc[UR58][R96.64], !P4 ;  /* 0x30e0000060007fae */ /* 0x000fe8000e12187a */
[----:B------:R-:W-:Y:S04]  /*2fc70*/  LDGSTS.E [R0+0x30f00], desc[UR58][R94.64], !P4 ;  /* 0x30f000005e007fae */ /* 0x000fe8000e12187a */
        /* <DEDUP_REMOVED lines=8> */
[----:B------:R-:W4:Y:S04]  /*2fd00*/  LDL.64 R240, [R1+0x88] ;  /* 0x0000880001f07983 */ /* 0x000f280000100a00 */
[----:B------:R-:W4:Y:S04]  /*2fd10*/  LDL.64 R150, [R1+0x118] ;  /* 0x0001180001967983 */ /* 0x000f280000100a00 */
[----:B---3--:R-:W-:Y:S04]  /*2fd20*/  LDGSTS.E [R0+0x32c00], desc[UR58][R242.64], !P1 ;  /* 0x32c00000f2007fae */ /* 0x008fe8000c92187a */
[----:B------:R-:W-:Y:S04]  /*2fd30*/  LDGSTS.E [R0+0x32d00], desc[UR58][R74.64], !P1 ;  /* 0x32d000004a007fae */ /* 0x000fe8000c92187a */
[----:B------:R-:W-:Y:S04]  /*2fd40*/  LDGSTS.E [R0+0x32e00], desc[UR58][R72.64], !P1 ;  /* 0x32e0000048007fae */ /* 0x000fe8000c92187a */
[----:B------:R-:W-:Y:S04]  /*2fd50*/  LDGSTS.E [R0+0x32f00], desc[UR58][R70.64], !P1 ;  /* 0x32f0000046007fae */ /* 0x000fe8000c92187a */
[----:B--2---:R-:W-:Y:S04]  /*2fd60*/  LDGSTS.E [R0+0x33c00], desc[UR58][R24.64], !P3 ;  /* 0x33c0000018007fae */ /* 0x004fe8000d92187a */
[----:B------:R-:W-:Y:S04]  /*2fd70*/  LDGSTS.E [R0+0x33d00], desc[UR58][R170.64], !P3 ;  /* 0x33d00000aa007fae */ /* 0x000fe8000d92187a */
[----:B------:R-:W-:Y:S04]  /*2fd80*/  LDGSTS.E [R0+0x33e00], desc[UR58][R68.64], !P3 ;  /* 0x33e0000044007fae */ /* 0x000fe8000d92187a */
[----:B------:R-:W2:Y:S04]  /*2fd90*/  LDL.64 R24, [R1+0x1b20] ;  /* 0x001b200001187983 */ /* 0x000ea80000100a00 */
[----:B------:R-:W-:Y:S04]  /*2fda0*/  LDGSTS.E [R0+0x33f00], desc[UR58][R66.64], !P3 ;  /* 0x33f0000042007fae */ /* 0x000fe8000d92187a */
[----:B------:R-:W-:Y:S01]  /*2fdb0*/  LDGSTS.E [R0+0x34c00], desc[UR58][R22.64], !P5 ;  /* 0x34c0000016007fae */ /* 0x000fe2000e92187a */
[----:B------:R-:W-:-:S02]  /*2fdc0*/  VIADD R140, R147, 0xffffff28 ;  /* 0xffffff28938c7836 */ /* 0x000fc40000000000 */
[----:B------:R-:W3:Y:S01]  /*2fdd0*/  LDC R147, c[0x0][0x230] ;  /* 0x00008c00ff937b82 */ /* 0x000ee20000000800 */
[----:B------:R-:W-:Y:S04]  /*2fde0*/  LDGSTS.E [R0+0x34d00], desc[UR58][R194.64], !P5 ;  /* 0x34d00000c2007fae */ /* 0x000fe8000e92187a */
[----:B------:R-:W2:Y:S04]  /*2fdf0*/  LDL.64 R242, [R1+0x98] ;  /* 0x0000980001f27983 */ /* 0x000ea80000100a00 */
[----:B------:R-:W2:Y:S01]  /*2fe00*/  LDL.64 R22, [R1+0x1b40] ;  /* 0x001b400001167983 */ /* 0x000ea20000100a00 */
[----:B------:R-:W-:Y:S01]  /*2fe10*/  ISETP.GE.U32.AND P4, PT, R140, 0x7ffffea9, PT ;  /* 0x7ffffea98c00780c */ /* 0x000fe20003f86070 */
[----:B------:R-:W-:-:S02]  /*2fe20*/  VIADD R140, R146, 0xffffff24 ;  /* 0xffffff24928c7836 */ /* 0x000fc40000000000 */
[----:B------:R-:W2:Y:S01]  /*2fe30*/  LDC R146, c[0x0][0x230] ;  /* 0x00008c00ff927b82 */ /* 0x000ea20000000800 */
[----:B------:R-:W-:Y:S02]  /*2fe40*/  LDGSTS.E [R0+0x34e00], desc[UR58][R196.64], !P5 ;  /* 0x34e00000c4007fae */ /* 0x000fe4000e92187a */
[----:B------:R-:W-:Y:S02]  /*2fe50*/  ISETP.GE.U32.AND P0, PT, R140, 0x7ffffea5, PT ;  /* 0x7ffffea58c00780c */ /* 0x000fe40003f06070 */
[----:B------:R-:W-:Y:S01]  /*2fe60*/  IADD3 R140, R145, -0xe0, RZ ;  /* 0xffffff20918c7810 */ /* 0x000fe20007ffe0ff */
[----:B------:R-:W-:Y:S02]  /*2fe70*/  LDGSTS.E [R0+0x34f00], desc[UR58][R198.64], !P5 ;  /* 0x34f00000c6007fae */ /* 0x000fe4000e92187a */
[----:B------:R-:W2:Y:S01]  /*2fe80*/  LDC R145, c[0x0][0x230] ;  /* 0x00008c00ff917b82 */ /* 0x000ea20000000800 */
[----:B------:R-:W-:Y:S01]  /*2fe90*/  ISETP.GE.U32.AND P1, PT, R140, 0x7ffffea1, PT ;  /* 0x7ffffea18c00780c */ /* 0x000fe20003f26070 */
[----:B------:R-:W-:-:S05]  /*2fea0*/  VIADD R140, R144, 0xffffff1c ;  /* 0xffffff1c908c7836 */ /* 0x000fca0000000000 */
[----:B------:R-:W-:Y:S01]  /*2feb0*/  ISETP.GE.U32.AND P3, PT, R140, 0x7ffffe9d, PT ;  /* 0x7ffffe9d8c00780c */ /* 0x000fe20003f66070 */
[----:B-1----:R-:W-:Y:S01]  /*2fec0*/  VIADD R140, R149, 0xffffff18 ;  /* 0xffffff18958c7836 */ /* 0x002fe20000000000 */
[----:B----4-:R-:W-:Y:S01]  /*2fed0*/  LDGSTS.E [R0+0x35c00], desc[UR58][R248.64], !P4 ;  /* 0x35c00000f8007fae */ /* 0x010fe2000e12187a */
[----:B------:R-:W1:Y:S03]  /*2fee0*/  LDC R144, c[0x0][0x230] ;  /* 0x00008c00ff907b82 */ /* 0x000e660000000800 */
[----:B------:R-:W-:Y:S01]  /*2fef0*/  ISETP.GE.U32.AND P5, PT, R140, 0x7ffffe99, PT ;  /* 0x7ffffe998c00780c */ /* 0x000fe20003fa6070 */
[----:B------:R-:W-:Y:S01]  /*2ff00*/  VIADD R140, R148, 0xffffff14 ;  /* 0xffffff14948c7836 */ /* 0x000fe20000000000 */
[----:B------:R-:W-:Y:S04]  /*2ff10*/  LDGSTS.E [R0+0x35d00], desc[UR58][R218.64], !P4 ;  /* 0x35d00000da007fae */ /* 0x000fe8000e12187a */
[----:B------:R-:W-:Y:S04]  /*2ff20*/  LDGSTS.E [R0+0x35e00], desc[UR58][R220.64], !P4 ;  /* 0x35e00000dc007fae */ /* 0x000fe8000e12187a */
[----:B------:R-:W-:Y:S01]  /*2ff30*/  LDGSTS.E [R0+0x35f00], desc[UR58][R222.64], !P4 ;  /* 0x35f00000de007fae */ /* 0x000fe2000e12187a */
[----:B------:R-:W-:Y:S01]  /*2ff40*/  ISETP.GE.U32.AND P4, PT, R140, 0x7ffffe95, PT ;  /* 0x7ffffe958c00780c */ /* 0x000fe20003f86070 */
[----:B---3--:R-:W-:-:S02]  /*2ff50*/  VIADD R140, R147, 0xffffff10 ;  /* 0xffffff10938c7836 */ /* 0x008fc40000000000 */
[----:B------:R-:W3:Y:S04]  /*2ff60*/  LDL.64 R248, [R1+0x90] ;  /* 0x0000900001f87983 */ /* 0x000ee80000100a00 */
[----:B------:R-:W4:Y:S04]  /*2ff70*/  LDL.64 R148, [R1+0x110] ;  /* 0x0001100001947983 */ /* 0x000f280000100a00 */
[----:B--2---:R-:W-:Y:S04]  /*2ff80*/  LDGSTS.E [R0+0x36c00], desc[UR58][R24.64], !P0 ;  /* 0x36c0000018007fae */ /* 0x004fe8000c12187a */
[----:B------:R-:W-:Y:S04]  /*2ff90*/  LDGSTS.E [R0+0x36d00], desc[UR58][R50.64], !P0 ;  /* 0x36d0000032007fae */ /* 0x000fe8000c12187a */
[----:B------:R-:W-:Y:S04]  /*2ffa0*/  LDGSTS.E [R0+0x36e00], desc[UR58][R48.64], !P0 ;  /* 0x36e0000030007fae */ /* 0x000fe8000c12187a */
[----:B------:R-:W-:Y:S01]  /*2ffb0*/  LDGSTS.E [R0+0x36f00], desc[UR58][R46.64], !P0 ;  /* 0x36f000002e007fae */ /* 0x000fe2000c12187a */
[----:B------:R-:W-:-:S02]  /*2ffc0*/  ISETP.GE.U32.AND P0, PT, R140, 0x7ffffe91, PT ;  /* 0x7ffffe918c00780c */ /* 0x000fc40003f06070 */
[----:B------:R-:W-:Y:S01]  /*2ffd0*/  IADD3 R140, R146, -0xf4, RZ ;  /* 0xffffff0c928c7810 */ /* 0x000fe20007ffe0ff */
[----:B------:R-:W2:Y:S04]  /*2ffe0*/  LDL.LU.64 R24, [R1+0x4200] ;  /* 0x0042000001187983 */ /* 0x000ea80000300a00 */
[----:B------:R-:W4:Y:S04]  /*2fff0*/  LDL.64 R146, [R1+0x108] ;  /* 0x0001080001927983 */ /* 0x000f280000100a00 */
[----:B------:R-:W-:Y:S04]  /*30000*/  LDGSTS.E [R0+0x37c00], desc[UR58][R22.64], !P1 ;  /* 0x37c0000016007fae */ /* 0x000fe8000c92187a */
[----:B------:R-:W-:Y:S04]  /*30010*/  LDGSTS.E [R0+0x37d00], desc[UR58][R26.64], !P1 ;  /* 0x37d000001a007fae */ /* 0x000fe8000c92187a */
[----:B------:R-:W3:Y:S04]  /*30020*/  LDL.LU.64 R22, [R1+0x41f8] ;  /* 0x0041f80001167983 */ /* 0x000ee80000300a00 */
[----:B--2---:R-:W-:Y:S04]  /*30030*/  LDGSTS.E [R0+0x37e00], desc[UR58][R24.64], !P1 ;  /* 0x37e0000018007fae */ /* 0x004fe8000c92187a */
[----:B---3--:R-:W-:Y:S01]  /*30040*/  LDGSTS.E [R0+0x37f00], desc[UR58][R22.64], !P1 ;  /* 0x37f0000016007fae */ /* 0x008fe2000c92187a */
[----:B------:R-:W-:Y:S01]  /*30050*/  ISETP.GE.U32.AND P1, PT, R140, 0x7ffffe8d, PT ;  /* 0x7ffffe8d8c00780c */ /* 0x000fe20003f26070 */
[----:B------:R-:W-:-:S02]  /*30060*/  VIADD R140, R145, 0xffffff08 ;  /* 0xffffff08918c7836 */ /* 0x000fc40000000000 */
[----:B------:R-:W-:Y:S04]  /*30070*/  LDGSTS.E [R0+0x38c00], desc[UR58][R172.64], !P3 ;  /* 0x38c00000ac007fae */ /* 0x000fe8000d92187a */
[----:B------:R-:W-:Y:S04]  /*30080*/  LDGSTS.E [R0+0x38d00], desc[UR58][R176.64], !P3 ;  /* 0x38d00000b0007fae */ /* 0x000fe8000d92187a */
[----:B------:R-:W-:Y:S04]  /*30090*/  LDGSTS.E [R0+0x38e00], desc[UR58][R180.64], !P3 ;  /* 0x38e00000b4007fae */ /* 0x000fe8000d92187a */
[----:B------:R-:W2:Y:S04]  /*300a0*/  LDL.LU.64 R172, [R1+0x41f0] ;  /* 0x0041f00001ac7983 */ /* 0x000ea80000300a00 */
[----:B------:R-:W3:Y:S04]  /*300b0*/  LDL.LU.64 R176, [R1+0x41e8] ;  /* 0x0041e80001b07983 */ /* 0x000ee80000300a00 */
[----:B------:R-:W-:Y:S01]  /*300c0*/  LDGSTS.E [R0+0x38f00], desc[UR58][R184.64], !P3 ;  /* 0x38f00000b8007fae */ /* 0x000fe2000d92187a */
[----:B------:R-:W-:Y:S01]  /*300d0*/  ISETP.GE.U32.AND P3, PT, R140, 0x7ffffe89, PT ;  /* 0x7ffffe898c00780c */ /* 0x000fe20003f66070 */
[----:B-1----:R-:W-:-:S02]  /*300e0*/  VIADD R140, R144, 0xffffff04 ;  /* 0xffffff04908c7836 */ /* 0x002fc40000000000 */
[----:B------:R-:W2:Y:S04]  /*300f0*/  LDL.LU.64 R180, [R1+0x41e0] ;  /* 0x0041e00001b47983 */ /* 0x000ea80000300a00 */
[----:B------:R-:W-:Y:S04]  /*30100*/  LDGSTS.E [R0+0x39c00], desc[UR58][R142.64], !P5 ;  /* 0x39c000008e007fae */ /* 0x000fe8000e92187a */
[----:B------:R-:W3:Y:S04]  /*30110*/  LDL.LU.64 R184, [R1+0x41d8] ;  /* 0x0041d80001b87983 */ /* 0x000ee80000300a00 */
[----:B------:R-:W4:Y:S04]  /*30120*/  LDL.64 R144, [R1+0x1ba0] ;  /* 0x001ba00001907983 */ /* 0x000f280000100a00 */
[----:B------:R-:W2:Y:S04]  /*30130*/  LDL.LU.64 R142, [R1+0x41d0] ;  /* 0x0041d000018e7983 */ /* 0x000ea80000300a00 */
[----:B------:R-:W-:Y:S04]  /*30140*/  LDGSTS.E [R0+0x39d00], desc[UR58][R240.64], !P5 ;  /* 0x39d00000f0007fae */ /* 0x000fe8000e92187a */
[----:B------:R-:W-:Y:S04]  /*30150*/  LDGSTS.E [R0+0x39e00], desc[UR58][R248.64], !P5 ;  /* 0x39e00000f8007fae */ /* 0x000fe8000e92187a */
[----:B------:R-:W-:Y:S04]  /*30160*/  LDGSTS.E [R0+0x39f00], desc[UR58][R242.64], !P5 ;  /* 0x39f00000f2007fae */ /* 0x000fe8000e92187a */
[----:B------:R-:W3:Y:S04]  /*30170*/  LDL.LU.64 R240, [R1+0x41c8] ;  /* 0x0041c80001f07983 */ /* 0x000ee80000300a00 */
[----:B------:R-:W2:Y:S04]  /*30180*/  LDL.LU.64 R248, [R1+0x41c0] ;  /* 0x0041c00001f87983 */ /* 0x000ea80000300a00 */
[----:B------:R-:W3:Y:S01]  /*30190*/  LDL.LU.64 R242, [R1+0x41b8] ;  /* 0x0041b80001f27983 */ /* 0x000ee20000300a00 */
[----:B------:R-:W-:-:S04]  /*301a0*/  UIADD3 UR6, UR6, -0x100, URZ ;  /* 0xffffff0006067890 */ /* 0x000fc8000fffe03f */
[----:B------:R-:W-:Y:S01]  /*301b0*/  UISETP.GE.U32.AND UP0, UPT, UR6, 0x7ffffe81, UPT ;  /* 0x7ffffe810600788c */ /* 0x000fe2000bf06070 */
[----:B------:R-:W-:Y:S01]  /*301c0*/  ISETP.GE.U32.AND P5, PT, R140, 0x7ffffe85, PT ;  /* 0x7ffffe858c00780c */ /* 0x000fe20003fa6070 */
[----:B----4-:R-:W-:Y:S04]  /*301d0*/  LDGSTS.E [R0+0x3ac00], desc[UR58][R144.64], !P4 ;  /* 0x3ac0000090007fae */ /* 0x010fe8000e12187a */
[----:B------:R-:W-:Y:S04]  /*301e0*/  LDGSTS.E [R0+0x3ad00], desc[UR58][R146.64], !P4 ;  /* 0x3ad0000092007fae */ /* 0x000fe8000e12187a */
[----:B------:R-:W-:Y:S04]  /*301f0*/  LDGSTS.E [R0+0x3ae00], desc[UR58][R148.64], !P4 ;  /* 0x3ae0000094007fae */ /* 0x000fe8000e12187a */
[----:B------:R-:W-:Y:S01]  /*30200*/  LDGSTS.E [R0+0x3af00], desc[UR58][R150.64], !P4 ;  /* 0x3af0000096007fae */ /* 0x000fe2000e12187a */
[----:B------:R-:W-:-:S03]  /*30210*/  PLOP3.LUT P4, PT, PT, PT, UP0, 0x80, 0x0 ;  /* 0x000000000000781c */ /* 0x000fc60003f8f008 */
[----:B------:R-:W4:Y:S04]  /*30220*/  LDL.64 R148, [R1+0xb80] ;  /* 0x000b800001947983 */ /* 0x000f280000100a00 */
[----:B------:R-:W2:Y:S04]  /*30230*/  LDL.64 R150, [R1+0xb88] ;  /* 0x000b880001967983 */ /* 0x000ea80000100a00 */
[----:B------:R-:W3:Y:S04]  /*30240*/  LDL.64 R144, [R1+0x1dd8] ;  /* 0x001dd80001907983 */ /* 0x000ee80000100a00 */
[----:B------:R-:W3:Y:S04]  /*30250*/  LDL.64 R146, [R1+0x1d80] ;  /* 0x001d800001927983 */ /* 0x000ee80000100a00 */
[----:B------:R1:W-:Y:S04]  /*30260*/  STL.64 [R1+0x4278], R52 ;  /* 0x0042783401007387 */ /* 0x0003e80000100a00 */
[----:B-1----:R-:W3:Y:S04]  /*30270*/  LDL.64 R52, [R1+0x1ce8] ;  /* 0x001ce80001347983 */ /* 0x002ee80000100a00 */
        /* <DEDUP_REMOVED lines=37> */
[----:B-1----:R-:W4:Y:S04]  /*304d0*/  LDL.64 R14, [R1+0xb68] ;  /* 0x000b6800010e7983 */ /* 0x002f280000100a00 */
[----:B------:R1:W-:Y:S04]  /*304e0*/  STL.64 [R1+0x41d8], R12 ;  /* 0x0041d80c01007387 */ /* 0x0003e80000100a00 */
[----:B-1----:R-:W2:Y:S04]  /*304f0*/  LDL.64 R12, [R1+0x1bf8] ;  /* 0x001bf800010c7983 */ /* 0x002ea80000100a00 */
[----:B------:R-:W-:Y:S04]  /*30500*/  STL.64 [R1+0x41d0], R10 ;  /* 0x0041d00a01007387 */ /* 0x000fe80000100a00 */
[----:B------:R1:W-:Y:S04]  /*30510*/  STL.64 [R1+0x41c8], R8 ;  /* 0x0041c80801007387 */ /* 0x0003e80000100a00 */
[----:B------:R1:W-:Y:S04]  /*30520*/  STL.64 [R1+0x41c0], R6 ;  /* 0x0041c00601007387 */ /* 0x0003e80000100a00 */
[----:B------:R1:W-:Y:S04]  /*30530*/  STL.64 [R1+0x41b8], R4 ;  /* 0x0041b80401007387 */ /* 0x0003e80000100a00 */
[----:B-1----:R-:W3:Y:S04]  /*30540*/  LDL.64 R8, [R1+0x2018] ;  /* 0x0020180001087983 */ /* 0x002ee80000100a00 */
[----:B------:R-:W3:Y:S04]  /*30550*/  LDL.64 R6, [R1+0x1e88] ;  /* 0x001e880001067983 */ /* 0x000ee80000100a00 */
[----:B------:R-:W3:Y:S04]  /*30560*/  LDL.64 R4, [R1+0x1f10] ;  /* 0x001f100001047983 */ /* 0x000ee80000100a00 */
[----:B------:R-:W3:Y:S04]  /*30570*/  LDL.64 R10, [R1+0x1f70] ;  /* 0x001f7000010a7983 */ /* 0x000ee80000100a00 */
[----:B--2---:R-:W-:Y:S04]  /*30580*/  LDGSTS.E [R0+0x3bc00], desc[UR58][R12.64], !P0 ;  /* 0x3bc000000c007fae */ /* 0x004fe8000c12187a */
[----:B----4-:R-:W-:Y:S04]  /*30590*/  LDGSTS.E [R0+0x3bd00], desc[UR58][R14.64], !P0 ;  /* 0x3bd000000e007fae */ /* 0x010fe8000c12187a */
[----:B------:R-:W-:Y:S04]  /*305a0*/  LDGSTS.E [R0+0x3be00], desc[UR58][R148.64], !P0 ;  /* 0x3be0000094007fae */ /* 0x000fe8000c12187a */
[----:B------:R-:W-:Y:S04]  /*305b0*/  LDGSTS.E [R0+0x3bf00], desc[UR58][R150.64], !P0 ;  /* 0x3bf0000096007fae */ /* 0x000fe8000c12187a */
[----:B---3--:R-:W-:Y:S04]  /*305c0*/  LDGSTS.E [R0+0x3cc00], desc[UR58][R16.64], !P1 ;  /* 0x3cc0000010007fae */ /* 0x008fe8000c92187a */
[----:B------:R-:W2:Y:S04]  /*305d0*/  LDL.64 R148, [R1+0x1e80] ;  /* 0x001e800001947983 */ /* 0x000ea80000100a00 */
[----:B------:R-:W3:Y:S04]  /*305e0*/  LDL.64 R150, [R1+0x1e10] ;  /* 0x001e100001967983 */ /* 0x000ee80000100a00 */
[----:B------:R-:W-:Y:S04]  /*305f0*/  LDGSTS.E [R0+0x3cd00], desc[UR58][R18.64], !P1 ;  /* 0x3cd0000012007fae */ /* 0x000fe8000c92187a */
        /* <DEDUP_REMOVED lines=14> */
[----:B------:R-:W0:Y:S04]  /*306e0*/  LDGDEPBAR ;  /* 0x00000000000079af */ /* 0x000e280000000000 */
        /* <DEDUP_REMOVED lines=33> */
[----:B------:R-:W-:Y:S04]  /*30900*/  LDGSTS.E [R3+0x65000], desc[UR58][R4.64], P2 ;  /* 0x6500000004037fae */ /* 0x000fe8000912187a */
[----:B------:R-:W2:Y:S04]  /*30910*/  LDL.64 R148, [R1+0x21b8] ;  /* 0x0021b80001947983 */ /* 0x000ea80000100a00 */
[----:B------:R-:W3:Y:S04]  /*30920*/  LDL.64 R150, [R1+0x3d08] ;  /* 0x003d080001967983 */ /* 0x000ee80000100a00 */
[----:B------:R-:W-:Y:S04]  /*30930*/  LDGSTS.E [R3+0x65100], desc[UR58][R6.64], P6 ;  /* 0x6510000006037fae */ /* 0x000fe8000b12187a */
[----:B------:R-:W3:Y:S04]  /*30940*/  LDL.64 R4, [R1+0x21c8] ;  /* 0x0021c80001047983 */ /* 0x000ee80000100a00 */
[----:B------:R-:W3:Y:S04]  /*30950*/  LDL.64 R6, [R1+0x3d18] ;  /* 0x003d180001067983 */ /* 0x000ee80000100a00 */
[----:B----4-:R-:W-:Y:S04]  /*30960*/  LDGSTS.E [R3+0x66000], desc[UR58][R144.64], P2 ;  /* 0x6600000090037fae */ /* 0x010fe8000912187a */
[----:B------:R-:W-:Y:S04]  /*30970*/  LDGSTS.E [R3+0x66100], desc[UR58][R146.64], P6 ;  /* 0x6610000092037fae */ /* 0x000fe8000b12187a */
[----:B------:R-:W-:Y:S04]  /*30980*/  LDGSTS.E [R3+0x67000], desc[UR58][R8.64], P2 ;  /* 0x6700000008037fae */ /* 0x000fe8000912187a */
[----:B------:R-:W4:Y:S04]  /*30990*/  LDL.64 R144, [R1+0x21c0] ;  /* 0x0021c00001907983 */ /* 0x000f280000100a00 */
        /* <DEDUP_REMOVED lines=49> */
[----:B------:R-:W3:Y:S04]  /*30cb0*/  LDL.64 R150, [R1+0x3d20] ;  /* 0x003d200001967983 */ /* 0x000ee80000100a00 */
[----:B----4-:R-:W-:Y:S04]  /*30cc0*/  LDGSTS.E [R3+0x73100], desc[UR58][R144.64], P6 ;  /* 0x7310000090037fae */ /* 0x010fe8000b12187a */
[----:B------:R-:W-:Y:S04]  /*30cd0*/  LDGSTS.E [R3+0x74000], desc[UR58][R146.64], P2 ;  /* 0x7400000092037fae */ /* 0x000fe8000912187a */
[----:B------:R-:W-:Y:S04]  /*30ce0*/  LDGSTS.E [R3+0x74100], desc[UR58][R4.64], P6 ;  /* 0x7410000004037fae */ /* 0x000fe8000b12187a */
[----:B------:R-:W4:Y:S04]  /*30cf0*/  LDL.64 R144, [R1+0x1d30] ;  /* 0x001d300001907983 */ /* 0x000f280000100a00 */
[----:B------:R-:W4:Y:S04]  /*30d00*/  LDL.64 R146, [R1+0x1cf8] ;  /* 0x001cf80001927983 */ /* 0x000f280000100a00 */
[----:B------:R-:W-:Y:S04]  /*30d10*/  LDGSTS.E [R3+0x75000], desc[UR58][R6.64], P2 ;  /* 0x7500000006037fae */ /* 0x000fe8000912187a */
        /* <DEDUP_REMOVED lines=29> */
[----:B----4-:R-:W-:Y:S04]  /*30ef0*/  LDGSTS.E [R141+0x62200], desc[UR58][R144.64], P2 ;  /* 0x62200000908d7fae */ /* 0x010fe8000912187a */
        /* <DEDUP_REMOVED lines=496> */
[----:B------:R-:W4:Y:S04]  /*32e00*/  LDL.64 R8, [R1+0x1c10] ;  /* 0x001c100001087983 */ /* 0x000f280000100a00 */
        /* <DEDUP_REMOVED lines=30> */
[----:B------:R-:W3:Y:S04]  /*32ff0*/  LDL.64 R6, [R1+0x3910] ;  /* 0x0039100001067983 */ /* 0x000ee80000100a00 */
[----:B------:R-:W3:Y:S04]  /*33000*/  LDL.64 R246, [R1+0x3c28] ;  /* 0x003c280001f67983 */ /* 0x000ee80000100a00 */
[----:B----4-:R-:W-:Y:S04]  /*33010*/  LDGSTS.E [R143+0x60b00], desc[UR58][R8.64], P6 ;  /* 0x60b00000088f7fae */ /* 0x010fe8000b12187a */
[----:B------:R-:W-:Y:S04]  /*33020*/  LDGSTS.E [R143+0x61a00], desc[UR58][R144.64], P2 ;  /* 0x61a00000908f7fae */ /* 0x000fe8000912187a */
[----:B------:R-:W4:Y:S04]  /*33030*/  LDL.64 R8, [R1+0x3f10] ;  /* 0x003f100001087983 */ /* 0x000f280000100a00 */
[----:B------:R-:W-:Y:S04]  /*33040*/  LDGSTS.E [R143+0x61b00], desc[UR58][R146.64], P6 ;  /* 0x61b00000928f7fae */ /* 0x000fe8000b12187a */
[----:B------:R-:W4:Y:S04]  /*33050*/  LDL.64 R144, [R1+0x3e38] ;  /* 0x003e380001907983 */ /* 0x000f280000100a00 */
        /* <DEDUP_REMOVED lines=51> */
[----:B------:R-:W4:Y:S04]  /*33390*/  LDL.64 R144, [R1+0x3b88] ;  /* 0x003b880001907983 */ /* 0x000f280000100a00 */
[----:B------:R-:W-:Y:S04]  /*333a0*/  LDGSTS.E [R143+0x6fa00], desc[UR58][R4.64], P2 ;  /* 0x6fa00000048f7fae */ /* 0x000fe8000912187a */
[----:B------:R-:W4:Y:S04]  /*333b0*/  LDL.64 R146, [R1+0x40e8] ;  /* 0x0040e80001927983 */ /* 0x000f280000100a00 */
[----:B------:R-:W-:Y:S04]  /*333c0*/  LDGSTS.E [R143+0x6fb00], desc[UR58][R6.64], P6 ;  /* 0x6fb00000068f7fae */ /* 0x000fe8000b12187a */
[----:B------:R-:W-:Y:S04]  /*333d0*/  LDGSTS.E [R143+0x70a00], desc[UR58][R8.64], P2 ;  /* 0x70a00000088f7fae */ /* 0x000fe8000912187a */
        /* <DEDUP_REMOVED lines=120> */
[----:B------:R-:W-:Y:S04]  /*33b60*/  LDGSTS.E [R0+0x6ed00], desc[UR58][R6.64], P6 ;  /* 0x6ed0000006007fae */ /* 0x000fe8000b12187a */
[----:B------:R-:W4:Y:S04]  /*33b70*/  LDL.64 R144, [R1+0x3bd8] ;  /* 0x003bd80001907983 */ /* 0x000f280000100a00 */
[----:B------:R-:W-:Y:S04]  /*33b80*/  LDGSTS.E [R0+0x6fc00], desc[UR58][R8.64], P2 ;  /* 0x6fc0000008007fae */ /* 0x000fe8000912187a */
        /* <DEDUP_REMOVED lines=51> */
[----:B----4-:R-:W-:Y:S04]  /*33ec0*/  LDGSTS.E [R0+0x7bd00], desc[UR58][R144.64], P6 ;  /* 0x7bd0000090007fae */ /* 0x010fe8000b12187a */
[----:B------:R-:W4:Y:S04]  /*33ed0*/  LDL.64 R52, [R1+0x20e0] ;  /* 0x0020e00001347983 */ /* 0x000f280000100a00 */
[----:B------:R-:W-:Y:S04]  /*33ee0*/  LDGSTS.E [R0+0x7cc00], desc[UR58][R146.64], P2 ;  /* 0x7cc0000092007fae */ /* 0x000fe8000912187a */
[----:B------:R-:W4:Y:S04]  /*33ef0*/  LDL.64 R144, [R1+0x3cd8] ;  /* 0x003cd80001907983 */ /* 0x000f280000100a00 */
[----:B------:R-:W4:Y:S04]  /*33f00*/  LDL.64 R146, [R1+0x2118] ;  /* 0x0021180001927983 */ /* 0x000f280000100a00 */
[----:B--2---:R-:W-:Y:S04]  /*33f10*/  LDGSTS.E [R0+0x7cd00], desc[UR58][R148.64], P6 ;  /* 0x7cd0000094007fae */ /* 0x004fe8000b12187a */
[----:B---3--:R-:W-:Y:S04]  /*33f20*/  LDGSTS.E [R0+0x7dc00], desc[UR58][R150.64], P2 ;  /* 0x7dc0000096007fae */ /* 0x008fe8000912187a */
[----:B------:R-:W-:Y:S04]  /*33f30*/  LDGSTS.E [R0+0x7dd00], desc[UR58][R4.64], P6 ;  /* 0x7dd0000004007fae */ /* 0x000fe8000b12187a */
[----:B------:R-:W-:Y:S04]  /*33f40*/  LDGSTS.E [R0+0x7ec00], desc[UR58][R6.64], P2 ;  /* 0x7ec0000006007fae */ /* 0x000fe8000912187a */
[----:B------:R-:W-:Y:S04]  /*33f50*/  LDGSTS.E [R0+0x7ed00], desc[UR58][R8.64], P6 ;  /* 0x7ed0000008007fae */ /* 0x000fe8000b12187a */
[----:B------:R-:W-:Y:S04]  /*33f60*/  LDGSTS.E [R0+0x7fc00], desc[UR58][R10.64], P2 ;  /* 0x7fc000000a007fae */ /* 0x000fe8000912187a */
[----:B------:R-:W-:Y:S04]  /*33f70*/  LDGSTS.E [R0+0x7fd00], desc[UR58][R12.64], P6 ;  /* 0x7fd000000c007fae */ /* 0x000fe8000b12187a */
[----:B------:R-:W-:Y:S04]  /*33f80*/  LDGSTS.E [R2+0x60e00], desc[UR58][R14.64], P2 ;  /* 0x60e000000e027fae */ /* 0x000fe8000912187a */
[----:B------:R-:W2:Y:S04]  /*33f90*/  LDL.64 R148, [R1+0x2490] ;  /* 0x0024900001947983 */ /* 0x000ea80000100a00 */
[----:B------:R-:W-:Y:S04]  /*33fa0*/  LDGSTS.E [R2+0x60f00], desc[UR58][R16.64], P6 ;  /* 0x60f0000010027fae */ /* 0x000fe8000b12187a */
        /* <DEDUP_REMOVED lines=13> */
[----:B------:R1:W-:Y:S04]  /*34080*/  STL [R1+0x16e0], RZ ;  /* 0x0016e0ff01007387 */ /* 0x0003e80000100800 */
[----:B------:R-:W-:Y:S04]  /*34090*/  LDGSTS.E [R2+0x67e00], desc[UR58][R42.64], P2 ;  /* 0x67e000002a027fae */ /* 0x000fe8000912187a */
[----:B------:R1:W-:Y:S04]  /*340a0*/  STL [R1+0x16e4], RZ ;  /* 0x0016e4ff01007387 */ /* 0x0003e80000100800 */
        /* <DEDUP_REMOVED lines=30> */
[----:B------:R-:W-:Y:S04]  /*34290*/  LDGSTS.E [R2+0x6ae00], desc[UR58][R144.64], P2 ;  /* 0x6ae0000090027fae */ /* 0x000fe8000912187a */
[----:B------:R-:W-:Y:S04]  /*342a0*/  LDGSTS.E [R2+0x6af00], desc[UR58][R146.64], P6 ;  /* 0x6af0000092027fae */ /* 0x000fe8000b12187a */
        /* <DEDUP_REMOVED lines=11> */
[----:B------:R-:W5:Y:S04]  /*34360*/  LDL.LU.64 R52, [R1+0x4278] ;  /* 0x0042780001347983 */ /* 0x000f680000300a00 */
[----:B------:R-:W5:Y:S04]  /*34370*/  LDL.LU.64 R50, [R1+0x4270] ;  /* 0x0042700001327983 */ /* 0x000f680000300a00 */
[----:B------:R-:W5:Y:S04]  /*34380*/  LDL.LU.64 R48, [R1+0x4268] ;  /* 0x0042680001307983 */ /* 0x000f680000300a00 */
[----:B------:R-:W-:Y:S04]  /*34390*/  LDGSTS.E [R2+0x6df00], desc[UR58][R46.64], P6 ;  /* 0x6df000002e027fae */ /* 0x000fe8000b12187a */
        /* <DEDUP_REMOVED lines=41> */
[----:B------:R-:W-:Y:S01]  /*34630*/  LDGSTS.E [R2+0x78e00], desc[UR58][R4.64], P2 ;  /* 0x78e0000004027fae */ /* 0x000fe2000912187a */
[----:B------:R-:W-:-:S03]  /*34640*/  UISETP.GE.AND UP0, UPT, UR8, 0x80, UPT ;  /* 0x000000800800788c */ /* 0x000fc6000bf06270 */
[----:B------:R-:W-:Y:S04]  /*34650*/  LDGSTS.E [R2+0x78f00], desc[UR58][R142.64], P6 ;  /* 0x78f000008e027fae */ /* 0x000fe8000b12187a */
[----:B------:R4:W-:Y:S04]  /*34660*/  LDGSTS.E [R2+0x79e00], desc[UR58][R140.64], P2 ;  /* 0x79e000008c027fae */ /* 0x0009e8000912187a */
[----:B------:R-:W5:Y:S04]  /*34670*/  LDL.LU.64 R4, [R1+0x41b8] ;  /* 0x0041b80001047983 */ /* 0x000f680000300a00 */
[----:B------:R1:W-:Y:S04]  /*34680*/  STL [R1+0x16e8], RZ ;  /* 0x0016e8ff01007387 */ /* 0x0003e80000100800 */
        /* <DEDUP_REMOVED lines=992> */
[----:B------:R1:W-:Y:S01]  /*38490*/  STL [R1+0x2cc], RZ ;  /* 0x0002ccff01007387 */ /* 0x0003e20000100800 */
[----:B------:R-:W-:-:S03]  /*384a0*/  PLOP3.LUT P0, PT, PT, PT, UP0, 0x40, 0x0 ;  /* 0x000000000000781c */ /* 0x000fc60003f0e808 */
[----:B------:R-:W-:Y:S04]  /*384b0*/  LDGSTS.E [R2+0x79f00], desc[UR58][R144.64], P6 ;  /* 0x79f0000090027fae */ /* 0x000fe8000b12187a */
[----:B------:R-:W-:Y:S04]  /*384c0*/  LDGSTS.E [R2+0x7ae00], desc[UR58][R146.64], P2 ;  /* 0x7ae0000092027fae */ /* 0x000fe8000912187a */
        /* <DEDUP_REMOVED lines=8> */
[----:B------:R2:W-:Y:S04]  /*38550*/  LDGSTS.E [R2+0x7ef00], desc[UR58][R174.64], P6 ;  /* 0x7ef00000ae027fae */ /* 0x0005e8000b12187a */
[----:B------:R3:W-:Y:S04]  /*38560*/  LDGSTS.E [R2+0x7fe00], desc[UR58][R172.64], P2 ;  /* 0x7fe00000ac027fae */ /* 0x0007e8000912187a */
[----:B------:R1:W-:Y:S01]  /*38570*/  LDGSTS.E [R2+0x7ff00], desc[UR58][R246.64], P6 ;  /* 0x7ff00000f6027fae */ /* 0x0003e2000b12187a */
[----:B----4-:R-:W-:-:S03]  /*38580*/  CS2R R140, SRZ ;  /* 0x00000000008c7805 */ /* 0x010fc6000001ff00 */
[----:B------:R-:W0:Y:S01]  /*38590*/  LDGDEPBAR ;  /* 0x00000000000079af */ /* 0x000e220000000000 */
[----:B--2---:R-:W-:Y:S02]  /*385a0*/  CS2R R174, SRZ ;  /* 0x0000000000ae7805 */ /* 0x004fe4000001ff00 */
[----:B------:R-:W-:Y:S02]  /*385b0*/  CS2R R142, SRZ ;  /* 0x00000000008e7805 */ /* 0x000fe4000001ff00 */
[----:B------:R-:W-:Y:S02]  /*385c0*/  CS2R R176, SRZ ;  /* 0x0000000000b07805 */ /* 0x000fe4000001ff00 */
[----:B---3--:R-:W-:Y:S02]  /*385d0*/  CS2R R172, SRZ ;  /* 0x0000000000ac7805 */ /* 0x008fe4000001ff00 */
[----:B------:R-:W-:Y:S02]  /*385e0*/  CS2R R178, SRZ ;  /* 0x0000000000b27805 */ /* 0x000fe4000001ff00 */
[----:B------:R-:W-:-:S02]  /*385f0*/  CS2R R144, SRZ ;  /* 0x0000000000907805 */ /* 0x000fc4000001ff00 */
[----:B------:R-:W-:Y:S02]  /*38600*/  CS2R R146, SRZ ;  /* 0x0000000000927805 */ /* 0x000fe4000001ff00 */
[----:B------:R-:W-:Y:S02]  /*38610*/  CS2R R180, SRZ ;  /* 0x0000000000b47805 */ /* 0x000fe4000001ff00 */
[----:B------:R-:W-:Y:S02]  /*38620*/  CS2R R182, SRZ ;  /* 0x0000000000b67805 */ /* 0x000fe4000001ff00 */
[----:B------:R-:W-:Y:S02]  /*38630*/  CS2R R148, SRZ ;  /* 0x0000000000947805 */ /* 0x000fe4000001ff00 */
[----:B------:R-:W-:Y:S02]  /*38640*/  CS2R R150, SRZ ;  /* 0x0000000000967805 */ /* 0x000fe4000001ff00 */
[----:B------:R-:W-:-:S02]  /*38650*/  CS2R R184, SRZ ;  /* 0x0000000000b87805 */ /* 0x000fc4000001ff00 */
[----:B------:R-:W-:Y:S01]  /*38660*/  CS2R R186, SRZ ;  /* 0x0000000000ba7805 */ /* 0x000fe2000001ff00 */
[----:B-1----:R-:W-:Y:S06]  /*38670*/  @P0 BRA `(.L_x_0) ;  /* 0x0000099000a40947 */ /* 0x002fec0003800000 */
        /* <DEDUP_REMOVED lines=11> */
[----:B--2---:R1:W-:Y:S01]  /*38730*/  STL [R1+0x38b8], R146 ;  /* 0x0038b89201007387 */ /* 0x0043e20000100800 */
[----:B------:R-:W-:-:S03]  /*38740*/  IMAD.MOV.U32 R0, RZ, RZ, R147 ;  /* 0x000000ffff007224 */ /* 0x000fc600078e0093 */
[----:B-1----:R-:W2:Y:S04]  /*38750*/  LDL.LU.64 R146, [R1+0x10c0] ;  /* 0x0010c00001927983 */ /* 0x002ea80000300a00 */
[----:B------:R1:W-:Y:S04]  /*38760*/  STL [R1+0x38b0], R0 ;  /* 0x0038b00001007387 */ /* 0x0003e80000100800 */
[----:B---3--:R3:W-:Y:S01]  /*38770*/  STL [R1+0x38b4], R186 ;  /* 0x0038b4ba01007387 */ /* 0x0087e20000100800 */
[----:B-1----:R-:W-:-:S03]  /*38780*/  IMAD.MOV.U32 R0, RZ, RZ, R187 ;  /* 0x000000ffff007224 */ /* 0x002fc600078e00bb */
[----:B---3--:R-:W3:Y:S04]  /*38790*/  LDL.LU.64 R186, [R1+0x18e8] ;  /* 0x0018e80001ba7983 */ /* 0x008ee80000300a00 */
[----:B------:R1:W-:Y:S04]  /*387a0*/  STL [R1+0x38a8], R0 ;  /* 0x0038a80001007387 */ /* 0x0003e80000100800 */
[----:B----4-:R4:W-:Y:S01]  /*387b0*/  STL [R1+0x38ac], R176 ;  /* 0x0038acb001007387 */ /* 0x0109e20000100800 */
[----:B-1----:R-:W-:-:S03]  /*387c0*/  MOV R0, R177 ;  /* 0x000000b100007202 */ /* 0x002fc60000000f00 */
[----:B----4-:R-:W4:Y:S04]  /*387d0*/  LDL.LU.64 R176, [R1+0x10b8] ;  /* 0x0010b80001b07983 */ /* 0x010f280000300a00 */
[----:B------:R1:W-:Y:S04]  /*387e0*/  STL [R1+0x38a0], R0 ;  /* 0x0038a00001007387 */ /* 0x0003e80000100800 */
[----:B------:R1:W-:Y:S02]  /*387f0*/  STL [R1+0x38a4], R178 ;  /* 0x0038a4b201007387 */ /* 0x0003e40000100800 */
[----:B-1----:R-:W-:-:S02]  /*38800*/  IMAD.MOV.U32 R0, RZ, RZ, R179 ;  /* 0x000000ffff007224 */ /* 0x002fc400078e00b3 */
[----:B------:R-:W4:Y:S04]  /*38810*/  LDL.LU.64 R178, [R1+0x10b0] ;  /* 0x0010b00001b27983 */ /* 0x000f280000300a00 */
        /* <DEDUP_REMOVED lines=14> */
[----:B-1----:R-:W-:-:S02]  /*38900*/  MOV R0, R149 ;  /* 0x0000009500007202 */ /* 0x002fc40000000f00 */
        /* <DEDUP_REMOVED lines=14> */
[----:B--2---:R2:W-:Y:S01]  /*389f0*/  STL [R1+0x3864], R146 ;  /* 0x0038649201007387 */ /* 0x0045e20000100800 */
[----:B-1----:R-:W-:-:S03]  /*38a00*/  IMAD.MOV.U32 R0, RZ, RZ, R147 ;  /* 0x000000ffff007224 */ /* 0x002fc600078e0093 */
[----:B--2---:R-:W2:Y:S04]  /*38a10*/  LDL.LU.64 R146, [R1+0x1080] ;  /* 0x0010800001927983 */ /* 0x004ea80000300a00 */
[----:B------:R1:W-:Y:S04]  /*38a20*/  STL [R1+0x3858], R0 ;  /* 0x0038580001007387 */ /* 0x0003e80000100800 */
[----:B---3--:R3:W-:Y:S01]  /*38a30*/  STL [R1+0x385c], R186 ;  /* 0x00385cba01007387 */ /* 0x0087e20000100800 */
[----:B-1----:R-:W-:-:S03]  /*38a40*/  MOV R0, R187 ;  /* 0x000000bb00007202 */ /* 0x002fc60000000f00 */
[----:B---3--:R-:W3:Y:S04]  /*38a50*/  LDL.LU.64 R186, [R1+0x1078] ;  /* 0x0010780001ba7983 */ /* 0x008ee80000300a00 */
[----:B------:R1:W-:Y:S04]  /*38a60*/  STL [R1+0x3850], R0 ;  /* 0x0038500001007387 */ /* 0x0003e80000100800 */
[----:B----4-:R4:W-:Y:S01]  /*38a70*/  STL [R1+0x3854], R176 ;  /* 0x003854b001007387 */ /* 0x0109e20000100800 */
[----:B-1----:R-:W-:-:S03]  /*38a80*/  IMAD.MOV.U32 R0, RZ, RZ, R177 ;  /* 0x000000ffff007224 */ /* 0x002fc600078e00b1 */
        /* <DEDUP_REMOVED lines=35> */
[----:B-1----:R-:W-:-:S03]  /*38cc0*/  MOV R0, R147 ;  /* 0x0000009300007202 */ /* 0x002fc60000000f00 */
[----:B--2---:R-:W2:Y:S04]  /*38cd0*/  LDL.LU.64 R146, [R1+0x1040] ;  /* 0x0010400001927983 */ /* 0x004ea80000300a00 */
[----:B------:R1:W-:Y:S04]  /*38ce0*/  STL [R1+0x3800], R0 ;  /* 0x0038000001007387 */ /* 0x0003e80000100800 */
[----:B---3--:R3:W-:Y:S01]  /*38cf0*/  STL [R1+0x3804], R186 ;  /* 0x003804ba01007387 */ /* 0x0087e20000100800 */
[----:B-1----:R-:W-:-:S03]  /*38d00*/  IMAD.MOV.U32 R0, RZ, RZ, R187 ;  /* 0x000000ffff007224 */ /* 0x002fc600078e00bb */
        /* <DEDUP_REMOVED lines=38> */
[----:B--2---:R2:W-:Y:S01]  /*38f70*/  STL [R1+0x37b4], R146 ;  /* 0x0037b49201007387 */ /* 0x0045e20000100800 */
[----:B-1----:R-:W-:-:S03]  /*38f80*/  IMAD.MOV.U32 R0, RZ, RZ, R147 ;  /* 0x000000ffff007224 */ /* 0x002fc600078e0093 */
        /* <DEDUP_REMOVED lines=622> */
[----:B----4-:R4:W-:Y:S04]  /*3b670*/  STL [R1+0x32d4], R176 ;  /* 0x0032d4b001007387 */ /* 0x0109e80000100800 */
[----:B------:R-:W3:Y:S01]  /*3b680*/  LDL.LU.64 R142, [R1+0x1108] ;  /* 0x00110800018e7983 */ /* 0x000ee20000300a00 */
[----:B-1----:R-:W-:-:S05]  /*3b690*/  IMAD.MOV.U32 R0, RZ, RZ, R177 ;  /* 0x000000ffff007224 */ /* 0x002fca00078e00b1 */
[----:B------:R1:W-:Y:S04]  /*3b6a0*/  STL [R1+0x32c8], R0 ;  /* 0x0032c80001007387 */ /* 0x0003e80000100800 */
[----:B------:R-:W-:Y:S04]  /*3b6b0*/  STL [R1+0x32cc], R178 ;  /* 0x0032ccb201007387 */ /* 0x000fe80000100800 */
[----:B----4-:R-:W4:Y:S01]  /*3b6c0*/  LDL.LU.64 R176, [R1+0x6d8] ;  /* 0x0006d80001b07983 */ /* 0x010f220000300a00 */
[----:B-1----:R-:W-:-:S05]  /*3b6d0*/  IMAD.MOV.U32 R0, RZ, RZ, R179 ;  /* 0x000000ffff007224 */ /* 0x002fca00078e00b3 */
[----:B------:R1:W-:Y:S04]  /*3b6e0*/  STL [R1+0x32c0], R0 ;  /* 0x0032c00001007387 */ /* 0x0003e80000100800 */
[----:B------:R1:W-:Y:S02]  /*3b6f0*/  STL [R1+0x32c4], R180 ;  /* 0x0032c4b401007387 */ /* 0x0003e40000100800 */
[----:B-1----:R-:W-:Y:S02]  /*3b700*/  IMAD.MOV.U32 R0, RZ, RZ, R181 ;  /* 0x000000ffff007224 */ /* 0x002fe400078e00b5 */
        /* <DEDUP_REMOVED lines=18> */
[----:B------:R-:W-:Y:S04]  /*3b830*/  STL [R1+0x329c], R144 ;  /* 0x00329c9001007387 */ /* 0x000fe80000100800 */
[----:B------:R-:W4:Y:S01]  /*3b840*/  LDL.LU.64 R178, [R1+0x6b0] ;  /* 0x0006b00001b27983 */ /* 0x000f220000300a00 */
[----:B-1----:R-:W-:-:S05]  /*3b850*/  IMAD.MOV.U32 R0, RZ, RZ, R145 ;  /* 0x000000ffff007224 */ /* 0x002fca00078e0091 */
[----:B------:R1:W-:Y:S04]  /*3b860*/  STL [R1+0x3290], R0 ;  /* 0x0032900001007387 */ /* 0x0003e80000100800 */
[----:B------:R1:W-:Y:S02]  /*3b870*/  STL [R1+0x3294], R184 ;  /* 0x003294b801007387 */ /* 0x0003e40000100800 */
[----:B-1----:R-:W-:Y:S02]  /*3b880*/  MOV R0, R185 ;  /* 0x000000b900007202 */ /* 0x002fe40000000f00 */
[----:B------:R-:W4:Y:S04]  /*3b890*/  LDL.LU.64 R184, [R1+0x10f8] ;  /* 0x0010f80001b87983 */ /* 0x000f280000300a00 */
[----:B------:R2:W-:Y:S02]  /*3b8a0*/  STL [R1+0x3288], R0 ;  /* 0x0032880001007387 */ /* 0x0005e40000100800 */
[----:B--2---:R-:W-:-:S02]  /*3b8b0*/  IMAD.MOV.U32 R0, RZ, RZ, R147 ;  /* 0x000000ffff007224 */ /* 0x004fc400078e0093 */
[----:B------:R1:W-:Y:S04]  /*3b8c0*/  STL [R1+0x328c], R146 ;  /* 0x00328c9201007387 */ /* 0x0003e80000100800 */
[----:B------:R-:W2:Y:S04]  /*3b8d0*/  LDL.LU.64 R144, [R1+0x6a8] ;  /* 0x0006a80001907983 */ /* 0x000ea80000300a00 */
[----:B------:R1:W-:Y:S04]  /*3b8e0*/  STL [R1+0x3280], R0 ;  /* 0x0032800001007387 */ /* 0x0003e80000100800 */
[----:B---3--:R3:W-:Y:S04]  /*3b8f0*/  STL [R1+0x3284], R186 ;  /* 0x003284ba01007387 */ /* 0x0087e80000100800 */
[----:B-1----:R-:W2:Y:S01]  /*3b900*/  LDL.LU.64 R146, [R1+0x6a0] ;  /* 0x0006a00001927983 */ /* 0x002ea20000300a00 */
[----:B------:R-:W-:-:S03]  /*3b910*/  IMAD.MOV.U32 R0, RZ, RZ, R187 ;  /* 0x000000ffff007224 */ /* 0x000fc600078e00bb */
[----:B------:R-:W-:Y:S04]  /*3b920*/  STL [R1+0x327c], R142 ;  /* 0x00327c8e01007387 */ /* 0x000fe80000100800 */
[----:B------:R1:W-:Y:S04]  /*3b930*/  STL [R1+0x3278], R0 ;  /* 0x0032780001007387 */ /* 0x0003e80000100800 */
[----:B---3--:R-:W3:Y:S01]  /*3b940*/  LDL.LU.64 R186, [R1+0x698] ;  /* 0x0006980001ba7983 */ /* 0x008ee20000300a00 */
[----:B-1----:R-:W-:-:S03]  /*3b950*/  IMAD.MOV.U32 R0, RZ, RZ, R143 ;  /* 0x000000ffff007224 */ /* 0x002fc600078e008f */
[----:B----4-:R-:W-:Y:S04]  /*3b960*/  STL [R1+0x3274], R176 ;  /* 0x003274b001007387 */ /* 0x010fe80000100800 */
        /* <DEDUP_REMOVED lines=31> */
[----:B------:R2:W-:Y:S02]  /*3bb60*/  STL [R1+0x3230], R0 ;  /* 0x0032300001007387 */ /* 0x0005e40000100800 */
[----:B--2---:R-:W-:Y:S02]  /*3bb70*/  IMAD.MOV.U32 R0, RZ, RZ, R145 ;  /* 0x000000ffff007224 */ /* 0x004fe400078e0091 */
[----:B------:R1:W-:Y:S04]  /*3bb80*/  STL [R1+0x3234], R144 ;  /* 0x0032349001007387 */ /* 0x0003e80000100800 */
[----:B------:R-:W-:Y:S04]  /*3bb90*/  STL [R1+0x322c], R146 ;  /* 0x00322c9201007387 */ /* 0x000fe80000100800 */
[----:B------:R2:W-:Y:S04]  /*3bba0*/  STL [R1+0x3228], R0 ;  /* 0x0032280001007387 */ /* 0x0005e80000100800 */
[----:B-1----:R-:W4:Y:S01]  /*3bbb0*/  LDL.LU.64 R144, [R1+0x1928] ;  /* 0x0019280001907983 */ /* 0x002f220000300a00 */
[----:B--2---:R-:W-:-:S03]  /*3bbc0*/  IMAD.MOV.U32 R0, RZ, RZ, R147 ;  /* 0x000000ffff007224 */ /* 0x004fc600078e0093 */
[----:B---3--:R-:W-:Y:S04]  /*3bbd0*/  STL [R1+0x3224], R186 ;  /* 0x003224ba01007387 */ /* 0x008fe80000100800 */
[----:B------:R1:W-:Y:S04]  /*3bbe0*/  STL [R1+0x3220], R0 ;  /* 0x0032200001007387 */ /* 0x0003e80000100800 */
[----:B------:R-:W2:Y:S01]  /*3bbf0*/  LDL.LU.64 R146, [R1+0x660] ;  /* 0x0006600001927983 */ /* 0x000ea20000300a00 */
[----:B-1----:R-:W-:-:S03]  /*3bc00*/  IMAD.MOV.U32 R0, RZ, RZ, R187 ;  /* 0x000000ffff007224 */ /* 0x002fc600078e00bb */
[----:B------:R-:W3:Y:S04]  /*3bc10*/  LDL.LU.64 R186, [R1+0x658] ;  /* 0x0006580001ba7983 */ /* 0x000ee80000300a00 */
[----:B------:R1:W-:Y:S04]  /*3bc20*/  STL [R1+0x3218], R0 ;  /* 0x0032180001007387 */ /* 0x0003e80000100800 */
[----:B----4-:R-:W-:Y:S04]  /*3bc30*/  STL [R1+0x321c], R176 ;  /* 0x00321cb001007387 */ /* 0x010fe80000100800 */
[----:B------:R-:W4:Y:S01]  /*3bc40*/  LDL.LU.64 R142, [R1+0x650] ;  /* 0x00065000018e7983 */ /* 0x000f220000300a00 */
[----:B-1----:R-:W-:-:S05]  /*3bc50*/  MOV R0, R177 ;  /* 0x000000b100007202 */ /* 0x002fca0000000f00 */
[----:B------:R1:W-:Y:S04]  /*3bc60*/  STL [R1+0x3210], R0 ;  /* 0x0032100001007387 */ /* 0x0003e80000100800 */
[----:B------:R1:W-:Y:S02]  /*3bc70*/  STL [R1+0x3214], R180 ;  /* 0x003214b401007387 */ /* 0x0003e40000100800 */
[----:B-1----:R-:W-:Y:S02]  /*3bc80*/  IMAD.MOV.U32 R0, RZ, RZ, R181 ;  /* 0x000000ffff007224 */ /* 0x002fe400078e00b5 */
        /* <DEDUP_REMOVED lines=10> */
[----:B------:R1:W-:Y:S04]  /*3bd30*/  STL [R1+0x31f8], R148 ;  /* 0x0031f89401007387 */ /* 0x0003e80000100800 */
[----:B------:R-:W4:Y:S01]  /*3bd40*/  LDL.LU.64 R176, [R1+0x268] ;  /* 0x0002680001b07983 */ /* 0x000f220000300a00 */
[----:B-1----:R-:W-:-:S03]  /*3bd50*/  IMAD.MOV.U32 R0, RZ, RZ, R149 ;  /* 0x000000ffff007224 */ /* 0x002fc600078e0095 */
[----:B------:R-:W-:Y:S04]  /*3bd60*/  STL [R1+0x31fc], R150 ;  /* 0x0031fc9601007387 */ /* 0x000fe80000100800 */
[----:B------:R1:W-:Y:S04]  /*3bd70*/  STL [R1+0x31f4], R0 ;  /* 0x0031f40001007387 */ /* 0x0003e80000100800 */
[----:B------:R-:W4:Y:S01]  /*3bd80*/  LDL.LU.64 R148, [R1+0x1938] ;  /* 0x0019380001947983 */ /* 0x000f220000300a00 */
[----:B-1----:R-:W-:-:S03]  /*3bd90*/  MOV R0, R151 ;  /* 0x0000009700007202 */ /* 0x002fc60000000f00 */
[----:B------:R-:W-:Y:S04]  /*3bda0*/  STL [R1+0x31ec], R178 ;  /* 0x0031ecb201007387 */ /* 0x000fe80000100800 */
[----:B------:R1:W-:Y:S04]  /*3bdb0*/  STL [R1+0x31e8], R0 ;  /* 0x0031e80001007387 */ /* 0x0003e80000100800 */
[----:B------:R-:W4:Y:S01]  /*3bdc0*/  LDL.LU.64 R150, [R1+0x260] ;  /* 0x0002600001967983 */ /* 0x000f220000300a00 */
[----:B-1----:R-:W-:-:S03]  /*3bdd0*/  IMAD.MOV.U32 R0, RZ, RZ, R179 ;  /* 0x000000ffff007224 */ /* 0x002fc600078e00b3 */
[----:B------:R-:W-:Y:S04]  /*3bde0*/  STL [R1+0x31e4], R184 ;  /* 0x0031e4b801007387 */ /* 0x000fe80000100800 */
[----:B------:R1:W-:Y:S04]  /*3bdf0*/  STL [R1+0x31e0], R0 ;  /* 0x0031e00001007387 */ /* 0x0003e80000100800 */
[----:B------:R-:W4:Y:S01]  /*3be00*/  LDL.LU.64 R178, [R1+0x258] ;  /* 0x0002580001b27983 */ /* 0x000f220000300a00 */
[----:B-1----:R-:W-:-:S03]  /*3be10*/  IMAD.MOV.U32 R0, RZ, RZ, R185 ;  /* 0x000000ffff007224 */ /* 0x002fc600078e00b9 */
[----:B------:R-:W4:Y:S04]  /*3be20*/  LDL.LU.64 R184, [R1+0x250] ;  /* 0x0002500001b87983 */ /* 0x000f280000300a00 */
[----:B------:R1:W-:Y:S04]  /*3be30*/  STL [R1+0x31d0], R0 ;  /* 0x0031d00001007387 */ /* 0x0003e80000100800 */
[----:B------:R2:W-:Y:S01]  /*3be40*/  STL [R1+0x31d8], R144 ;  /* 0x0031d89001007387 */ /* 0x0005e20000100800 */
[----:B-1----:R-:W-:-:S03]  /*3be50*/  IMAD.MOV.U32 R0, RZ, RZ, R145 ;  /* 0x000000ffff007224 */ /* 0x002fc600078e0091 */
[----:B--2---:R-:W2:Y:S04]  /*3be60*/  LDL.LU.64 R144, [R1+0x1940] ;  /* 0x0019400001907983 */ /* 0x004ea80000300a00 */
[----:B------:R1:W-:Y:S04]  /*3be70*/  STL [R1+0x31d4], R0 ;  /* 0x0031d40001007387 */ /* 0x0003e80000100800 */
[----:B------:R3:W-:Y:S01]  /*3be80*/  STL [R1+0x31dc], R146 ;  /* 0x0031dc9201007387 */ /* 0x0007e20000100800 */
[----:B-1----:R-:W-:-:S03]  /*3be90*/  IMAD.MOV.U32 R0, RZ, RZ, R147 ;  /* 0x000000ffff007224 */ /* 0x002fc600078e0093 */
[----:B---3--:R-:W-:Y:S04]  /*3bea0*/  STL [R1+0x31cc], R186 ;  /* 0x0031ccba01007387 */ /* 0x008fe80000100800 */
[----:B------:R1:W-:Y:S04]  /*3beb0*/  STL [R1+0x31c8], R0 ;  /* 0x0031c80001007387 */ /* 0x0003e80000100800 */
[----:B------:R-:W3:Y:S01]  /*3bec0*/  LDL.LU.64 R146, [R1+0x248] ;  /* 0x0002480001927983 */ /* 0x000ee20000300a00 */
[----:B-1----:R-:W-:-:S03]  /*3bed0*/  MOV R0, R187 ;  /* 0x000000bb00007202 */ /* 0x002fc60000000f00 */
[----:B----4-:R-:W-:Y:S04]  /*3bee0*/  STL [R1+0x31c4], R142 ;  /* 0x0031c48e01007387 */ /* 0x010fe80000100800 */
[----:B------:R1:W-:Y:S04]  /*3bef0*/  STL [R1+0x31c0], R0 ;  /* 0x0031c00001007387 */ /* 0x0003e80000100800 */
[----:B------:R-:W4:Y:S01]  /*3bf00*/  LDL.LU.64 R186, [R1+0x240] ;  /* 0x0002400001ba7983 */ /* 0x000f220000300a00 */
[----:B-1----:R-:W-:-:S03]  /*3bf10*/  IMAD.MOV.U32 R0, RZ, RZ, R143 ;  /* 0x000000ffff007224 */ /* 0x002fc600078e008f */
[----:B------:R-:W-:Y:S04]  /*3bf20*/  STL [R1+0x31b8], R180 ;  /* 0x0031b8b401007387 */ /* 0x000fe80000100800 */
        /* <DEDUP_REMOVED lines=10> */
[----:B------:R-:W-:Y:S04]  /*3bfd0*/  STL [R1+0x31a4], R176 ;  /* 0x0031a4b001007387 */ /* 0x000fe80000100800 */
[----:B------:R1:W-:Y:S04]  /*3bfe0*/  STL [R1+0x31a0], R0 ;  /* 0x0031a00001007387 */ /* 0x0003e80000100800 */
[----:B------:R-:W4:Y:S01]  /*3bff0*/  LDL.LU.64 R182, [R1+0x230] ;  /* 0x0002300001b67983 */ /* 0x000f220000300a00 */
[----:B-1----:R-:W-:-:S03]  /*3c000*/  MOV R0, R177 ;  /* 0x000000b100007202 */ /* 0x002fc60000000f00 */
        /* <DEDUP_REMOVED lines=9> */
[----:B------:R-:W-:Y:S01]  /*3c0a0*/  STL [R1+0x318c], R178 ;  /* 0x00318cb201007387 */ /* 0x000fe20000100800 */
[----:B-1----:R-:W-:-:S03]  /*3c0b0*/  IMAD.MOV.U32 R0, RZ, RZ, R179 ;  /* 0x000000ffff007224 */ /* 0x002fc600078e00b3 */
[----:B------:R-:W-:Y:S04]  /*3c0c0*/  STL [R1+0x3184], R184 ;  /* 0x003184b801007387 */ /* 0x000fe80000100800 */
[----:B------:R1:W-:Y:S04]  /*3c0d0*/  STL [R1+0x3180], R0 ;  /* 0x0031800001007387 */ /* 0x0003e80000100800 */
[----:B------:R-:W4:Y:S01]  /*3c0e0*/  LDL.LU.64 R172, [R1+0x1950] ;  /* 0x0019500001ac7983 */ /* 0x000f220000300a00 */
[----:B-1----:R-:W-:-:S03]  /*3c0f0*/  IMAD.MOV.U32 R0, RZ, RZ, R185 ;  /* 0x000000ffff007224 */ /* 0x002fc600078e00b9 */
[----:B--2---:R-:W-:Y:S04]  /*3c100*/  STL [R1+0x3178], R144 ;  /* 0x0031789001007387 */ /* 0x004fe80000100800 */
[----:B------:R1:W-:Y:S04]  /*3c110*/  STL [R1+0x3170], R0 ;  /* 0x0031700001007387 */ /* 0x0003e80000100800 */
[----:B------:R-:W2:Y:S04]  /*3c120*/  LDL.LU.64 R184, [R1+0x218] ;  /* 0x0002180001b87983 */ /* 0x000ea80000300a00 */
[----:B------:R-:W2:Y:S01]  /*3c130*/  LDL.LU.64 R174, [R1+0x210] ;  /* 0x0002100001ae7983 */ /* 0x000ea20000300a00 */
[----:B-1----:R-:W-:-:S05]  /*3c140*/  MOV R0, R145 ;  /* 0x0000009100007202 */ /* 0x002fca0000000f00 */
[----:B------:R1:W-:Y:S04]  /*3c150*/  STL [R1+0x3174], R0 ;  /* 0x0031740001007387 */ /* 0x0003e80000100800 */
[----:B---3--:R-:W-:Y:S04]  /*3c160*/  STL [R1+0x317c], R146 ;  /* 0x00317c9201007387 */ /* 0x008fe80000100800 */
[----:B------:R-:W3:Y:S01]  /*3c170*/  LDL.LU.64 R140, [R1+0x100] ;  /* 0x00010000018c7983 */ /* 0x000ee20000300a00 */
[----:B-1----:R-:W-:-:S05]  /*3c180*/  IMAD.MOV.U32 R0, RZ, RZ, R147 ;  /* 0x000000ffff007224 */ /* 0x002fca00078e0093 */
[----:B------:R1:W-:Y:S04]  /*3c190*/  STL [R1+0x3168], R0 ;  /* 0x0031680001007387 */ /* 0x0003e80000100800 */
[----:B----4-:R4:W-:Y:S04]  /*3c1a0*/  STL [R1+0x316c], R186 ;  /* 0x00316cba01007387 */ /* 0x0109e80000100800 */
[----:B------:R-:W3:Y:S01]  /*3c1b0*/  LDL.LU.64 R142, [R1+0x1958] ;  /* 0x00195800018e7983 */ /* 0x000ee20000300a00 */
[----:B-1----:R-:W-:-:S03]  /*3c1c0*/  IMAD.MOV.U32 R0, RZ, RZ, R187 ;  /* 0x000000ffff007224 */ /* 0x002fc600078e00bb */
[----:B----4-:R-:W4:Y:S04]  /*3c1d0*/  LDL.LU.64 R186, [R1+0xe0] ;  /* 0x0000e00001ba7983 */ /* 0x010f280000300a00 */
[----:B------:R1:W-:Y:S04]  /*3c1e0*/  STL [R1+0x3160], R0 ;  /* 0x0031600001007387 */ /* 0x0003e80000100800 */
[----:B------:R-:W-:Y:S01]  /*3c1f0*/  STL [R1+0x3164], R180 ;  /* 0x003164b401007387 */ /* 0x000fe20000100800 */
[----:B-1----:R-:W-:-:S03]  /*3c200*/  IMAD.MOV.U32 R0, RZ, RZ, R181 ;  /* 0x000000ffff007224 */ /* 0x002fc600078e00b5 */
[----:B------:R-:W4:Y:S04]  /*3c210*/  LDL.LU.64 R176, [R1+0xc0] ;  /* 0x0000c00001b07983 */ /* 0x000f280000300a00 */
[----:B------:R-:W-:Y:S04]  /*3c220*/  STL [R1+0x3158], R2 ;  /* 0x0031580201007387 */ /* 0x000fe80000100800 */
[----:B------:R1:W-:Y:S04]  /*3c230*/  STL [R1+0x3150], R0 ;  /* 0x0031500001007387 */ /* 0x0003e80000100800 */
[----:B------:R-:W4:Y:S04]  /*3c240*/  LDL.LU.64 R178, [R1+0xa0] ;  /* 0x0000a00001b27983 */ /* 0x000f280000300a00 */
[----:B------:R-:W4:Y:S01]  /*3c250*/  LDL.LU.64 R144, [R1+0x1960] ;  /* 0x0019600001907983 */ /* 0x000f220000300a00 */
[----:B-1----:R-:W-:-:S05]  /*3c260*/  IMAD.MOV.U32 R0, RZ, RZ, R3 ;  /* 0x000000ffff007224 */ /* 0x002fca00078e0003 */
[----:B------:R1:W-:Y:S04]  /*3c270*/  STL [R1+0x3154], R0 ;  /* 0x0031540001007387 */ /* 0x0003e80000100800 */
[----:B------:R-:W-:Y:S04]  /*3c280*/  STL [R1+0x315c], R182 ;  /* 0x00315cb601007387 */ /* 0x000fe80000100800 */
[----:B------:R-:W4:Y:S01]  /*3c290*/  LDL.LU.64 R2, [R1+0x80] ;  /* 0x0000800001027983 */ /* 0x000f220000300a00 */
[----:B-1----:R-:W-:-:S03]  /*3c2a0*/  MOV R0, R183 ;  /* 0x000000b700007202 */ /* 0x002fc60000000f00 */
[----:B------:R-:W4:Y:S04]  /*3c2b0*/  LDL.LU.64 R146, [R1+0x60] ;  /* 0x0000600001927983 */ /* 0x000f280000300a00 */
[----:B------:R1:W-:Y:S04]  /*3c2c0*/  STL [R1+0x3148], R0 ;  /* 0x0031480001007387 */ /* 0x0003e80000100800 */
[----:B------:R-:W-:Y:S01]  /*3c2d0*/  STL [R1+0x314c], R148 ;  /* 0x00314c9401007387 */ /* 0x000fe20000100800 */
[----:B-1----:R-:W-:-:S03]  /*3c2e0*/  IMAD.MOV.U32 R0, RZ, RZ, R149 ;  /* 0x000000ffff007224 */ /* 0x002fc600078e0095 */
[----:B------:R-:W4:Y:S04]  /*3c2f0*/  LDL.LU.64 R180, [R1+0x40] ;  /* 0x0000400001b47983 */ /* 0x000f280000300a00 */
[----:B------:R1:W-:Y:S04]  /*3c300*/  STL [R1+0x3140], R0 ;  /* 0x0031400001007387 */ /* 0x0003e80000100800 */
[----:B------:R1:W-:Y:S04]  /*3c310*/  STL [R1+0x3144], R150 ;  /* 0x0031449601007387 */ /* 0x0003e80000100800 */
[----:B------:R-:W4:Y:S01]  /*3c320*/  LDL.LU.64 R182, [R1+0x1968] ;  /* 0x0019680001b67983 */ /* 0x000f220000300a00 */
[----:B-1----:R-:W-:-:S03]  /*3c330*/  IMAD.MOV.U32 R0, RZ, RZ, R151 ;  /* 0x000000ffff007224 */ /* 0x002fc600078e0097 */
[----:B------:R-:W4:Y:S04]  /*3c340*/  LDL.LU.64 R150, [R1+0x20] ;  /* 0x0000200001967983 */ /* 0x000f280000300a00 */
[----:B------:R1:W-:Y:S04]  /*3c350*/  STL [R1+0x3130], R0 ;  /* 0x0031300001007387 */ /* 0x0003e80000100800 */
[----:B------:R-:W-:Y:S04]  /*3c360*/  STL [R1+0x3138], R172 ;  /* 0x003138ac01007387 */ /* 0x000fe80000100800 */
[----:B------:R-:W4:Y:S01]  /*3c370*/  LDL.LU.64 R148, [R1] ;  /* 0x0000000001947983 */ /* 0x000f220000300a00 */
[----:B-1----:R-:W-:-:S03]  /*3c380*/  IMAD.MOV.U32 R0, RZ, RZ, R173 ;  /* 0x000000ffff007224 */ /* 0x002fc600078e00ad */
[----:B--2---:R-:W-:Y:S04]  /*3c390*/  STL [R1+0x313c], R184 ;  /* 0x00313cb801007387 */ /* 0x004fe80000100800 */
[----:B------:R1:W-:Y:S04]  /*3c3a0*/  STL [R1+0x3134], R0 ;  /* 0x0031340001007387 */ /* 0x0003e80000100800 */
[----:B------:R-:W-:Y:S01]  /*3c3b0*/  STL [R1+0x312c], R174 ;  /* 0x00312cae01007387 */ /* 0x000fe20000100800 */
[----:B-1----:R-:W-:-:S05]  /*3c3c0*/  IMAD.MOV.U32 R0, RZ, RZ, R185 ;  /* 0x000000ffff007224 */ /* 0x002fca00078e00b9 */
[----:B------:R1:W-:Y:S04]  /*3c3d0*/  STL [R1+0x3128], R0 ;  /* 0x0031280001007387 */ /* 0x0003e80000100800 */
[----:B------:R-:W2:Y:S01]  /*3c3e0*/  LDL.LU.64 R184, [R1+0x1970] ;  /* 0x0019700001b87983 */ /* 0x000ea20000300a00 */
[----:B-1----:R-:W-:-:S03]  /*3c3f0*/  MOV R0, R175 ;  /* 0x000000af00007202 */ /* 0x002fc60000000f00 */
[----:B---3--:R-:W-:Y:S04]  /*3c400*/  STL [R1+0x3124], R140 ;  /* 0x0031248c01007387 */ /* 0x008fe80000100800 */
[----:B------:R1:W-:Y:S04]  /*3c410*/  STL [R1+0x3120], R0 ;  /* 0x0031200001007387 */ /* 0x0003e80000100800 */
[----:B------:R-:W-:Y:S01]  /*3c420*/  STL [R1+0x3118], R142 ;  /* 0x0031188e01007387 */ /* 0x000fe20000100800 */
[----:B-1----:R-:W-:-:S05]  /*3c430*/  IMAD.MOV.U32 R0, RZ, RZ, R141 ;  /* 0x000000ffff007224 */ /* 0x002fca00078e008d */
[----:B------:R1:W-:Y:S04]  /*3c440*/  STL [R1+0x3110], R0 ;  /* 0x0031100001007387 */ /* 0x0003e80000100800 */
[----:B----4-:R-:W-:Y:S01]  /*3c450*/  STL [R1+0x311c], R186 ;  /* 0x00311cba01007387 */ /* 0x010fe20000100800 */
[----:B-1----:R-:W-:-:S05]  /*3c460*/  IMAD.MOV.U32 R0, RZ, RZ, R143 ;  /* 0x000000ffff007224 */ /* 0x002fca00078e008f */
[----:B------:R1:W-:Y:S02]  /*3c470*/  STL [R1+0x3114], R0 ;  /* 0x0031140001007387 */ /* 0x0003e40000100800 */
[----:B-1----:R-:W-:Y:S02]  /*3c480*/  IMAD.MOV.U32 R0, RZ, RZ, R187 ;  /* 0x000000ffff007224 */ /* 0x002fe400078e00bb */
[----:B------:R-:W-:Y:S04]  /*3c490*/  STL [R1+0x310c], R176 ;  /* 0x00310cb001007387 */ /* 0x000fe80000100800 */
[----:B------:R1:W-:Y:S04]  /*3c4a0*/  STL [R1+0x3108], R0 ;  /* 0x0031080001007387 */ /* 0x0003e80000100800 */
[----:B------:R-:W3:Y:S01]  /*3c4b0*/  LDL.LU.64 R186, [R1+0x1978] ;  /* 0x0019780001ba7983 */ /* 0x000ee20000300a00 */
[----:B-1----:R-:W-:-:S03]  /*3c4c0*/  IMAD.MOV.U32 R0, RZ, RZ, R177 ;  /* 0x000000ffff007224 */ /* 0x002fc600078e00b1 */
[----:B------:R-:W-:Y:S04]  /*3c4d0*/  STL [R1+0x3104], R178 ;  /* 0x003104b201007387 */ /* 0x000fe80000100800 */
[----:B------:R1:W-:Y:S04]  /*3c4e0*/  STL [R1+0x3100], R0 ;  /* 0x0031000001007387 */ /* 0x0003e80000100800 */
[----:B------:R-:W-:Y:S01]  /*3c4f0*/  STL [R1+0x30f8], R144 ;  /* 0x0030f89001007387 */ /* 0x000fe20000100800 */
[----:B-1----:R-:W-:-:S05]  /*3c500*/  MOV R0, R179 ;  /* 0x000000b300007202 */ /* 0x002fca0000000f00 */
[----:B------:R1:W-:Y:S04]  /*3c510*/  STL [R1+0x30f0], R0 ;  /* 0x0030f00001007387 */ /* 0x0003e80000100800 */
[----:B------:R-:W-:Y:S01]  /*3c520*/  STL [R1+0x30fc], R2 ;  /* 0x0030fc0201007387 */ /* 0x000fe20000100800 */
[----:B-1----:R-:W-:-:S05]  /*3c530*/  IMAD.MOV.U32 R0, RZ, RZ, R145 ;  /* 0x000000ffff007224 */ /* 0x002fca00078e0091 */
[----:B------:R1:W-:Y:S04]  /*3c540*/  STL [R1+0x30f4], R0 ;  /* 0x0030f40001007387 */ /* 0x0003e80000100800 */
[----:B------:R-:W-:Y:S01]  /*3c550*/  STL [R1+0x30ec], R146 ;  /* 0x0030ec9201007387 */ /* 0x000fe20000100800 */
[----:B-1----:R-:W-:-:S05]  /*3c560*/  IMAD.MOV.U32 R0, RZ, RZ, R3 ;  /* 0x000000ffff007224 */ /* 0x002fca00078e0003 */
[----:B------:R1:W-:Y:S04]  /*3c570*/  STL [R1+0x30e8], R0 ;  /* 0x0030e80001007387 */ /* 0x0003e80000100800 */
[----:B------:R-:W4:Y:S01]  /*3c580*/  LDL.LU.64 R2, [R1+0x1980] ;  /* 0x0019800001027983 */ /* 0x000f220000300a00 */
[----:B-1----:R-:W-:-:S03]  /*3c590*/  IMAD.MOV.U32 R0, RZ, RZ, R147 ;  /* 0x000000ffff007224 */ /* 0x002fc600078e0093 */
[----:B------:R-:W-:Y:S04]  /*3c5a0*/  STL [R1+0x30e4], R180 ;  /* 0x0030e4b401007387 */ /* 0x000fe80000100800 */
[----:B------:R1:W-:Y:S02]  /*3c5b0*/  STL [R1+0x30e0], R0 ;  /* 0x0030e00001007387 */ /* 0x0003e40000100800 */
[----:B-1----:R-:W-:Y:S02]  /*3c5c0*/  IMAD.MOV.U32 R0, RZ, RZ, R181 ;  /* 0x000000ffff007224 */ /* 0x002fe400078e00b5 */
        /* <DEDUP_REMOVED lines=8> */
[----:B------:R-:W4:Y:S01]  /*3c650*/  LDL.LU.64 R150, [R1+0x19a0] ;  /* 0x0019a00001967983 */ /* 0x000f220000300a00 */
[----:B-1----:R-:W-:-:S03]  /*3c660*/  IMAD.MOV.U32 R0, RZ, RZ, R149 ;  /* 0x000000ffff007224 */ /* 0x002fc600078e0095 */
[----:B------:R-:W-:Y:S04]  /*3c670*/  STL [R1+0x30c4], R244 ;  /* 0x0030c4f401007387 */ /* 0x000fe80000100800 */
[----:B------:R2:W-:Y:S04]  /*3c680*/  STL [R1+0x30c0], R0 ;  /* 0x0030c00001007387 */ /* 0x0005e80000100800 */
[----:B------:R-:W-:Y:S01]  /*3c690*/  STL [R1+0x30b0], R245 ;  /* 0x0030b0f501007387 */ /* 0x000fe20000100800 */
[----:B--2---:R-:W-:-:S03]  /*3c6a0*/  IMAD.MOV.U32 R0, RZ, RZ, R185 ;  /* 0x000000ffff007224 */ /* 0x004fc600078e00b9 */
[----:B------:R1:W-:Y:S04]  /*3c6b0*/  STL [R1+0x30b8], R184 ;  /* 0x0030b8b801007387 */ /* 0x0003e80000100800 */
[----:B------:R-:W-:Y:S04]  /*3c6c0*/  STL [R1+0x30bc], R116 ;  /* 0x0030bc7401007387 */ /* 0x000fe80000100800 */
[----:B------:R3:W-:Y:S04]  /*3c6d0*/  STL [R1+0x30b4], R0 ;  /* 0x0030b40001007387 */ /* 0x0007e80000100800 */
[----:B------:R-:W-:Y:S04]  /*3c6e0*/  STL [R1+0x30a8], R117 ;  /* 0x0030a87501007387 */ /* 0x000fe80000100800 */
[----:B------:R-:W-:Y:S04]  /*3c6f0*/  STL [R1+0x30ac], R114 ;  /* 0x0030ac7201007387 */ /* 0x000fe80000100800 */
[----:B-1----:R-:W2:Y:S04]  /*3c700*/  LDL.LU.64 R184, [R1+0x19c0] ;  /* 0x0019c00001b87983 */ /* 0x002ea80000300a00 */
[----:B------:R-:W-:Y:S04]  /*3c710*/  STL [R1+0x30a0], R115 ;  /* 0x0030a07301007387 */ /* 0x000fe80000100800 */
[----:B------:R-:W-:Y:S04]  /*3c720*/  STL [R1+0x30a4], R112 ;  /* 0x0030a47001007387 */ /* 0x000fe80000100800 */
[----:B------:R-:W-:Y:S01]  /*3c730*/  STL [R1+0x3090], R113 ;  /* 0x0030907101007387 */ /* 0x000fe20000100800 */
[----:B---3--:R-:W-:-:S03]  /*3c740*/  IMAD.MOV.U32 R0, RZ, RZ, R187 ;  /* 0x000000ffff007224 */ /* 0x008fc600078e00bb */
[----:B------:R1:W-:Y:S04]  /*3c750*/  STL [R1+0x3098], R186 ;  /* 0x003098ba01007387 */ /* 0x0003e80000100800 */
[----:B------:R-:W-:Y:S04]  /*3c760*/  STL [R1+0x309c], R110 ;  /* 0x00309c6e01007387 */ /* 0x000fe80000100800 */
[----:B------:R4:W-:Y:S04]  /*3c770*/  STL [R1+0x3094], R0 ;  /* 0x0030940001007387 */ /* 0x0009e80000100800 */
[----:B------:R-:W-:Y:S04]  /*3c780*/  STL [R1+0x3088], R111 ;  /* 0x0030886f01007387 */ /* 0x000fe80000100800 */
[----:B------:R-:W-:Y:S04]  /*3c790*/  STL [R1+0x308c], R108 ;  /* 0x00308c6c01007387 */ /* 0x000fe80000100800 */
[----:B-1----:R-:W3:Y:S04]  /*3c7a0*/  LDL.LU.64 R186, [R1+0x19e8] ;  /* 0x0019e80001ba7983 */ /* 0x002ee80000300a00 */
[----:B------:R-:W-:Y:S04]  /*3c7b0*/  STL [R1+0x3080], R109 ;  /* 0x0030806d01007387 */ /* 0x000fe80000100800 */
[----:B------:R-:W-:Y:S04]  /*3c7c0*/  STL [R1+0x3084], R106 ;  /* 0x0030846a01007387 */ /* 0x000fe80000100800 */
[----:B------:R-:W-:Y:S01]  /*3c7d0*/  STL [R1+0x3070], R107 ;  /* 0x0030706b01007387 */ /* 0x000fe20000100800 */
[----:B----4-:R-:W-:-:S03]  /*3c7e0*/  MOV R0, R3 ;  /* 0x0000000300007202 */ /* 0x010fc60000000f00 */
        /* <DEDUP_REMOVED lines=9> */
[----:B----4-:R-:W-:-:S03]  /*3c880*/  IMAD.MOV.U32 R0, RZ, RZ, R151 ;  /* 0x000000ffff007224 */ /* 0x010fc600078e0097 */
[----:B------:R1:W-:Y:S04]  /*3c890*/  STL [R1+0x3058], R150 ;  /* 0x0030589601007387 */ /* 0x0003e80000100800 */
[----:B------:R-:W-:Y:S04]  /*3c8a0*/  STL [R1+0x305c], R98 ;  /* 0x00305c6201007387 */ /* 0x000fe80000100800 */
[----:B------:R2:W-:Y:S04]  /*3c8b0*/  STL [R1+0x3054], R0 ;  /* 0x0030540001007387 */ /* 0x0005e80000100800 */
[----:B------:R-:W-:Y:S04]  /*3c8c0*/  STL [R1+0x3048], R99 ;  /* 0x0030486301007387 */ /* 0x000fe80000100800 */
[----:B------:R-:W-:Y:S04]  /*3c8d0*/  STL [R1+0x304c], R96 ;  /* 0x00304c6001007387 */ /* 0x000fe80000100800 */
[----:B-1----:R-:W4:Y:S04]  /*3c8e0*/  LDL.LU.64 R150, [R1+0x1a38] ;  /* 0x001a380001967983 */ /* 0x002f280000300a00 */
[----:B------:R-:W-:Y:S04]  /*3c8f0*/  STL [R1+0x3040], R97 ;  /* 0x0030406101007387 */ /* 0x000fe80000100800 */
[----:B------:R-:W-:Y:S04]  /*3c900*/  STL [R1+0x3044], R94 ;  /* 0x0030445e01007387 */ /* 0x000fe80000100800 */
        /* <DEDUP_REMOVED lines=131> */
[----:B--2---:R-:W-:-:S03]  /*3d140*/  MOV R0, R187 ;  /* 0x000000bb00007202 */ /* 0x004fc60000000f00 */
        /* <DEDUP_REMOVED lines=97> */
[----:B-----5:R-:W-:Y:S04]  /*3d760*/  STL [R1+0x2d64], R52 ;  /* 0x002d643401007387 */ /* 0x020fe80000100800 */
[----:B------:R-:W-:Y:S01]  /*3d770*/  STL [R1+0x2d50], R53 ;  /* 0x002d503501007387 */ /* 0x000fe20000100800 */
[----:B--2---:R-:W-:-:S03]  /*3d780*/  MOV R0, R151 ;  /* 0x0000009700007202 */ /* 0x004fc60000000f00 */
[----:B------:R1:W-:Y:S04]  /*3d790*/  STL [R1+0x2d58], R150 ;  /* 0x002d589601007387 */ /* 0x0003e80000100800 */
[----:B------:R-:W-:Y:S04]  /*3d7a0*/  STL [R1+0x2d5c], R50 ;  /* 0x002d5c3201007387 */ /* 0x000fe80000100800 */
[----:B------:R3:W-:Y:S04]  /*3d7b0*/  STL [R1+0x2d54], R0 ;  /* 0x002d540001007387 */ /* 0x0007e80000100800 */
[----:B------:R-:W-:Y:S04]  /*3d7c0*/  STL [R1+0x2d48], R51 ;  /* 0x002d483301007387 */ /* 0x000fe80000100800 */
[----:B-1----:R-:W2:Y:S04]  /*3d7d0*/  LDL.LU.64 R150, [R1+0x1b40] ;  /* 0x001b400001967983 */ /* 0x002ea80000300a00 */
[----:B------:R-:W-:Y:S04]  /*3d7e0*/  STL [R1+0x2d4c], R48 ;  /* 0x002d4c3001007387 */ /* 0x000fe80000100800 */
        /* <DEDUP_REMOVED lines=8> */
[----:B-1----:R-:W3:Y:S04]  /*3d870*/  LDL.LU.64 R184, [R1+0x1b48] ;  /* 0x001b480001b87983 */ /* 0x002ee80000300a00 */
[----:B------:R-:W-:Y:S04]  /*3d880*/  STL [R1+0x2d2c], R42 ;  /* 0x002d2c2a01007387 */ /* 0x000fe80000100800 */
        /* <DEDUP_REMOVED lines=9> */
[----:B------:R-:W-:Y:S04]  /*3d920*/  STL [R1+0x2d00], R37 ;  /* 0x002d002501007387 */ /* 0x000fe80000100800 */
[----:B-1----:R-:W3:Y:S04]  /*3d930*/  LDL.LU.64 R186, [R1+0x1b50] ;  /* 0x001b500001ba7983 */ /* 0x002ee80000300a00 */
        /* <DEDUP_REMOVED lines=9> */
[----:B------:R-:W-:Y:S04]  /*3d9d0*/  STL [R1+0x2ce4], R28 ;  /* 0x002ce41c01007387 */ /* 0x000fe80000100800 */
[----:B------:R-:W-:Y:S04]  /*3d9e0*/  STL [R1+0x2cd0], R29 ;  /* 0x002cd01d01007387 */ /* 0x000fe80000100800 */
[----:B--2---:R-:W-:Y:S04]  /*3d9f0*/  STL [R1+0x2cd8], R150 ;  /* 0x002cd89601007387 */ /* 0x004fe80000100800 */
[----:B-1----:R-:W2:Y:S01]  /*3da00*/  LDL.LU.64 R2, [R1+0x1b58] ;  /* 0x001b580001027983 */ /* 0x002ea20000300a00 */
[----:B----4-:R-:W-:-:S03]  /*3da10*/  IMAD.MOV.U32 R0, RZ, RZ, R151 ;  /* 0x000000ffff007224 */ /* 0x010fc600078e0097 */
[----:B------:R-:W-:Y:S04]  /*3da20*/  STL [R1+0x2cdc], R26 ;  /* 0x002cdc1a01007387 */ /* 0x000fe80000100800 */
[----:B------:R3:W-:Y:S04]  /*3da30*/  STL [R1+0x2cd4], R0 ;  /* 0x002cd40001007387 */ /* 0x0007e80000100800 */
[----:B------:R-:W-:Y:S04]  /*3da40*/  STL [R1+0x2cc8], R27 ;  /* 0x002cc81b01007387 */ /* 0x000fe80000100800 */
[----:B------:R-:W-:Y:S04]  /*3da50*/  STL [R1+0x2ccc], R24 ;  /* 0x002ccc1801007387 */ /* 0x000fe80000100800 */
[----:B------:R-:W-:Y:S04]  /*3da60*/  STL [R1+0x2cc0], R25 ;  /* 0x002cc01901007387 */ /* 0x000fe80000100800 */
[----:B------:R-:W-:Y:S04]  /*3da70*/  STL [R1+0x2cc4], R22 ;  /* 0x002cc41601007387 */ /* 0x000fe80000100800 */
[----:B------:R-:W-:Y:S01]  /*3da80*/  STL [R1+0x2cb0], R23 ;  /* 0x002cb01701007387 */ /* 0x000fe20000100800 */
[----:B---3--:R-:W-:-:S03]  /*3da90*/  MOV R0, R185 ;  /* 0x000000b900007202 */ /* 0x008fc60000000f00 */
[----:B------:R-:W-:Y:S04]  /*3daa0*/  STL [R1+0x2cb8], R184 ;  /* 0x002cb8b801007387 */ /* 0x000fe80000100800 */
[----:B------:R-:W-:Y:S04]  /*3dab0*/  STL [R1+0x2cbc], R20 ;  /* 0x002cbc1401007387 */ /* 0x000fe80000100800 */
[----:B------:R1:W-:Y:S04]  /*3dac0*/  STL [R1+0x2cb4], R0 ;  /* 0x002cb40001007387 */ /* 0x0003e80000100800 */
[----:B------:R-:W-:Y:S04]  /*3dad0*/  STL [R1+0x2ca8], R21 ;  /* 0x002ca81501007387 */ /* 0x000fe80000100800 */
[----:B------:R-:W3:Y:S04]  /*3dae0*/  LDL.LU.64 R148, [R1+0x1b60] ;  /* 0x001b600001947983 */ /* 0x000ee80000300a00 */
[----:B------:R-:W-:Y:S04]  /*3daf0*/  STL [R1+0x2cac], R18 ;  /* 0x002cac1201007387 */ /* 0x000fe80000100800 */
[----:B------:R-:W-:Y:S04]  /*3db00*/  STL [R1+0x2ca0], R19 ;  /* 0x002ca01301007387 */ /* 0x000fe80000100800 */
[----:B------:R-:W4:Y:S04]  /*3db10*/  LDL.LU.64 R176, [R1+0x8] ;  /* 0x0000080001b07983 */ /* 0x000f280000300a00 */
[----:B------:R-:W-:Y:S04]  /*3db20*/  STL [R1+0x2ca4], R16 ;  /* 0x002ca41001007387 */ /* 0x000fe80000100800 */
[----:B------:R-:W-:Y:S04]  /*3db30*/  STL [R1+0x2c90], R17 ;  /* 0x002c901101007387 */ /* 0x000fe80000100800 */
[----:B------:R-:W4:Y:S04]  /*3db40*/  LDL.LU.64 R178, [R1+0x10] ;  /* 0x0000100001b27983 */ /* 0x000f280000300a00 */
[----:B------:R1:W-:Y:S04]  /*3db50*/  STL [R1+0x2c98], R186 ;  /* 0x002c98ba01007387 */ /* 0x0003e80000100800 */
[----:B------:R-:W4:Y:S01]  /*3db60*/  LDL.LU.64 R144, [R1+0x18] ;  /* 0x0000180001907983 */ /* 0x000f220000300a00 */
[----:B-1----:R-:W-:-:S05]  /*3db70*/  IMAD.MOV.U32 R0, RZ, RZ, R187 ;  /* 0x000000ffff007224 */ /* 0x002fca00078e00bb */
[----:B------:R2:W-:Y:S04]  /*3db80*/  STL [R1+0x2c94], R0 ;  /* 0x002c940001007387 */ /* 0x0005e80000100800 */
[----:B------:R-:W-:Y:S04]  /*3db90*/  STL [R1+0x2c9c], R14 ;  /* 0x002c9c0e01007387 */ /* 0x000fe80000100800 */
[----:B------:R-:W-:Y:S04]  /*3dba0*/  STL [R1+0x2c88], R15 ;  /* 0x002c880f01007387 */ /* 0x000fe80000100800 */
[----:B------:R-:W4:Y:S04]  /*3dbb0*/  LDL.LU.64 R150, [R1+0x1b68] ;  /* 0x001b680001967983 */ /* 0x000f280000300a00 */
[----:B------:R-:W-:Y:S04]  /*3dbc0*/  STL [R1+0x2c8c], R12 ;  /* 0x002c8c0c01007387 */ /* 0x000fe80000100800 */
[----:B------:R-:W-:Y:S04]  /*3dbd0*/  STL [R1+0x2c80], R13 ;  /* 0x002c800d01007387 */ /* 0x000fe80000100800 */
[----:B------:R-:W4:Y:S04]  /*3dbe0*/  LDL.LU.64 R184, [R1+0x28] ;  /* 0x0000280001b87983 */ /* 0x000f280000300a00 */
[----:B------:R-:W-:Y:S04]  /*3dbf0*/  STL [R1+0x2c84], R10 ;  /* 0x002c840a01007387 */ /* 0x000fe80000100800 */
[----:B------:R-:W-:Y:S04]  /*3dc00*/  STL [R1+0x2c70], R11 ;  /* 0x002c700b01007387 */ /* 0x000fe80000100800 */
[----:B------:R-:W4:Y:S01]  /*3dc10*/  LDL.LU.64 R186, [R1+0x30] ;  /* 0x0000300001ba7983 */ /* 0x000f220000300a00 */
[----:B--2---:R-:W-:-:S03]  /*3dc20*/  IMAD.MOV.U32 R0, RZ, RZ, R3 ;  /* 0x000000ffff007224 */ /* 0x004fc600078e0003 */
[----:B------:R1:W-:Y:S04]  /*3dc30*/  STL [R1+0x2c78], R2 ;  /* 0x002c780201007387 */ /* 0x0003e80000100800 */
[----:B------:R-:W2:Y:S04]  /*3dc40*/  LDL.LU.64 R146, [R1+0x38] ;  /* 0x0000380001927983 */ /* 0x000ea80000300a00 */
[----:B------:R3:W-:Y:S04]  /*3dc50*/  STL [R1+0x2c74], R0 ;  /* 0x002c740001007387 */ /* 0x0007e80000100800 */
[----:B------:R-:W-:Y:S04]  /*3dc60*/  STL [R1+0x2c7c], R8 ;  /* 0x002c7c0801007387 */ /* 0x000fe80000100800 */
[----:B------:R-:W-:Y:S04]  /*3dc70*/  STL [R1+0x2c68], R9 ;  /* 0x002c680901007387 */ /* 0x000fe80000100800 */
[----:B-1----:R-:W2:Y:S04]  /*3dc80*/  LDL.LU.64 R2, [R1+0x1b70] ;  /* 0x001b700001027983 */ /* 0x002ea80000300a00 */
[----:B------:R-:W-:Y:S04]  /*3dc90*/  STL [R1+0x2c6c], R6 ;  /* 0x002c6c0601007387 */ /* 0x000fe80000100800 */
[----:B------:R-:W-:Y:S04]  /*3dca0*/  STL [R1+0x2c60], R7 ;  /* 0x002c600701007387 */ /* 0x000fe80000100800 */
[----:B------:R-:W2:Y:S04]  /*3dcb0*/  LDL.LU.64 R180, [R1+0x48] ;  /* 0x0000480001b47983 */ /* 0x000ea80000300a00 */
[----:B------:R-:W-:Y:S04]  /*3dcc0*/  STL [R1+0x2c64], R4 ;  /* 0x002c640401007387 */ /* 0x000fe80000100800 */
[----:B------:R-:W-:Y:S04]  /*3dcd0*/  STL [R1+0x18bc], R5 ;  /* 0x0018bc0501007387 */ /* 0x000fe80000100800 */
[----:B------:R-:W2:Y:S04]  /*3dce0*/  LDL.LU.64 R182, [R1+0x50] ;  /* 0x0000500001b67983 */ /* 0x000ea80000300a00 */
[----:B---3--:R1:W-:Y:S01]  /*3dcf0*/  STL [R1+0x24ac], R148 ;  /* 0x0024ac9401007387 */ /* 0x0083e20000100800 */
[----:B------:R-:W-:-:S03]  /*3dd00*/  IMAD.MOV.U32 R0, RZ, RZ, R149 ;  /* 0x000000ffff007224 */ /* 0x000fc600078e0095 */
[----:B-1----:R-:W3:Y:S04]  /*3dd10*/  LDL.LU.64 R148, [R1+0x58] ;  /* 0x0000580001947983 */ /* 0x002ee80000300a00 */
        /* <DEDUP_REMOVED lines=29> */
[----:B------:R1:W-:Y:S02]  /*3def0*/  STL [R1+0x24ec], R2 ;  /* 0x0024ec0201007387 */ /* 0x0003e40000100800 */
[----:B-1----:R-:W-:-:S02]  /*3df00*/  IMAD.MOV.U32 R0, RZ, RZ, R3 ;  /* 0x000000ffff007224 */ /* 0x002fc400078e0003 */
[----:B------:R-:W2:Y:S04]  /*3df10*/  LDL.LU.64 R2, [R1+0x98] ;  /* 0x0000980001027983 */ /* 0x000ea80000300a00 */
        /* <DEDUP_REMOVED lines=94> */
[----:B-1----:R-:W-:-:S02]  /*3e500*/  MOV R0, R183 ;  /* 0x000000b700007202 */ /* 0x002fc40000000f00 */
[----:B------:R-:W2:Y:S04]  /*3e510*/  LDL.LU.64 R182, [R1+0xb10] ;  /* 0x000b100001b67983 */ /* 0x000ea80000300a00 */
        /* <DEDUP_REMOVED lines=153> */
[----:B------:R-:W-:Y:S01]  /*3eeb0*/  STL [R1+0x26e4], R184 ;  /* 0x0026e4b801007387 */ /* 0x000fe20000100800 */
[----:B-1----:R-:W-:-:S03]  /*3eec0*/  IMAD.MOV.U32 R0, RZ, RZ, R185 ;  /* 0x000000ffff007224 */ /* 0x002fc600078e00b9 */
[----:B------:R-:W4:Y:S04]  /*3eed0*/  LDL.LU.64 R150, [R1+0x19b0] ;  /* 0x0019b00001967983 */ /* 0x000f280000300a00 */
[----:B------:R1:W-:Y:S02]  /*3eee0*/  STL [R1+0x26e0], R0 ;  /* 0x0026e00001007387 */ /* 0x0003e40000100800 */
[----:B-1----:R-:W-:Y:S02]  /*3eef0*/  MOV R0, R187 ;  /* 0x000000bb00007202 */ /* 0x002fe40000000f00 */
[----:B------:R-:W-:Y:S04]  /*3ef00*/  STL [R1+0x26ec], R186 ;  /* 0x0026ecba01007387 */ /* 0x000fe80000100800 */
[----:B------:R-:W4:Y:S04]  /*3ef10*/  LDL.LU.64 R184, [R1+0x19b8] ;  /* 0x0019b80001b87983 */ /* 0x000f280000300a00 */
[----:B------:R1:W-:Y:S04]  /*3ef20*/  STL [R1+0x26e8], R0 ;  /* 0x0026e80001007387 */ /* 0x0003e80000100800 */
[----:B--2---:R2:W-:Y:S01]  /*3ef30*/  STL [R1+0x26f4], R146 ;  /* 0x0026f49201007387 */ /* 0x0045e20000100800 */
[----:B-1----:R-:W-:-:S03]  /*3ef40*/  IMAD.MOV.U32 R0, RZ, RZ, R147 ;  /* 0x000000ffff007224 */ /* 0x002fc600078e0093 */
[----:B------:R-:W4:Y:S04]  /*3ef50*/  LDL.LU.64 R186, [R1+0x1d28] ;  /* 0x001d280001ba7983 */ /* 0x000f280000300a00 */
[----:B------:R-:W-:Y:S04]  /*3ef60*/  STL [R1+0x26fc], R2 ;  /* 0x0026fc0201007387 */ /* 0x000fe80000100800 */
[----:B------:R1:W-:Y:S04]  /*3ef70*/  STL [R1+0x26f0], R0 ;  /* 0x0026f00001007387 */ /* 0x0003e80000100800 */
[----:B--2---:R-:W2:Y:S01]  /*3ef80*/  LDL.LU.64 R146, [R1+0xa30] ;  /* 0x000a300001927983 */ /* 0x004ea20000300a00 */
[----:B-1----:R-:W-:-:S03]  /*3ef90*/  IMAD.MOV.U32 R0, RZ, RZ, R3 ;  /* 0x000000ffff007224 */ /* 0x002fc600078e0003 */
[----:B------:R-:W-:Y:S04]  /*3efa0*/  STL [R1+0x2704], R180 ;  /* 0x002704b401007387 */ /* 0x000fe80000100800 */
[----:B------:R1:W-:Y:S04]  /*3efb0*/  STL [R1+0x26f8], R0 ;  /* 0x0026f80001007387 */ /* 0x0003e80000100800 */
[----:B------:R-:W2:Y:S01]  /*3efc0*/  LDL.LU.64 R2, [R1+0x19c8] ;  /* 0x0019c80001027983 */ /* 0x000ea20000300a00 */
[----:B-1----:R-:W-:-:S03]  /*3efd0*/  IMAD.MOV.U32 R0, RZ, RZ, R181 ;  /* 0x000000ffff007224 */ /* 0x002fc600078e00b5 */
[----:B------:R-:W-:Y:S04]  /*3efe0*/  STL [R1+0x270c], R182 ;  /* 0x00270cb601007387 */ /* 0x000fe80000100800 */
[----:B------:R1:W-:Y:S04]  /*3eff0*/  STL [R1+0x2700], R0 ;  /* 0x0027000001007387 */ /* 0x0003e80000100800 */
[----:B------:R-:W2:Y:S01]  /*3f000*/  LDL.LU.64 R180, [R1+0x19d0] ;  /* 0x0019d00001b47983 */ /* 0x000ea20000300a00 */
        /* <DEDUP_REMOVED lines=22> */
[----:B------:R1:W-:Y:S02]  /*3f170*/  STL [R1+0x2730], R0 ;  /* 0x0027300001007387 */ /* 0x0003e40000100800 */
[----:B-1----:R-:W-:Y:S02]  /*3f180*/  MOV R0, R151 ;  /* 0x0000009700007202 */ /* 0x002fe40000000f00 */
[----:B------:R-:W4:Y:S04]  /*3f190*/  LDL.LU.64 R150, [R1+0x19f8] ;  /* 0x0019f80001967983 */ /* 0x000f280000300a00 */
[----:B------:R1:W-:Y:S04]  /*3f1a0*/  STL [R1+0x2738], R0 ;  /* 0x0027380001007387 */ /* 0x0003e80000100800 */
[----:B------:R1:W-:Y:S02]  /*3f1b0*/  STL [R1+0x2744], R184 ;  /* 0x002744b801007387 */ /* 0x0003e40000100800 */
[----:B-1----:R-:W-:-:S02]  /*3f1c0*/  IMAD.MOV.U32 R0, RZ, RZ, R185 ;  /* 0x000000ffff007224 */ /* 0x002fc400078e00b9 */
[----:B------:R-:W-:Y:S04]  /*3f1d0*/  STL [R1+0x274c], R186 ;  /* 0x00274cba01007387 */ /* 0x000fe80000100800 */
[----:B------:R1:W-:Y:S04]  /*3f1e0*/  STL [R1+0x2740], R0 ;  /* 0x0027400001007387 */ /* 0x0003e80000100800 */
[----:B------:R-:W4:Y:S01]  /*3f1f0*/  LDL.LU.64 R184, [R1+0x1a00] ;  /* 0x001a000001b87983 */ /* 0x000f220000300a00 */
[----:B-1----:R-:W-:-:S03]  /*3f200*/  IMAD.MOV.U32 R0, RZ, RZ, R187 ;  /* 0x000000ffff007224 */ /* 0x002fc600078e00bb */
[----:B--2---:R-:W-:Y:S04]  /*3f210*/  STL [R1+0x2754], R146 ;  /* 0x0027549201007387 */ /* 0x004fe80000100800 */
[----:B------:R1:W-:Y:S04]  /*3f220*/  STL [R1+0x2748], R0 ;  /* 0x0027480001007387 */ /* 0x0003e80000100800 */
[----:B------:R-:W2:Y:S01]  /*3f230*/  LDL.LU.64 R186, [R1+0x1a08] ;  /* 0x001a080001ba7983 */ /* 0x000ea20000300a00 */
        /* <DEDUP_REMOVED lines=8> */
[----:B-1----:R-:W-:-:S03]  /*3f2c0*/  MOV R0, R181 ;  /* 0x000000b500007202 */ /* 0x002fc60000000f00 */
[----:B---3--:R-:W-:Y:S04]  /*3f2d0*/  STL [R1+0x276c], R182 ;  /* 0x00276cb601007387 */ /* 0x008fe80000100800 */
[----:B------:R1:W-:Y:S04]  /*3f2e0*/  STL [R1+0x2760], R0 ;  /* 0x0027600001007387 */ /* 0x0003e80000100800 */
[----:B------:R-:W3:Y:S01]  /*3f2f0*/  LDL.LU.64 R180, [R1+0x1a20] ;  /* 0x001a200001b47983 */ /* 0x000ee20000300a00 */
[----:B-1----:R-:W-:-:S03]  /*3f300*/  IMAD.MOV.U32 R0, RZ, RZ, R183 ;  /* 0x000000ffff007224 */ /* 0x002fc600078e00b7 */
        /* <DEDUP_REMOVED lines=14> */
[----:B------:R-:W4:Y:S04]  /*3f3f0*/  LDL.LU.64 R142, [R1+0x1a40] ;  /* 0x001a4000018e7983 */ /* 0x000f280000300a00 */
[----:B------:R-:W4:Y:S01]  /*3f400*/  LDL.LU.64 R176, [R1+0x1a48] ;  /* 0x001a480001b07983 */ /* 0x000f220000300a00 */
[----:B-1----:R-:W-:-:S05]  /*3f410*/  MOV R0, R145 ;  /* 0x0000009100007202 */ /* 0x002fca0000000f00 */
[----:B------:R1:W-:Y:S04]  /*3f420*/  STL [R1+0x2788], R0 ;  /* 0x0027880001007387 */ /* 0x0003e80000100800 */
[----:B------:R-:W-:Y:S04]  /*3f430*/  STL [R1+0x2794], R150 ;  /* 0x0027949601007387 */ /* 0x000fe80000100800 */
[----:B------:R-:W4:Y:S01]  /*3f440*/  LDL.LU.64 R178, [R1+0x1dd0] ;  /* 0x001dd00001b27983 */ /* 0x000f220000300a00 */
[----:B-1----:R-:W-:-:S03]  /*3f450*/  IMAD.MOV.U32 R0, RZ, RZ, R151 ;  /* 0x000000ffff007224 */ /* 0x002fc600078e0097 */
[----:B------:R-:W4:Y:S04]  /*3f460*/  LDL.LU.64 R144, [R1+0x1a50] ;  /* 0x001a500001907983 */ /* 0x000f280000300a00 */
[----:B------:R1:W-:Y:S04]  /*3f470*/  STL [R1+0x2790], R0 ;  /* 0x0027900001007387 */ /* 0x0003e80000100800 */
[----:B------:R2:W-:Y:S01]  /*3f480*/  STL [R1+0x279c], R184 ;  /* 0x00279cb801007387 */ /* 0x0005e20000100800 */
[----:B-1----:R-:W-:-:S03]  /*3f490*/  IMAD.MOV.U32 R0, RZ, RZ, R185 ;  /* 0x000000ffff007224 */ /* 0x002fc600078e00b9 */
[----:B------:R-:W4:Y:S04]  /*3f4a0*/  LDL.LU.64 R150, [R1+0x1a58] ;  /* 0x001a580001967983 */ /* 0x000f280000300a00 */
        /* <DEDUP_REMOVED lines=38> */
[----:B------:R1:W-:Y:S02]  /*3f710*/  STL [R1+0x27e8], R0 ;  /* 0x0027e80001007387 */ /* 0x0003e40000100800 */
[----:B-1----:R-:W-:Y:S02]  /*3f720*/  IMAD.MOV.U32 R0, RZ, RZ, R145 ;  /* 0x000000ffff007224 */ /* 0x002fe400078e0091 */
[----:B------:R-:W-:Y:S04]  /*3f730*/  STL [R1+0x27fc], R150 ;  /* 0x0027fc9601007387 */ /* 0x000fe80000100800 */
        /* <DEDUP_REMOVED lines=20> */
[----:B----4-:R-:W-:Y:S04]  /*3f880*/  STL [R1+0x2824], R180 ;  /* 0x002824b401007387 */ /* 0x010fe80000100800 */
[----:B------:R-:W4:Y:S01]  /*3f890*/  LDL.LU.64 R176, [R1+0x1be8] ;  /* 0x001be80001b07983 */ /* 0x000f220000300a00 */
[----:B-1----:R-:W-:-:S05]  /*3f8a0*/  IMAD.MOV.U32 R0, RZ, RZ, R181 ;  /* 0x000000ffff007224 */ /* 0x002fca00078e00b5 */
[----:B------:R1:W-:Y:S04]  /*3f8b0*/  STL [R1+0x2820], R0 ;  /* 0x0028200001007387 */ /* 0x0003e80000100800 */
[----:B------:R-:W-:Y:S01]  /*3f8c0*/  STL [R1+0x282c], R182 ;  /* 0x00282cb601007387 */ /* 0x000fe20000100800 */
[----:B-1----:R-:W-:-:S03]  /*3f8d0*/  MOV R0, R183 ;  /* 0x000000b700007202 */ /* 0x002fc60000000f00 */
[----:B------:R-:W4:Y:S04]  /*3f8e0*/  LDL.LU.64 R180, [R1+0x1bf0] ;  /* 0x001bf00001b47983 */ /* 0x000f280000300a00 */
[----:B------:R1:W-:Y:S04]  /*3f8f0*/  STL [R1+0x2828], R0 ;  /* 0x0028280001007387 */ /* 0x0003e80000100800 */
[----:B------:R1:W-:Y:S02]  /*3f900*/  STL [R1+0x2834], R148 ;  /* 0x0028349401007387 */ /* 0x0003e40000100800 */
[----:B-1----:R-:W-:-:S02]  /*3f910*/  IMAD.MOV.U32 R0, RZ, RZ, R149 ;  /* 0x000000ffff007224 */ /* 0x002fc400078e0095 */
[----:B------:R-:W4:Y:S04]  /*3f920*/  LDL.LU.64 R182, [R1+0x1c08] ;  /* 0x001c080001b67983 */ /* 0x000f280000300a00 */
        /* <DEDUP_REMOVED lines=9> */
[----:B------:R-:W4:Y:S04]  /*3f9c0*/  LDL.LU.64 R148, [R1+0x1c10] ;  /* 0x001c100001947983 */ /* 0x000f280000300a00 */
        /* <DEDUP_REMOVED lines=256> */
[----:B------:R-:W-:Y:S04]  /*409d0*/  STL [R1+0x2a54], R144 ;  /* 0x002a549001007387 */ /* 0x000fe80000100800 */
[----:B------:R-:W4:Y:S01]  /*409e0*/  LDL.LU.64 R142, [R1+0x1ef0] ;  /* 0x001ef000018e7983 */ /* 0x000f220000300a00 */
[----:B-1----:R-:W-:-:S05]  /*409f0*/  IMAD.MOV.U32 R0, RZ, RZ, R145 ;  /* 0x000000ffff007224 */ /* 0x002fca00078e0091 */
        /* <DEDUP_REMOVED lines=17> */
[----:B------:R-:W-:Y:S04]  /*40b10*/  STL [R1+0x2a7c], R146 ;  /* 0x002a7c9201007387 */ /* 0x000fe80000100800 */
[----:B------:R-:W2:Y:S01]  /*40b20*/  LDL.LU.64 R144, [R1+0x1e88] ;  /* 0x001e880001907983 */ /* 0x000ea20000300a00 */
[----:B-1----:R-:W-:-:S05]  /*40b30*/  IMAD.MOV.U32 R0, RZ, RZ, R147 ;  /* 0x000000ffff007224 */ /* 0x002fca00078e0093 */
[----:B------:R3:W-:Y:S02]  /*40b40*/  STL [R1+0x2a78], R0 ;  /* 0x002a780001007387 */ /* 0x0007e40000100800 */
[----:B---3--:R-:W-:Y:S02]  /*40b50*/  IMAD.MOV.U32 R0, RZ, RZ, R3 ;  /* 0x000000ffff007224 */ /* 0x008fe400078e0003 */
[----:B------:R1:W-:Y:S04]  /*40b60*/  STL [R1+0x2a84], R2 ;  /* 0x002a840201007387 */ /* 0x0003e80000100800 */
[----:B-1----:R-:W3:Y:S04]  /*40b70*/  LDL.LU.64 R2, [R1+0x1f20] ;  /* 0x001f200001027983 */ /* 0x002ee80000300a00 */
[----:B------:R1:W-:Y:S04]  /*40b80*/  STL [R1+0x2a80], R0 ;  /* 0x002a800001007387 */ /* 0x0003e80000100800 */
[----:B----4-:R4:W-:Y:S04]  /*40b90*/  STL [R1+0x2a8c], R176 ;  /* 0x002a8cb001007387 */ /* 0x0109e80000100800 */
[----:B------:R-:W3:Y:S01]  /*40ba0*/  LDL.LU.64 R146, [R1+0x1e98] ;  /* 0x001e980001927983 */ /* 0x000ee20000300a00 */
[----:B-1----:R-:W-:-:S03]  /*40bb0*/  IMAD.MOV.U32 R0, RZ, RZ, R177 ;  /* 0x000000ffff007224 */ /* 0x002fc600078e00b1 */
[----:B------:R-:W-:Y:S04]  /*40bc0*/  STL [R1+0x2a94], R180 ;  /* 0x002a94b401007387 */ /* 0x000fe80000100800 */
[----:B------:R1:W-:Y:S04]  /*40bd0*/  STL [R1+0x2a88], R0 ;  /* 0x002a880001007387 */ /* 0x0003e80000100800 */
[----:B----4-:R-:W4:Y:S01]  /*40be0*/  LDL.LU.64 R176, [R1+0x1f30] ;  /* 0x001f300001b07983 */ /* 0x010f220000300a00 */
        /* <DEDUP_REMOVED lines=33> */
[----:B------:R3:W-:Y:S02]  /*40e00*/  STL [R1+0x2ad0], R0 ;  /* 0x002ad00001007387 */ /* 0x0007e40000100800 */
[----:B---3--:R-:W-:Y:S02]  /*40e10*/  IMAD.MOV.U32 R0, RZ, RZ, R3 ;  /* 0x000000ffff007224 */ /* 0x008fe400078e0003 */
[----:B------:R1:W-:Y:S04]  /*40e20*/  STL [R1+0x2adc], R2 ;  /* 0x002adc0201007387 */ /* 0x0003e80000100800 */
[----:B------:R-:W-:Y:S04]  /*40e30*/  STL [R1+0x2ae4], R146 ;  /* 0x002ae49201007387 */ /* 0x000fe80000100800 */
[----:B------:R3:W-:Y:S04]  /*40e40*/  STL [R1+0x2ad8], R0 ;  /* 0x002ad80001007387 */ /* 0x0007e80000100800 */
[----:B-1----:R-:W2:Y:S01]  /*40e50*/  LDL.LU.64 R2, [R1+0x1ee0] ;  /* 0x001ee00001027983 */ /* 0x002ea20000300a00 */
[----:B---3--:R-:W-:-:S03]  /*40e60*/  IMAD.MOV.U32 R0, RZ, RZ, R147 ;  /* 0x000000ffff007224 */ /* 0x008fc600078e0093 */
[----:B----4-:R-:W-:Y:S04]  /*40e70*/  STL [R1+0x2aec], R176 ;  /* 0x002aecb001007387 */ /* 0x010fe80000100800 */
[----:B------:R1:W-:Y:S04]  /*40e80*/  STL [R1+0x2ae0], R0 ;  /* 0x002ae00001007387 */ /* 0x0003e80000100800 */
[----:B------:R-:W3:Y:S01]  /*40e90*/  LDL.LU.64 R146, [R1+0x1f88] ;  /* 0x001f880001927983 */ /* 0x000ee20000300a00 */
        /* <DEDUP_REMOVED lines=13> */
[----:B-1----:R-:W-:-:S05]  /*40f70*/  IMAD.MOV.U32 R0, RZ, RZ, R179 ;  /* 0x000000ffff007224 */ /* 0x002fca00078e00b3 */
[----:B------:R1:W-:Y:S04]  /*40f80*/  STL [R1+0x2b00], R0 ;  /* 0x002b000001007387 */ /* 0x0003e80000100800 */
[----:B------:R1:W-:Y:S02]  /*40f90*/  STL [R1+0x2b0c], R148 ;  /* 0x002b0c9401007387 */ /* 0x0003e40000100800 */
[----:B-1----:R-:W-:Y:S02]  /*40fa0*/  IMAD.MOV.U32 R0, RZ, RZ, R149 ;  /* 0x000000ffff007224 */ /* 0x002fe400078e0095 */
[----:B------:R-:W4:Y:S04]  /*40fb0*/  LDL.LU.64 R148, [R1+0x1f08] ;  /* 0x001f080001947983 */ /* 0x000f280000300a00 */
[----:B------:R1:W-:Y:S02]  /*40fc0*/  STL [R1+0x2b08], R0 ;  /* 0x002b080001007387 */ /* 0x0003e40000100800 */
[----:B-1----:R-:W-:-:S02]  /*40fd0*/  MOV R0, R151 ;  /* 0x0000009700007202 */ /* 0x002fc40000000f00 */
[----:B------:R1:W-:Y:S04]  /*40fe0*/  STL [R1+0x2b14], R150 ;  /* 0x002b149601007387 */ /* 0x0003e80000100800 */
[----:B-1----:R-:W4:Y:S04]  /*40ff0*/  LDL.LU.64 R150, [R1+0x1fc8] ;  /* 0x001fc80001967983 */ /* 0x002f280000300a00 */
[----:B------:R1:W-:Y:S04]  /*41000*/  STL [R1+0x2b10], R0 ;  /* 0x002b100001007387 */ /* 0x0003e80000100800 */
[----:B--2---:R2:W-:Y:S04]  /*41010*/  STL [R1+0x2b1c], R184 ;  /* 0x002b1cb801007387 */ /* 0x0045e80000100800 */
[----:B------:R-:W4:Y:S01]  /*41020*/  LDL.LU.64 R176, [R1+0x1f18] ;  /* 0x001f180001b07983 */ /* 0x000f220000300a00 */
[----:B-1----:R-:W-:-:S03]  /*41030*/  IMAD.MOV.U32 R0, RZ, RZ, R185 ;  /* 0x000000ffff007224 */ /* 0x002fc600078e00b9 */
[----:B------:R-:W-:Y:S04]  /*41040*/  STL [R1+0x2b24], R186 ;  /* 0x002b24ba01007387 */ /* 0x000fe80000100800 */
[----:B------:R1:W-:Y:S04]  /*41050*/  STL [R1+0x2b18], R0 ;  /* 0x002b180001007387 */ /* 0x0003e80000100800 */
[----:B--2---:R-:W2:Y:S01]  /*41060*/  LDL.LU.64 R184, [R1+0x1fd8] ;  /* 0x001fd80001b87983 */ /* 0x004ea20000300a00 */
[----:B-1----:R-:W-:-:S03]  /*41070*/  IMAD.MOV.U32 R0, RZ, RZ, R187 ;  /* 0x000000ffff007224 */ /* 0x002fc600078e00bb */
[----:B------:R-:W-:Y:S04]  /*41080*/  STL [R1+0x2b2c], R144 ;  /* 0x002b2c9001007387 */ /* 0x000fe80000100800 */
[----:B------:R1:W-:Y:S04]  /*41090*/  STL [R1+0x2b20], R0 ;  /* 0x002b200001007387 */ /* 0x0003e80000100800 */
[----:B------:R-:W2:Y:S04]  /*410a0*/  LDL.LU.64 R186, [R1+0x1f28] ;  /* 0x001f280001ba7983 */ /* 0x000ea80000300a00 */
[----:B------:R-:W2:Y:S01]  /*410b0*/  LDL.LU.64 R178, [R1+0x1fe8] ;  /* 0x001fe80001b27983 */ /* 0x000ea20000300a00 */
[----:B-1----:R-:W-:-:S05]  /*410c0*/  IMAD.MOV.U32 R0, RZ, RZ, R145 ;  /* 0x000000ffff007224 */ /* 0x002fca00078e0091 */
[----:B------:R1:W-:Y:S04]  /*410d0*/  STL [R1+0x2b28], R0 ;  /* 0x002b280001007387 */ /* 0x0003e80000100800 */
[----:B------:R1:W-:Y:S02]  /*410e0*/  STL [R1+0x2b34], R2 ;  /* 0x002b340201007387 */ /* 0x0003e40000100800 */
[----:B-1----:R-:W-:Y:S02]  /*410f0*/  IMAD.MOV.U32 R0, RZ, RZ, R3 ;  /* 0x000000ffff007224 */ /* 0x002fe400078e0003 */
[----:B------:R-:W2:Y:S04]  /*41100*/  LDL.LU.64 R2, [R1+0x1f38] ;  /* 0x001f380001027983 */ /* 0x000ea80000300a00 */
[----:B------:R1:W-:Y:S04]  /*41110*/  STL [R1+0x2b30], R0 ;  /* 0x002b300001007387 */ /* 0x0003e80000100800 */
[----:B---3--:R3:W-:Y:S01]  /*41120*/  STL [R1+0x2b3c], R146 ;  /* 0x002b3c9201007387 */ /* 0x0087e20000100800 */
[----:B-1----:R-:W-:-:S03]  /*41130*/  MOV R0, R147 ;  /* 0x0000009300007202 */ /* 0x002fc60000000f00 */
[----:B------:R-:W2:Y:S04]  /*41140*/  LDL.LU.64 R144, [R1+0x1ff8] ;  /* 0x001ff80001907983 */ /* 0x000ea80000300a00 */
[----:B------:R1:W-:Y:S04]  /*41150*/  STL [R1+0x2b38], R0 ;  /* 0x002b380001007387 */ /* 0x0003e80000100800 */
[----:B----4-:R-:W-:Y:S04]  /*41160*/  STL [R1+0x2b44], R140 ;  /* 0x002b448c01007387 */ /* 0x010fe80000100800 */
[----:B---3--:R-:W3:Y:S01]  /*41170*/  LDL.LU.64 R146, [R1+0x1f40] ;  /* 0x001f400001927983 */ /* 0x008ee20000300a00 */
        /* <DEDUP_REMOVED lines=16> */
[----:B------:R1:W-:Y:S02]  /*41280*/  STL [R1+0x2b60], R0 ;  /* 0x002b600001007387 */ /* 0x0003e40000100800 */
[----:B-1----:R-:W-:-:S02]  /*41290*/  IMAD.MOV.U32 R0, RZ, RZ, R151 ;  /* 0x000000ffff007224 */ /* 0x002fc400078e0097 */
[----:B------:R1:W-:Y:S04]  /*412a0*/  STL [R1+0x2b6c], R150 ;  /* 0x002b6c9601007387 */ /* 0x0003e80000100800 */
[----:B------:R-:W-:Y:S04]  /*412b0*/  STL [R1+0x2b74], R176 ;  /* 0x002b74b001007387 */ /* 0x000fe80000100800 */
[----:B------:R1:W-:Y:S04]  /*412c0*/  STL [R1+0x2b68], R0 ;  /* 0x002b680001007387 */ /* 0x0003e80000100800 */
[----:B-1----:R-:W4:Y:S01]  /*412d0*/  LDL.LU.64 R150, [R1+0x1f60] ;  /* 0x001f600001967983 */ /* 0x002f220000300a00 */
[----:B------:R-:W-:-:S03]  /*412e0*/  IMAD.MOV.U32 R0, RZ, RZ, R177 ;  /* 0x000000ffff007224 */ /* 0x000fc600078e00b1 */
[----:B--2---:R-:W-:Y:S04]  /*412f0*/  STL [R1+0x2b7c], R184 ;  /* 0x002b7cb801007387 */ /* 0x004fe80000100800 */
[----:B------:R1:W-:Y:S02]  /*41300*/  STL [R1+0x2b70], R0 ;  /* 0x002b700001007387 */ /* 0x0003e40000100800 */
[----:B-1----:R-:W-:Y:S02]  /*41310*/  IMAD.MOV.U32 R0, RZ, RZ, R185 ;  /* 0x000000ffff007224 */ /* 0x002fe400078e00b9 */
[----:B------:R-:W2:Y:S04]  /*41320*/  LDL.LU.64 R184, [R1+0x2018] ;  /* 0x0020180001b87983 */ /* 0x000ea80000300a00 */
[----:B------:R1:W-:Y:S04]  /*41330*/  STL [R1+0x2b78], R0 ;  /* 0x002b780001007387 */ /* 0x0003e80000100800 */
[----:B------:R1:W-:Y:S02]  /*41340*/  STL [R1+0x2b84], R186 ;  /* 0x002b84ba01007387 */ /* 0x0003e40000100800 */
[----:B-1----:R-:W-:-:S02]  /*41350*/  IMAD.MOV.U32 R0, RZ, RZ, R187 ;  /* 0x000000ffff007224 */ /* 0x002fc400078e00bb */
[----:B------:R-:W-:Y:S04]  /*41360*/  STL [R1+0x2b8c], R178 ;  /* 0x002b8cb201007387 */ /* 0x000fe80000100800 */
[----:B------:R1:W-:Y:S04]  /*41370*/  STL [R1+0x2b80], R0 ;  /* 0x002b800001007387 */ /* 0x0003e80000100800 */
[----:B------:R-:W2:Y:S01]  /*41380*/  LDL.LU.64 R186, [R1+0x1f70] ;  /* 0x001f700001ba7983 */ /* 0x000ea20000300a00 */
[----:B-1----:R-:W-:-:S03]  /*41390*/  MOV R0, R179 ;  /* 0x000000b300007202 */ /* 0x002fc60000000f00 */
[----:B------:R-:W-:Y:S04]  /*413a0*/  STL [R1+0x2b94], R2 ;  /* 0x002b940201007387 */ /* 0x000fe80000100800 */
[----:B------:R1:W-:Y:S02]  /*413b0*/  STL [R1+0x2b88], R0 ;  /* 0x002b880001007387 */ /* 0x0003e40000100800 */
[----:B-1----:R-:W-:Y:S02]  /*413c0*/  IMAD.MOV.U32 R0, RZ, RZ, R3 ;  /* 0x000000ffff007224 */ /* 0x002fe400078e0003 */
[----:B------:R-:W2:Y:S04]  /*413d0*/  LDL.LU.64 R2, [R1+0x2020] ;  /* 0x0020200001027983 */ /* 0x000ea80000300a00 */
[----:B------:R1:W-:Y:S04]  /*413e0*/  STL [R1+0x2b90], R0 ;  /* 0x002b900001007387 */ /* 0x0003e80000100800 */
[----:B------:R-:W-:Y:S01]  /*413f0*/  STL [R1+0x2b9c], R144 ;  /* 0x002b9c9001007387 */ /* 0x000fe20000100800 */
[----:B-1----:R-:W-:-:S03]  /*41400*/  IMAD.MOV.U32 R0, RZ, RZ, R145 ;  /* 0x000000ffff007224 */ /* 0x002fc600078e0091 */
[----:B---3--:R-:W-:Y:S04]  /*41410*/  STL [R1+0x2ba4], R146 ;  /* 0x002ba49201007387 */ /* 0x008fe80000100800 */
[----:B------:R1:W-:Y:S04]  /*41420*/  STL [R1+0x2b98], R0 ;  /* 0x002b980001007387 */ /* 0x0003e80000100800 */
[----:B------:R-:W3:Y:S04]  /*41430*/  LDL.LU.64 R244, [R1+0x1f80] ;  /* 0x001f800001f47983 */ /* 0x000ee80000300a00 */
[----:B------:R-:W3:Y:S01]  /*41440*/  LDL.LU.64 R172, [R1+0x2030] ;  /* 0x0020300001ac7983 */ /* 0x000ee20000300a00 */
[----:B-1----:R-:W-:-:S05]  /*41450*/  IMAD.MOV.U32 R0, RZ, RZ, R147 ;  /* 0x000000ffff007224 */ /* 0x002fca00078e0093 */
[----:B------:R1:W-:Y:S04]  /*41460*/  STL [R1+0x2ba0], R0 ;  /* 0x002ba00001007387 */ /* 0x0003e80000100800 */
[----:B----4-:R-:W-:Y:S04]  /*41470*/  STL [R1+0x2bac], R180 ;  /* 0x002bacb401007387 */ /* 0x010fe80000100800 */
[----:B------:R-:W4:Y:S01]  /*41480*/  LDL.LU.64 R174, [R1+0x1f90] ;  /* 0x001f900001ae7983 */ /* 0x000f220000300a00 */
[----:B-1----:R-:W-:-:S03]  /*41490*/  IMAD.MOV.U32 R0, RZ, RZ, R181 ;  /* 0x000000ffff007224 */ /* 0x002fc600078e00b5 */
[----:B------:R-:W4:Y:S04]  /*414a0*/  LDL.LU.64 R140, [R1+0x2038] ;  /* 0x00203800018c7983 */ /* 0x000f280000300a00 */
[----:B------:R1:W-:Y:S04]  /*414b0*/  STL [R1+0x2ba8], R0 ;  /* 0x002ba80001007387 */ /* 0x0003e80000100800 */
[----:B------:R-:W-:Y:S04]  /*414c0*/  STL [R1+0x2bb4], R182 ;  /* 0x002bb4b601007387 */ /* 0x000fe80000100800 */
[----:B------:R-:W4:Y:S01]  /*414d0*/  LDL.LU.64 R142, [R1+0x1f98] ;  /* 0x001f9800018e7983 */ /* 0x000f220000300a00 */
[----:B-1----:R-:W-:-:S03]  /*414e0*/  MOV R0, R183 ;  /* 0x000000b700007202 */ /* 0x002fc60000000f00 */
[----:B------:R-:W4:Y:S04]  /*414f0*/  LDL.LU.64 R176, [R1+0x2040] ;  /* 0x0020400001b07983 */ /* 0x000f280000300a00 */
[----:B------:R1:W-:Y:S04]  /*41500*/  STL [R1+0x2bb0], R0 ;  /* 0x002bb00001007387 */ /* 0x0003e80000100800 */
[----:B------:R-:W-:Y:S04]  /*41510*/  STL [R1+0x2bbc], R148 ;  /* 0x002bbc9401007387 */ /* 0x000fe80000100800 */
[----:B------:R-:W4:Y:S01]  /*41520*/  LDL.LU.64 R178, [R1+0x1fa8] ;  /* 0x001fa80001b27983 */ /* 0x000f220000300a00 */
[----:B-1----:R-:W-:-:S03]  /*41530*/  IMAD.MOV.U32 R0, RZ, RZ, R149 ;  /* 0x000000ffff007224 */ /* 0x002fc600078e0095 */
[----:B------:R-:W4:Y:S04]  /*41540*/  LDL.LU.64 R144, [R1+0x2050] ;  /* 0x0020500001907983 */ /* 0x000f280000300a00 */
[----:B------:R1:W-:Y:S04]  /*41550*/  STL [R1+0x2bb8], R0 ;  /* 0x002bb80001007387 */ /* 0x0003e80000100800 */
[----:B------:R-:W-:Y:S04]  /*41560*/  STL [R1+0x2bc4], R150 ;  /* 0x002bc49601007387 */ /* 0x000fe80000100800 */
[----:B------:R-:W4:Y:S01]  /*41570*/  LDL.LU.64 R146, [R1+0x1fb8] ;  /* 0x001fb80001927983 */ /* 0x000f220000300a00 */
[----:B-1----:R-:W-:-:S03]  /*41580*/  IMAD.MOV.U32 R0, RZ, RZ, R151 ;  /* 0x000000ffff007224 */ /* 0x002fc600078e0097 */
[----:B------:R-:W4:Y:S04]  /*41590*/  LDL.LU.64 R180, [R1+0x2058] ;  /* 0x0020580001b47983 */ /* 0x000f280000300a00 */
[----:B------:R1:W-:Y:S04]  /*415a0*/  STL [R1+0x2bc0], R0 ;  /* 0x002bc00001007387 */ /* 0x0003e80000100800 */
[----:B--2---:R-:W-:Y:S04]  /*415b0*/  STL [R1+0x2bcc], R184 ;  /* 0x002bccb801007387 */ /* 0x004fe80000100800 */
[----:B------:R-:W2:Y:S01]  /*415c0*/  LDL.LU.64 R182, [R1+0x1fc0] ;  /* 0x001fc00001b67983 */ /* 0x000ea20000300a00 */
[----:B-1----:R-:W-:-:S03]  /*415d0*/  IMAD.MOV.U32 R0, RZ, RZ, R185 ;  /* 0x000000ffff007224 */ /* 0x002fc600078e00b9 */
[----:B------:R-:W2:Y:S04]  /*415e0*/  LDL.LU.64 R148, [R1+0x2060] ;  /* 0x0020600001947983 */ /* 0x000ea80000300a00 */
[----:B------:R1:W-:Y:S04]  /*415f0*/  STL [R1+0x2bc8], R0 ;  /* 0x002bc80001007387 */ /* 0x0003e80000100800 */
[----:B------:R1:W-:Y:S04]  /*41600*/  STL [R1+0x2bd4], R186 ;  /* 0x002bd4ba01007387 */ /* 0x0003e80000100800 */
[----:B------:R-:W2:Y:S01]  /*41610*/  LDL.LU.64 R150, [R1+0x1fd0] ;  /* 0x001fd00001967983 */ /* 0x000ea20000300a00 */
[----:B-1----:R-:W-:-:S03]  /*41620*/  IMAD.MOV.U32 R0, RZ, RZ, R187 ;  /* 0x000000ffff007224 */ /* 0x002fc600078e00bb */
[----:B------:R-:W2:Y:S04]  /*41630*/  LDL.LU.64 R184, [R1+0x2068] ;  /* 0x0020680001b87983 */ /* 0x000ea80000300a00 */
[----:B------:R1:W-:Y:S04]  /*41640*/  STL [R1+0x2bd0], R0 ;  /* 0x002bd00001007387 */ /* 0x0003e80000100800 */
[----:B------:R1:W-:Y:S04]  /*41650*/  STL [R1+0x2bdc], R2 ;  /* 0x002bdc0201007387 */ /* 0x0003e80000100800 */
[----:B------:R-:W2:Y:S01]  /*41660*/  LDL.LU.64 R186, [R1+0x1fe0] ;  /* 0x001fe00001ba7983 */ /* 0x000ea20000300a00 */
[----:B-1----:R-:W-:-:S03]  /*41670*/  MOV R0, R3 ;  /* 0x0000000300007202 */ /* 0x002fc60000000f00 */
[----:B------:R-:W2:Y:S04]  /*41680*/  LDL.LU.64 R2, [R1+0x2070] ;  /* 0x0020700001027983 */ /* 0x000ea80000300a00 */
[----:B------:R3:W-:Y:S02]  /*41690*/  STL [R1+0x2bd8], R0 ;  /* 0x002bd80001007387 */ /* 0x0007e40000100800 */
[----:B---3--:R-:W-:Y:S02]  /*416a0*/  IMAD.MOV.U32 R0, RZ, RZ, R245 ;  /* 0x000000ffff007224 */ /* 0x008fe400078e00f5 */
[----:B------:R-:W-:Y:S04]  /*416b0*/  STL [R1+0x2be4], R244 ;  /* 0x002be4f401007387 */ /* 0x000fe80000100800 */
[----:B------:R-:W-:Y:S04]  /*416c0*/  STL [R1+0x2bec], R172 ;  /* 0x002becac01007387 */ /* 0x000fe80000100800 */
[----:B------:R1:W-:Y:S02]  /*416d0*/  STL [R1+0x2be0], R0 ;  /* 0x002be00001007387 */ /* 0x0003e40000100800 */
[----:B-1----:R-:W-:-:S02]  /*416e0*/  IMAD.MOV.U32 R0, RZ, RZ, R173 ;  /* 0x000000ffff007224 */ /* 0x002fc400078e00ad */
[----:B----4-:R-:W-:Y:S04]  /*416f0*/  STL [R1+0x2bf4], R174 ;  /* 0x002bf4ae01007387 */ /* 0x010fe80000100800 */
[----:B------:R1:W-:Y:S04]  /*41700*/  STL [R1+0x2be8], R0 ;  /* 0x002be80001007387 */ /* 0x0003e80000100800 */
[----:B------:R-:W-:Y:S01]  /*41710*/  STL [R1+0x2bfc], R140 ;  /* 0x002bfc8c01007387 */ /* 0x000fe20000100800 */
[----:B-1----:R-:W-:-:S05]  /*41720*/  IMAD.MOV.U32 R0, RZ, RZ, R175 ;  /* 0x000000ffff007224 */ /* 0x002fca00078e00af */
[----:B------:R1:W-:Y:S04]  /*41730*/  STL [R1+0x2bf0], R0 ;  /* 0x002bf00001007387 */ /* 0x0003e80000100800 */
[----:B------:R-:W-:Y:S01]  /*41740*/  STL [R1+0x2c04], R142 ;  /* 0x002c048e01007387 */ /* 0x000fe20000100800 */
[----:B-1----:R-:W-:-:S05]  /*41750*/  IMAD.MOV.U32 R0, RZ, RZ, R141 ;  /* 0x000000ffff007224 */ /* 0x002fca00078e008d */
        /* <DEDUP_REMOVED lines=12> */
[----:B------:R1:W-:Y:S04]  /*41820*/  STL [R1+0x2c18], R0 ;  /* 0x002c180001007387 */ /* 0x0003e80000100800 */
[----:B------:R-:W-:Y:S01]  /*41830*/  STL [R1+0x2c2c], R180 ;  /* 0x002c2cb401007387 */ /* 0x000fe20000100800 */
[----:B-1----:R-:W-:-:S05]  /*41840*/  IMAD.MOV.U32 R0, RZ, RZ, R147 ;  /* 0x000000ffff007224 */ /* 0x002fca00078e0093 */
[----:B------:R1:W-:Y:S02]  /*41850*/  STL [R1+0x2c20], R0 ;  /* 0x002c200001007387 */ /* 0x0003e40000100800 */
[----:B-1----:R-:W-:Y:S02]  /*41860*/  MOV R0, R181 ;  /* 0x000000b500007202 */ /* 0x002fe40000000f00 */
[----:B--2---:R-:W-:Y:S04]  /*41870*/  STL [R1+0x2c34], R182 ;  /* 0x002c34b601007387 */ /* 0x004fe80000100800 */
        /* <DEDUP_REMOVED lines=14> */
[----:B-1----:R-:W-:-:S05]  /*41960*/  MOV R0, R187 ;  /* 0x000000bb00007202 */ /* 0x002fca0000000f00 */
[----:B------:R1:W-:Y:S02]  /*41970*/  STL [R1+0x2c50], R0 ;  /* 0x002c500001007387 */ /* 0x0003e40000100800 */
[----:B-1----:R-:W-:Y:S02]  /*41980*/  IMAD.MOV.U32 R0, RZ, RZ, R3 ;  /* 0x000000ffff007224 */ /* 0x002fe400078e0003 */
[----:B------:R-:W2:Y:S04]  /*41990*/  LDL.LU.64 R2, [R1+0x2080] ;  /* 0x0020800001027983 */ /* 0x000ea80000300a00 */
[----:B------:R-:W-:Y:S04]  /*419a0*/  STL [R1+0x2c58], R0 ;  /* 0x002c580001007387 */ /* 0x000fe80000100800 */
[----:B------:R-:W3:Y:S04]  /*419b0*/  LDL.LU.64 R4, [R1+0x3c30] ;  /* 0x003c300001047983 */ /* 0x000ee80000300a00 */
[----:B--2---:R1:W-:Y:S04]  /*419c0*/  STL.64 [R1+0x1b70], R2 ;  /* 0x001b700201007387 */ /* 0x0043e80000100a00 */
[----:B-1----:R-:W2:Y:S04]  /*419d0*/  LDL.LU.64 R2, [R1+0x2048] ;  /* 0x0020480001027983 */ /* 0x002ea80000300a00 */
[----:B---3--:R1:W-:Y:S04]  /*419e0*/  STL.64 [R1+0x1af0], R4 ;  /* 0x001af00401007387 */ /* 0x0083e80000100a00 */
[----:B-1----:R-:W3:Y:S04]  /*419f0*/  LDL.LU.64 R4, [R1+0x3c38] ;  /* 0x003c380001047983 */ /* 0x002ee80000300a00 */
        /* <DEDUP_REMOVED lines=752> */
[----:B--2---:R1:W-:Y:S02]  /*44900*/  STL.64 [R1+0x1c68], R2 ;  /* 0x001c680201007387 */ /* 0x0043e40000100a00 */
[----:B-1----:R-:W-:-:S02]  /*44910*/  IMAD.MOV.U32 R2, RZ, RZ, R246 ;  /* 0x000000ffff027224 */ /* 0x002fc400078e00f6 */
[----:B------:R-:W-:Y:S01]  /*44920*/  IMAD.MOV.U32 R3, RZ, RZ, R247 ;  /* 0x000000ffff037224 */ /* 0x000fe200078e00f7 */
[----:B---3--:R1:W-:Y:S04]  /*44930*/  STL.64 [R1+0x1c60], R4 ;  /* 0x001c600401007387 */ /* 0x0083e80000100a00 */
[----:B------:R1:W-:Y:S04]  /*44940*/  STL.64 [R1+0x1c58], R2 ;  /* 0x001c580201007387 */ /* 0x0003e80000100a00 */
        /* <DEDUP_REMOVED lines=996> */
[----:B------:R-:W-:-:S02]  /*48790*/  USHF.R.S32.HI UR11, URZ, 0x1f, UR8 ;  /* 0x0000001f3f0b7899 */ /* 0x000fc40008011408 */
[----:B------:R-:W-:Y:S02]  /*487a0*/  USHF.R.S32.HI UR12, URZ, 0x1f, UR9 ;  /* 0x0000001f3f0c7899 */ /* 0x000fe40008011409 */
[----:B------:R-:W-:Y:S02]  /*487b0*/  ULEA.HI UR11, UR11, UR8, URZ, 0x7 ;  /* 0x000000080b0b7291 */ /* 0x000fe4000f8f383f */
[----:B------:R-:W-:Y:S01]  /*487c0*/  USHF.R.S32.HI UR15, URZ, 0x1f, UR10 ;  /* 0x0000001f3f0f7899 */ /* 0x000fe2000801140a */
[----:B------:R-:W-:Y:S01]  /*487d0*/  CS2R R172, SRZ ;  /* 0x0000000000ac7805 */ /* 0x000fe2000001ff00 */
[----:B------:R-:W-:Y:S01]  /*487e0*/  USHF.L.U32 UR13, UR9, 0x2, URZ ;  /* 0x00000002090d7899 */ /* 0x000fe2000800063f */
[----:B------:R-:W-:Y:S01]  /*487f0*/  CS2R R174, SRZ ;  /* 0x0000000000ae7805 */ /* 0x000fe2000001ff00 */
[----:B------:R-:W-:Y:S01]  /*48800*/  USHF.L.U64.HI UR8, UR9, 0x2, UR12 ;  /* 0x0000000209087899 */ /* 0x000fe2000801020c */
        /* <DEDUP_REMOVED lines=8> */
[----:B------:R-:W-:Y:S02]  /*48890*/  CS2R R148, SRZ ;  /* 0x0000000000947805 */ /* 0x000fe4000001ff00 */
[----:B------:R-:W-:Y:S02]  /*488a0*/  CS2R R150, SRZ ;  /* 0x0000000000967805 */ /* 0x000fe4000001ff00 */
[----:B------:R-:W-:Y:S02]  /*488b0*/  CS2R R184, SRZ ;  /* 0x0000000000b87805 */ /* 0x000fe4000001ff00 */
[----:B------:R-:W-:Y:S01]  /*488c0*/  CS2R R186, SRZ ;  /* 0x0000000000ba7805 */ /* 0x000fe2000001ff00 */
[----:B------:R-:W-:Y:S02]  /*488d0*/  USHF.L.U32 UR14, UR10, 0x2, URZ ;  /* 0x000000020a0e7899 */ /* 0x000fe4000800063f */
[----:B------:R-:W-:Y:S02]  /*488e0*/  USHF.L.U64.HI UR9, UR10, 0x2, UR15 ;  /* 0x000000020a097899 */ /* 0x000fe4000801020f */
[----:B------:R-:W-:Y:S01]  /*488f0*/  USHF.R.S32.HI UR10, URZ, 0x7, UR11 ;  /* 0x000000073f0a7899 */ /* 0x000fe2000801140b */
[----:B------:R-:W-:Y:S01]  /*48900*/  UMOV UR4, URZ ;  /* 0x0000003f00047c82 */ /* 0x000fe20008000000 */
[----:B------:R-:W-:Y:S01]  /*48910*/  UMOV UR7, 0x1 ;  /* 0x0000000100077882 */ /* 0x000fe20000000000 */
[----:B-1----:R-:W-:-:S09]  /*48920*/  UMOV UR11, 0xffffffff ;  /* 0xffffffff000b7882 */ /* 0x002fd20000000000 */
.L_x_1:
[----:B-1----:R-:W1:Y:S01]  /*48930*/  S2R R3, SR_TID.X ;  /* 0x0000000000037919 */ /* 0x002e620000002100 */
[----:B------:R-:W-:-:S04]  /*48940*/  DEPBAR.LE SB0, 0x2 ;  /* 0x000080800000791a */ /* 0x000fc80000000000 */
[----:B-----5:R-:W-:Y:S01]  /*48950*/  STL [R1+0x5818], R172 ;  /* 0x005818ac01007387 */ /* 0x020fe20000100800 */
[----:B------:R-:W-:-:S03]  /*48960*/  UIADD3 UR11, UR11, 0x1, URZ ;  /* 0x000000010b0b7890 */ /* 0x000fc6000fffe03f */
[----:B------:R-:W-:Y:S01]  /*48970*/  STL [R1+0x5814], R173 ;  /* 0x005814ad01007387 */ /* 0x000fe20000100800 */
[----:B------:R-:W-:-:S03]  /*48980*/  UISETP.GT.AND UP0, UPT, UR11, 0x1, UPT ;  /* 0x000000010b00788c */ /* 0x000fc6000bf04270 */
[----:B------:R-:W-:Y:S01]  /*48990*/  STL [R1+0x5810], R174 ;  /* 0x005810ae01007387 */ /* 0x000fe20000100800 */
[----:B------:R-:W-:-:S03]  /*489a0*/  USEL UR11, UR11, URZ, !UP0 ;  /* 0x0000003f0b0b7287 */ /* 0x000fc6000c000000 */
[----:B------:R-:W-:Y:S01]  /*489b0*/  STL [R1+0x580c], R175 ;  /* 0x00580caf01007387 */ /* 0x000fe20000100800 */
[----:B------:R-:W-:-:S03]  /*489c0*/  ULEA UR12, UR11, UR5, 0x11 ;  /* 0x000000050b0c7291 */ /* 0x000fc6000f8e883f */
[----:B------:R-:W-:Y:S04]  /*489d0*/  STL [R1+0x5808], R140 ;  /* 0x0058088c01007387 */ /* 0x000fe80000100800 */
[----:B------:R-:W-:Y:S04]  /*489e0*/  STL [R1+0x5804], R141 ;  /* 0x0058048d01007387 */ /* 0x000fe80000100800 */
[----:B------:R-:W-:Y:S01]  /*489f0*/  STL [R1+0x5800], R142 ;  /* 0x0058008e01007387 */ /* 0x000fe20000100800 */
[----:B-1----:R-:W-:-:S03]  /*48a00*/  LOP3.LUT R5, R3, 0x3, RZ, 0xc0, !PT ;  /* 0x0000000303057812 */ /* 0x002fc600078ec0ff */
[----:B------:R-:W-:Y:S01]  /*48a10*/  STL [R1+0x57fc], R143 ;  /* 0x0057fc8f01007387 */ /* 0x000fe20000100800 */
[C---:B------:R-:W-:Y:S01]  /*48a20*/  LOP3.LUT R0, R3.reuse, 0x1c, RZ, 0xc0, !PT ;  /* 0x0000001c03007812 */ /* 0x040fe200078ec0ff */
[C---:B------:R-:W-:Y:S01]  /*48a30*/  IMAD.SHL.U32 R4, R3.reuse, 0x2, RZ ;  /* 0x0000000203047824 */ /* 0x040fe200078e00ff */
[C---:B------:R-:W-:Y:S01]  /*48a40*/  LOP3.LUT R2, R3.reuse, 0x7, RZ, 0xc0, !PT ;  /* 0x0000000703027812 */ /* 0x040fe200078ec0ff */
[----:B------:R-:W-:Y:S01]  /*48a50*/  STL [R1+0x575c], R176 ;  /* 0x00575cb001007387 */ /* 0x000fe20000100800 */
[----:B------:R-:W-:Y:S01]  /*48a60*/  SHF.L.U32 R3, R3, 0x7, RZ ;  /* 0x0000000703037819 */ /* 0x000fe200000006ff */
[----:B------:R-:W-:Y:S02]  /*48a70*/  IMAD R0, R5, 0x420, R0 ;  /* 0x0000042005007824 */ /* 0x000fe400078e0200 */
[----:B------:R-:W-:Y:S01]  /*48a80*/  STL [R1+0x5758], R177 ;  /* 0x005758b101007387 */ /* 0x000fe20000100800 */
[----:B------:R-:W-:Y:S02]  /*48a90*/  IMAD R2, R2, 0x210, RZ ;  /* 0x0000021002027824 */ /* 0x000fe400078e02ff */
[----:B------:R-:W-:Y:S01]  /*48aa0*/  LOP3.LUT R6, R0, 0x40, RZ, 0x3c, !PT ;  /* 0x0000004000067812 */ /* 0x000fe200078e3cff */
[----:B------:R-:W-:Y:S02]  /*48ab0*/  STL [R1+0x5754], R178 ;  /* 0x005754b201007387 */ /* 0x000fe40000100800 */
[----:B------:R-:W-:-:S02]  /*48ac0*/  LOP3.LUT R2, R2, 0x30, R4, 0x78, !PT ;  /* 0x0000003002027812 */ /* 0x000fc400078e7804 */
[----:B------:R-:W-:Y:S02]  /*48ad0*/  STL [R1+0x5750], R179 ;  /* 0x005750b301007387 */ /* 0x000fe40000100800 */
[----:B------:R-:W-:Y:S02]  /*48ae0*/  LOP3.LUT R2, R2, 0x1000, R3, 0xf8, !PT ;  /* 0x0000100002027812 */ /* 0x000fe400078ef803 */
[----:B------:R-:W-:Y:S01]  /*48af0*/  STL [R1+0x574c], R144 ;  /* 0x00574c9001007387 */ /* 0x000fe20000100800 */
[----:B------:R-:W-:-:S03]  /*48b00*/  LOP3.LUT R3, R0, 0x60, RZ, 0x3c, !PT ;  /* 0x0000006000037812 */ /* 0x000fc600078e3cff */
[----:B------:R-:W-:Y:S04]  /*48b10*/  STL [R1+0x5748], R145 ;  /* 0x0057489101007387 */ /* 0x000fe80000100800 */
        /* <DEDUP_REMOVED lines=14> */
[----:B------:R1:W-:Y:S04]  /*48c00*/  STL [R1+0x41b4], R252 ;  /* 0x0041b4fc01007387 */ /* 0x0003e80000100800 */
[----:B------:R-:W-:Y:S04]  /*48c10*/  STL [R1+0x18b4], R6 ;  /* 0x0018b40601007387 */ /* 0x000fe80000100800 */
[----:B------:R-:W2:Y:S01]  /*48c20*/  LDL.LU.64 R24, [R1+0x16e0] ;  /* 0x0016e00001187983 */ /* 0x000ea20000300a00 */
[----:B-1----:R-:W-:-:S03]  /*48c30*/  LOP3.LUT R252, R0, 0x20, RZ, 0x3c, !PT ;  /* 0x0000002000fc7812 */ /* 0x002fc600078e3cff */
[----:B------:R-:W2:Y:S04]  /*48c40*/  LDL.LU.64 R26, [R1+0x16e8] ;  /* 0x0016e800011a7983 */ /* 0x000ea80000300a00 */
[----:B------:R-:W3:Y:S04]  /*48c50*/  LDL.LU.64 R16, [R1+0x16d0] ;  /* 0x0016d00001107983 */ /* 0x000ee80000300a00 */
[----:B------:R-:W3:Y:S01]  /*48c60*/  LDL.LU.64 R18, [R1+0x16d8] ;  /* 0x0016d80001127983 */ /* 0x000ee20000300a00 */
[----:B------:R-:W-:Y:S06]  /*48c70*/  BAR.SYNC.DEFER_BLOCKING 0x0 ;  /* 0x0000000000007b1d */ /* 0x000fec0000010000 */
[----:B------:R-:W4:Y:S04]  /*48c80*/  LDL.LU.64 R20, [R1+0x16c0] ;  /* 0x0016c00001147983 */ /* 0x000f280000300a00 */
[----:B------:R-:W4:Y:S04]  /*48c90*/  LDL.LU.64 R22, [R1+0x16c8] ;  /* 0x0016c80001167983 */ /* 0x000f280000300a00 */
[----:B------:R-:W4:Y:S04]  /*48ca0*/  LDL.LU.64 R12, [R1+0xa40] ;  /* 0x000a4000010c7983 */ /* 0x000f280000300a00 */
[----:B------:R-:W4:Y:S04]  /*48cb0*/  LDL.LU.64 R14, [R1+0xa48] ;  /* 0x000a4800010e7983 */ /* 0x000f280000300a00 */
[----:B------:R-:W1:Y:S04]  /*48cc0*/  LDSM.16.M88.4 R220, [R2+UR12+0x4a000] ;  /* 0x04a0000c02dc783b */ /* 0x000e680008000200 */
        /* <DEDUP_REMOVED lines=10> */
[----:B------:R-:W-:Y:S04]  /*48d70*/  STL [R1+0x18b8], R3 ;  /* 0x0018b80301007387 */ /* 0x000fe80000100800 */
[----:B-1----:R-:W-:Y:S04]  /*48d80*/  STL [R1+0x58d8], R222 ;  /* 0x0058d8de01007387 */ /* 0x002fe80000100800 */
        /* <DEDUP_REMOVED lines=22> */
[----:B------:R-:W4:Y:S04]  /*48ef0*/  LDL.LU.64 R52, [R1+0x1720] ;  /* 0x0017200001347983 */ /* 0x000f280000300a00 */
[----:B------:R-:W4:Y:S04]  /*48f00*/  LDL.LU.64 R54, [R1+0x1728] ;  /* 0x0017280001367983 */ /* 0x000f280000300a00 */
[----:B------:R-:W4:Y:S04]  /*48f10*/  LDL.LU.64 R44, [R1+0x1710] ;  /* 0x00171000012c7983 */ /* 0x000f280000300a00 */
[----:B------:R-:W4:Y:S04]  /*48f20*/  LDL.LU.64 R46, [R1+0x1718] ;  /* 0x00171800012e7983 */ /* 0x000f280000300a00 */
[----:B------:R-:W4:Y:S04]  /*48f30*/  LDL.LU.64 R40, [R1+0x1700] ;  /* 0x0017000001287983 */ /* 0x000f280000300a00 */
[----:B------:R-:W4:Y:S04]  /*48f40*/  LDL.LU.64 R42, [R1+0x1708] ;  /* 0x00170800012a7983 */ /* 0x000f280000300a00 */
[----:B------:R-:W-:Y:S04]  /*48f50*/  LDS R8, [R0+UR12] ;  /* 0x0000000c00087984 */ /* 0x000fe80008000800 */
[----:B------:R-:W-:Y:S04]  /*48f60*/  LDS R10, [R0+UR12+0x1000] ;  /* 0x0010000c000a7984 */ /* 0x000fe80008000800 */
[----:B------:R-:W-:Y:S04]  /*48f70*/  LDS R9, [R252+UR12] ;  /* 0x0000000cfc097984 */ /* 0x000fe80008000800 */
[----:B------:R-:W-:Y:S04]  /*48f80*/  LDS R11, [R252+UR12+0x1000] ;  /* 0x0010000cfc0b7984 */ /* 0x000fe80008000800 */
[----:B------:R-:W3:Y:S04]  /*48f90*/  LDSM.16.M88.4 R236, [R2+UR12+0x42000] ;  /* 0x0420000c02ec783b */ /* 0x000ee80008000200 */
[----:B------:R-:W4:Y:S04]  /*48fa0*/  LDL.LU.64 R36, [R1+0x16f0] ;  /* 0x0016f00001247983 */ /* 0x000f280000300a00 */
[----:B------:R-:W4:Y:S04]  /*48fb0*/  LDL.LU.64 R38, [R1+0x16f8] ;  /* 0x0016f80001267983 */ /* 0x000f280000300a00 */
[----:B------:R-:W4:Y:S04]  /*48fc0*/  LDL.LU.64 R28, [R1+0x1760] ;  /* 0x00176000011c7983 */ /* 0x000f280000300a00 */
[----:B------:R-:W4:Y:S04]  /*48fd0*/  LDL.LU.64 R30, [R1+0x1768] ;  /* 0x00176800011e7983 */ /* 0x000f280000300a00 */
[----:B------:R-:W2:Y:S04]  /*48fe0*/  LDSM.16.M88.4 R240, [R2+UR12+0x40000] ;  /* 0x0400000c02f0783b */ /* 0x000ea80008000200 */
[----:B------:R-:W-:Y:S04]  /*48ff0*/  LDSM.16.M88.4 R224, [R2+UR12+0x48000] ;  /* 0x0480000c02e0783b */ /* 0x000fe80008000200 */
[----:B------:R-:W4:Y:S04]  /*49000*/  LDSM.16.M88.4 R232, [R2+UR12+0x44000] ;  /* 0x0440000c02e8783b */ /* 0x000f280008000200 */
[----:B------:R-:W1:Y:S04]  /*49010*/  LDSM.16.M88.4 R228, [R2+UR12+0x46000] ;  /* 0x0460000c02e4783b */ /* 0x000e680008000200 */
[----:B------:R-:W-:Y:S04]  /*49020*/  LDS R4, [R6+UR12] ;  /* 0x0000000c06047984 */ /* 0x000fe80008000800 */
[----:B------:R-:W-:Y:S04]  /*49030*/  LDS R6, [R6+UR12+0x1000] ;  /* 0x0010000c06067984 */ /* 0x000fe80008000800 */
[----:B------:R-:W-:Y:S04]  /*49040*/  LDS R5, [R3+UR12] ;  /* 0x0000000c03057984 */ /* 0x000fe80008000800 */
[----:B------:R-:W1:Y:S04]  /*49050*/  LDS R7, [R3+UR12+0x1000] ;  /* 0x0010000c03077984 */ /* 0x000e680008000800 */
[----:B------:R-:W-:Y:S04]  /*49060*/  LDS R244, [R0+UR12+0x380] ;  /* 0x0003800c00f47984 */ /* 0x000fe80008000800 */
        /* <DEDUP_REMOVED lines=8> */
[----:B------:R-:W-:Y:S01]  /*490f0*/  LDS R154, [R0+UR12+0x3080] ;  /* 0x0030800c009a7984 */ /* 0x000fe20008000800 */
[----:B---3--:R-:W-:Y:S03]  /*49100*/  HMMA.1688.F32.TF32 R16, R8, R236, R16 ;  /* 0x000000ec0810723c */ /* 0x008fe60000081010 */
[----:B------:R-:W-:Y:S04]  /*49110*/  LDS R153, [R252+UR12+0x2080] ;  /* 0x0020800cfc997984 */ /* 0x000fe80008000800 */
[----:B------:R-:W-:-:S15]  /*49120*/  LDS R155, [R252+UR12+0x3080] ;  /* 0x0030800cfc9b7984 */ /* 0x000fde0008000800 */
[----:B------:R-:W-:-:S02]  /*49130*/  NOP ;  /* 0x0000000000007918 */ /* 0x000fc40000000000 */
[----:B------:R-:W-:Y:S01]  /*49140*/  MOV R35, R16 ;  /* 0x0000001000237202 */ /* 0x000fe20000000f00 */
[----:B------:R-:W-:Y:S02]  /*49150*/  IMAD.MOV.U32 R34, RZ, RZ, R17 ;  /* 0x000000ffff227224 */ /* 0x000fe400078e0011 */
[----:B------:R-:W-:Y:S01]  /*49160*/  IMAD.MOV.U32 R33, RZ, RZ, R18 ;  /* 0x000000ffff217224 */ /* 0x000fe200078e0012 */
[----:B------:R-:W3:Y:S01]  /*49170*/  LDL.LU.64 R16, [R1+0x17a0] ;  /* 0x0017a00001107983 */ /* 0x000ee20000300a00 */
[----:B------:R-:W-:-:S03]  /*49180*/  IMAD.MOV.U32 R32, RZ, RZ, R19 ;  /* 0x000000ffff207224 */ /* 0x000fc600078e0013 */
[----:B------:R-:W3:Y:S01]  /*49190*/  LDL.LU.64 R18, [R1+0x17a8] ;  /* 0x0017a80001127983 */ /* 0x000ee20000300a00 */
[----:B--2---:R-:W-:-:S15]  /*491a0*/  HMMA.1688.F32.TF32 R24, R8, R240, R24 ;  /* 0x000000f00818723c */ /* 0x004fde0000081018 */
[----:B------:R-:W-:-:S09]  /*491b0*/  NOP ;  /* 0x0000000000007918 */ /* 0x000fd20000000000 */
[----:B------:R-:W-:Y:S02]  /*491c0*/  IMAD.MOV.U32 R127, RZ, RZ, R24 ;  /* 0x000000ffff7f7224 */ /* 0x000fe400078e0018 */
[----:B------:R-:W-:Y:S02]  /*491d0*/  IMAD.MOV.U32 R126, RZ, RZ, R25 ;  /* 0x000000ffff7e7224 */ /* 0x000fe400078e0019 */
[----:B------:R-:W-:Y:S01]  /*491e0*/  IMAD.MOV.U32 R125, RZ, RZ, R26 ;  /* 0x000000ffff7d7224 */ /* 0x000fe200078e001a */
[----:B------:R-:W2:Y:S01]  /*491f0*/  LDL.LU.64 R24, [R1+0x17c0] ;  /* 0x0017c00001187983 */ /* 0x000ea20000300a00 */
[----:B------:R-:W-:-:S03]  /*49200*/  IMAD.MOV.U32 R124, RZ, RZ, R27 ;  /* 0x000000ffff7c7224 */ /* 0x000fc600078e001b */
[----:B------:R-:W2:Y:S04]  /*49210*/  LDL.LU.64 R26, [R1+0x17c8] ;  /* 0x0017c800011a7983 */ /* 0x000ea80000300a00 */
[----:B------:R-:W2:Y:S04]  /*49220*/  LDL.LU.64 R48, [R1+0x1800] ;  /* 0x0018000001307983 */ /* 0x000ea80000300a00 */
[----:B------:R-:W2:Y:S01]  /*49230*/  LDL.LU.64 R50, [R1+0x1808] ;  /* 0x0018080001327983 */ /* 0x000ea20000300a00 */
[C---:B----4-:R-:W-:Y:S03]  /*49240*/  HMMA.1688.F32.TF32 R248, R8.reuse, R232, R20 ;  /* 0x000000e808f8723c */ /* 0x050fe60000081014 */
[----:B------:R-:W4:Y:S04]  /*49250*/  LDL.LU.64 R20, [R1+0x1810] ;  /* 0x0018100001147983 */ /* 0x000f280000300a00 */
[----:B------:R-:W4:Y:S01]  /*49260*/  LDL.LU.64 R22, [R1+0x1818] ;  /* 0x0018180001167983 */ /* 0x000f220000300a00 */
[----:B------:R-:W-:-:S15]  /*49270*/  HMMA.1688.F32.TF32 R52, R8, R224, R52 ;  /* 0x000000e00834723c */ /* 0x000fde0000081034 */
[----:B------:R-:W-:-:S09]  /*49280*/  NOP ;  /* 0x0000000000007918 */ /* 0x000fd20000000000 */
[----:B------:R-:W-:Y:S01]  /*49290*/  IMAD.MOV.U32 R123, RZ, RZ, R52 ;  /* 0x000000ffff7b7224 */ /* 0x000fe200078e0034 */
[----:B------:R-:W-:Y:S01]  /*492a0*/  MOV R122, R53 ;  /* 0x00000035007a7202 */ /* 0x000fe20000000f00 */
[----:B------:R-:W-:Y:S02]  /*492b0*/  IMAD.MOV.U32 R121, RZ, RZ, R54 ;  /* 0x000000ffff797224 */ /* 0x000fe400078e0036 */
[----:B------:R-:W-:Y:S02]  /*492c0*/  IMAD.MOV.U32 R120, RZ, RZ, R55 ;  /* 0x000000ffff787224 */ /* 0x000fe400078e0037 */
[----:B------:R-:W-:Y:S01]  /*492d0*/  HMMA.1688.F32.TF32 R52, R8, R220, R44 ;  /* 0x000000dc0834723c */ /* 0x000fe2000008102c */
[----:B------:R-:W4:Y:S04]  /*492e0*/  LDL.LU.64 R44, [R1+0x1840] ;  /* 0x00184000012c7983 */ /* 0x000f280000300a00 */
[----:B------:R-:W4:-:S15]  /*492f0*/  LDL.LU.64 R46, [R1+0x1848] ;  /* 0x00184800012e7983 */ /* 0x000f1e0000300a00 */
[----:B------:R-:W-:-:S03]  /*49300*/  NOP ;  /* 0x0000000000007918 */ /* 0x000fc60000000000 */
[----:B------:R-:W-:Y:S04]  /*49310*/  STL.64 [R1+0x100], R52 ;  /* 0x0001003401007387 */ /* 0x000fe80000100a00 */
[----:B------:R1:W-:Y:S02]  /*49320*/  STL.64 [R1+0x108], R54 ;  /* 0x0001083601007387 */ /* 0x0003e40000100a00 */
[----:B-1----:R-:W-:Y:S02]  /*49330*/  HMMA.1688.F32.TF32 R52, R8, R104, R40 ;  /* 0x000000680834723c */ /* 0x002fe40000081028 */
[----:B------:R-:W4:Y:S04]  /*49340*/  LDL.LU.64 R40, [R1+0x1860] ;  /* 0x0018600001287983 */ /* 0x000f280000300a00 */
[----:B------:R-:W4:-:S15]  /*49350*/  LDL.LU.64 R42, [R1+0x1868] ;  /* 0x00186800012a7983 */ /* 0x000f1e0000300a00 */
[----:B------:R-:W-:-:S02]  /*49360*/  NOP ;  /* 0x0000000000007918 */ /* 0x000fc40000000000 */
        /* <DEDUP_REMOVED lines=14> */
[----:B---3--:R-:W-:Y:S02]  /*49450*/  HMMA.1688.F32.TF32 R52, R8, R212, R16 ;  /* 0x000000d40834723c */ /* 0x008fe40000081010 */
[----:B------:R-:W3:Y:S04]  /*49460*/  LDL.LU.64 R16, [R1+0x180] ;  /* 0x0001800001107983 */ /* 0x000ee80000300a00 */
[----:B------:R-:W3:-:S15]  /*49470*/  LDL.LU.64 R18, [R1+0x188] ;  /* 0x0001880001127983 */ /* 0x000ede0000300a00 */
[----:B------:R-:W-:-:S02]  /*49480*/  NOP ;  /* 0x0000000000007918 */ /* 0x000fc40000000000 */
[----:B------:R-:W-:Y:S04]  /*49490*/  STL.64 [R1+0xc0], R52 ;  /* 0x0000c03401007387 */ /* 0x000fe80000100a00 */
[----:B------:R2:W-:Y:S02]  /*494a0*/  STL.64 [R1+0xc8], R54 ;  /* 0x0000c83601007387 */ /* 0x0005e40000100a00 */
[----:B--2---:R-:W-:Y:S02]  /*494b0*/  HMMA.1688.F32.TF32 R52, R8, R208, R24 ;  /* 0x000000d00834723c */ /* 0x004fe40000081018 */
[----:B------:R-:W2:Y:S04]  /*494c0*/  LDL.LU.64 R24, [R1+0x170] ;  /* 0x0001700001187983 */ /* 0x000ea80000300a00 */
[----:B------:R-:W2:-:S15]  /*494d0*/  LDL.LU.64 R26, [R1+0x178] ;  /* 0x00017800011a7983 */ /* 0x000e9e0000300a00 */
[----:B------:R-:W-:-:S02]  /*494e0*/  NOP ;  /* 0x0000000000007918 */ /* 0x000fc40000000000 */
[----:B------:R-:W-:Y:S04]  /*494f0*/  STL.64 [R1+0xb0], R52 ;  /* 0x0000b03401007387 */ /* 0x000fe80000100a00 */
[----:B------:R1:W-:Y:S02]  /*49500*/  STL.64 [R1+0xb8], R54 ;  /* 0x0000b83601007387 */ /* 0x0003e40000100a00 */
[----:B-1----:R-:W-:Y:S02]  /*49510*/  HMMA.1688.F32.TF32 R52, R8, R204, R48 ;  /* 0x000000cc0834723c */ /* 0x002fe40000081030 */
[----:B------:R-:W2:Y:S04]  /*49520*/  LDL.LU.64 R48, [R1+0x160] ;  /* 0x0001600001307983 */ /* 0x000ea80000300a00 */
[----:B------:R-:W2:-:S15]  /*49530*/  LDL.LU.64 R50, [R1+0x168] ;  /* 0x0001680001327983 */ /* 0x000e9e0000300a00 */
[----:B------:R-:W-:-:S02]  /*49540*/  NOP ;  /* 0x0000000000007918 */ /* 0x000fc40000000000 */
[----:B------:R-:W-:Y:S04]  /*49550*/  STL.64 [R1+0xa0], R52 ;  /* 0x0000a03401007387 */ /* 0x000fe80000100a00 */
[----:B------:R4:W-:Y:S02]  /*49560*/  STL.64 [R1+0xa8], R54 ;  /* 0x0000a83601007387 */ /* 0x0009e40000100a00 */
[----:B----4-:R-:W-:Y:S02]  /*49570*/  HMMA.1688.F32.TF32 R52, R8, R200, R20 ;  /* 0x000000c80834723c */ /* 0x010fe40000081014 */
[----:B------:R-:W4:Y:S04]  /*49580*/  LDL.LU.64 R20, [R1+0x1d0] ;  /* 0x0001d00001147983 */ /* 0x000f280000300a00 */
[----:B------:R-:W4:-:S15]  /*49590*/  LDL.LU.64 R22, [R1+0x1d8] ;  /* 0x0001d80001167983 */ /* 0x000f1e0000300a00 */
[----:B------:R-:W-:-:S02]  /*495a0*/  NOP ;  /* 0x0000000000007918 */ /* 0x000fc40000000000 */
[----:B------:R-:W-:Y:S04]  /*495b0*/  STL.64 [R1+0x90], R52 ;  /* 0x0000903401007387 */ /* 0x000fe80000100a00 */
[----:B------:R1:W-:Y:S02]  /*495c0*/  STL.64 [R1+0x98], R54 ;  /* 0x0000983601007387 */ /* 0x0003e40000100a00 */
[C---:B-1----:R-:W-:Y:S02]  /*495d0*/  HMMA.1688.F32.TF32 R52, R8.reuse, R196, R44 ;  /* 0x000000c40834723c */ /* 0x042fe4000008102c */
[----:B------:R-:W4:Y:S04]  /*495e0*/  LDL.LU.64 R44, [R1+0x1c0] ;  /* 0x0001c000012c7983 */ /* 0x000f280000300a00 */
[----:B------:R-:W4:Y:S01]  /*495f0*/  LDL.LU.64 R46, [R1+0x1c8] ;  /* 0x0001c800012e7983 */ /* 0x000f220000300a00 */
[----:B------:R-:W-:-:S15]  /*49600*/  HMMA.1688.F32.TF32 R40, R8, R192, R40 ;  /* 0x000000c00828723c */ /* 0x000fde0000081028 */
[----:B------:R-:W-:-:S01]  /*49610*/  NOP ;  /* 0x0000000000007918 */ /* 0x000fc20000000000 */
[----:B------:R-:W-:Y:S04]  /*49620*/  STL.64 [R1+0x80], R52 ;  /* 0x0000803401007387 */ /* 0x000fe80000100a00 */
[----:B------:R-:W-:Y:S01]  /*49630*/  STL.64 [R1+0x88], R54 ;  /* 0x0000883601007387 */ /* 0x000fe20000100a00 */
[----:B------:R-:W-:Y:S03]  /*49640*/  HMMA.1688.F32.TF32 R112, R8, R228, R12 ;  /* 0x000000e40870723c */ /* 0x000fe6000008100c */
[----:B------:R-:W-:Y:S04]  /*49650*/  LDS R12, [R0+UR12+0x80] ;  /* 0x0000800c000c7984 */ /* 0x000fe80008000800 */
[----:B------:R-:W-:Y:S04]  /*49660*/  LDS R14, [R0+UR12+0x1080] ;  /* 0x0010800c000e7984 */ /* 0x000fe80008000800 */
[----:B------:R-:W-:Y:S04]  /*49670*/  LDS R13, [R252+UR12+0x80] ;  /* 0x0000800cfc0d7984 */ /* 0x000fe80008000800 */
[----:B------:R-:W1:Y:S01]  /*49680*/  LDS R15, [R252+UR12+0x1080] ;  /* 0x0010800cfc0f7984 */ /* 0x000e620008000800 */
[----:B------:R-:W-:-:S03]  /*49690*/  IMAD.MOV.U32 R190, RZ, RZ, R42 ;  /* 0x000000ffffbe7224 */ /* 0x000fc600078e002a */
[----:B------:R1:W-:Y:S01]  /*496a0*/  STL.64 [R1+0x70], R40 ;  /* 0x0000702801007387 */ /* 0x0003e20000100a00 */
[----:B------:R-:W-:-:S03]  /*496b0*/  IMAD.MOV.U32 R191, RZ, RZ, R43 ;  /* 0x000000ffffbf7224 */ /* 0x000fc600078e002b */
[----:B-1----:R-:W4:Y:S04]  /*496c0*/  LDL.LU.64 R40, [R1+0x1b0] ;  /* 0x0001b00001287983 */ /* 0x002f280000300a00 */
[----:B------:R-:W4:Y:S01]  /*496d0*/  LDL.LU.64 R42, [R1+0x1b8] ;  /* 0x0001b800012a7983 */ /* 0x000f220000300a00 */
[----:B------:R-:W-:Y:S03]  /*496e0*/  HMMA.1688.F32.TF32 R8, R8, R188, R36 ;  /* 0x000000bc0808723c */ /* 0x000fe60000081024 */
[----:B------:R-:W-:Y:S04]  /*496f0*/  STL [R1+0x591c], R191 ;  /* 0x00591cbf01007387 */ /* 0x000fe80000100800 */
[----:B------:R-:W-:Y:S04]  /*49700*/  STL [R1+0x5918], R190 ;  /* 0x005918be01007387 */ /* 0x000fe80000100800 */
[----:B------:R-:W4:Y:S04]  /*49710*/  LDL.LU.64 R36, [R1+0x1a0] ;  /* 0x0001a00001247983 */ /* 0x000f280000300a00 */
[----:B------:R-:W4:Y:S08]  /*49720*/  LDL.LU.64 R38, [R1+0x1a8] ;  /* 0x0001a80001267983 */ /* 0x000f300000300a00 */
        /* <DEDUP_REMOVED lines=19> */
[----:B------:R1:W-:Y:S04]  /*49860*/  STL.64 [R1+0x668], R10 ;  /* 0x0006680a01007387 */ /* 0x0003e80000100a00 */
[----:B------:R-:W2:Y:S04]  /*49870*/  LDL.LU.64 R52, [R1+0x420] ;  /* 0x0004200001347983 */ /* 0x000ea80000300a00 */
[----:B------:R-:W2:Y:S01]  /*49880*/  LDL.LU.64 R54, [R1+0x428] ;  /* 0x0004280001367983 */ /* 0x000ea20000300a00 */
[----:B-1----:R-:W-:-:S15]  /*49890*/  HMMA.1688.F32.TF32 R8, R4, R228, R48 ;  /* 0x000000e40408723c */ /* 0x002fde0000081030 */
[----:B------:R-:W-:-:S08]  /*498a0*/  NOP ;  /* 0x0000000000007918 */ /* 0x000fd00000000000 */
[----:B------:R-:W-:Y:S04]  /*498b0*/  STL.64 [R1+0x670], R8 ;  /* 0x0006700801007387 */ /* 0x000fe80000100a00 */
[----:B------:R-:W-:Y:S01]  /*498c0*/  STL.64 [R1+0x678], R10 ;  /* 0x0006780a01007387 */ /* 0x000fe20000100a00 */
[----:B------:R-:W-:-:S03]  /*498d0*/  LOP3.LUT R2, R0, 0x40, RZ, 0x3c, !PT ;  /* 0x0000004000027812 */ /* 0x000fc600078e3cff */
[----:B------:R-:W-:Y:S04]  /*498e0*/  LDS R9, [R3+UR12+0x80] ;  /* 0x0000800c03097984 */ /* 0x000fe80008000800 */
[----:B------:R-:W-:Y:S01]  /*498f0*/  LDS R8, [R2+UR12+0x80] ;  /* 0x0000800c02087984 */ /* 0x000fe20008000800 */
[C---:B----4-:R-:W-:Y:S03]  /*49900*/  HMMA.1688.F32.TF32 R48, R4.reuse, R224, R20 ;  /* 0x000000e00430723c */ /* 0x050fe60000081014 */
[----:B------:R-:W4:Y:S04]  /*49910*/  LDL.LU.64 R20, [R1+0x550] ;  /* 0x0005500001147983 */ /* 0x000f280000300a00 */
[----:B------:R-:W4:Y:S04]  /*49920*/  LDL.LU.64 R22, [R1+0x558] ;  /* 0x0005580001167983 */ /* 0x000f280000300a00 */
[----:B------:R-:W-:Y:S04]  /*49930*/  LDS R10, [R2+UR12+0x1080] ;  /* 0x0010800c020a7984 */ /* 0x000fe80008000800 */
[----:B------:R-:W1:Y:S01]  /*49940*/  LDS R11, [R3+UR12+0x1080] ;  /* 0x0010800c030b7984 */ /* 0x000e620008000800 */
[C---:B------:R-:W-:Y:S07]  /*49950*/  HMMA.1688.F32.TF32 R44, R4.reuse, R220, R44 ;  /* 0x000000dc042c723c */ /* 0x040fee000008102c */
[----:B------:R1:W-:Y:S04]  /*49960*/  STL.64 [R1+0x680], R48 ;  /* 0x0006803001007387 */ /* 0x0003e80000100a00 */
[----:B------:R1:W-:Y:S04]  /*49970*/  STL.64 [R1+0x688], R50 ;  /* 0x0006883201007387 */ /* 0x0003e80000100a00 */
[----:B-1----:R-:W4:Y:S04]  /*49980*/  LDL.LU.64 R48, [R1+0x620] ;  /* 0x0006200001307983 */ /* 0x002f280000300a00 */
[----:B------:R-:W4:Y:S04]  /*49990*/  LDL.LU.64 R50, [R1+0x628] ;  /* 0x0006280001327983 */ /* 0x000f280000300a00 */
[----:B------:R1:W-:Y:S04]  /*499a0*/  STL.64 [R1+0x690], R44 ;  /* 0x0006902c01007387 */ /* 0x0003e80000100a00 */
[----:B------:R1:W-:Y:S04]  /*499b0*/  STL.64 [R1+0x698], R46 ;  /* 0x0006982e01007387 */ /* 0x0003e80000100a00 */
[----:B-1----:R-:W4:Y:S04]  /*499c0*/  LDL.LU.64 R44, [R1+0x840] ;  /* 0x00084000012c7983 */ /* 0x002f280000300a00 */
[----:B------:R-:W4:Y:S01]  /*499d0*/  LDL.LU.64 R46, [R1+0x848] ;  /* 0x00084800012e7983 */ /* 0x000f220000300a00 */
[C---:B------:R-:W-:Y:S06]  /*499e0*/  HMMA.1688.F32.TF32 R40, R4.reuse, R104, R40 ;  /* 0x000000680428723c */ /* 0x040fec0000081028 */
[----:B------:R-:W-:-:S15]  /*499f0*/  HMMA.1688.F32.TF32 R56, R4, R108, R36 ;  /* 0x0000006c0438723c */ /* 0x000fde0000081024 */
[----:B------:R-:W-:-:S02]  /*49a00*/  NOP ;  /* 0x0000000000007918 */ /* 0x000fc40000000000 */
[----:B------:R1:W-:Y:S04]  /*49a10*/  STL.64 [R1+0x6a0], R40 ;  /* 0x0006a02801007387 */ /* 0x0003e80000100a00 */
[----:B------:R1:W-:Y:S04]  /*49a20*/  STL.64 [R1+0x6a8], R42 ;  /* 0x0006a82a01007387 */ /* 0x0003e80000100a00 */
[----:B-1----:R-:W4:Y:S04]  /*49a30*/  LDL.LU.64 R40, [R1+0x850] ;  /* 0x0008500001287983 */ /* 0x002f280000300a00 */
[----:B------:R-:W4:Y:S04]  /*49a40*/  LDL.LU.64 R42, [R1+0x858] ;  /* 0x00085800012a7983 */ /* 0x000f280000300a00 */
[----:B------:R-:W4:Y:S04]  /*49a50*/  LDL.LU.64 R36, [R1+0x9b0] ;  /* 0x0009b00001247983 */ /* 0x000f280000300a00 */
[----:B------:R-:W4:Y:S04]  /*49a60*/  LDL.LU.64 R38, [R1+0x9b8] ;  /* 0x0009b80001267983 */ /* 0x000f280000300a00 */
        /* <DEDUP_REMOVED lines=20> */
[C---:B-1----:R-:W-:Y:S06]  /*49bb0*/  HMMA.1688.F32.TF32 R56, R4.reuse, R204, R52 ;  /* 0x000000cc0438723c */ /* 0x042fec0000081034 */
[----:B----4-:R-:W-:Y:S01]  /*49bc0*/  HMMA.1688.F32.TF32 R52, R4, R200, R20 ;  /* 0x000000c80434723c */ /* 0x010fe20000081014 */
[----:B------:R-:W4:-:S15]  /*49bd0*/  LDL.LU.64 R20, [R1+0x9f0] ;  /* 0x0009f00001147983 */ /* 0x000f1e0000300a00 */
[----:B------:R-:W-:-:S01]  /*49be0*/  NOP ;  /* 0x0000000000007918 */ /* 0x000fc20000000000 */
[----:B------:R-:W-:Y:S04]  /*49bf0*/  STL.64 [R1+0x6f0], R56 ;  /* 0x0006f03801007387 */ /* 0x000fe80000100a00 */
[----:B------:R-:W-:Y:S04]  /*49c00*/  STL.64 [R1+0x6f8], R58 ;  /* 0x0006f83a01007387 */ /* 0x000fe80000100a00 */
[----:B------:R-:W4:Y:S04]  /*49c10*/  LDL.LU.64 R22, [R1+0x9f8] ;  /* 0x0009f80001167983 */ /* 0x000f280000300a00 */
[----:B------:R-:W-:Y:S04]  /*49c20*/  STL.64 [R1+0x700], R52 ;  /* 0x0007003401007387 */ /* 0x000fe80000100a00 */
[----:B------:R-:W-:Y:S01]  /*49c30*/  STL.64 [R1+0x708], R54 ;  /* 0x0007083601007387 */ /* 0x000fe20000100a00 */
[C---:B------:R-:W-:Y:S06]  /*49c40*/  HMMA.1688.F32.TF32 R48, R4.reuse, R196, R48 ;  /* 0x000000c40430723c */ /* 0x040fec0000081030 */
[----:B------:R-:W-:-:S15]  /*49c50*/  HMMA.1688.F32.TF32 R44, R4, R192, R44 ;  /* 0x000000c0042c723c */ /* 0x000fde000008102c */
[----:B------:R-:W-:-:S02]  /*49c60*/  NOP ;  /* 0x0000000000007918 */ /* 0x000fc40000000000 */
[----:B------:R-:W-:Y:S04]  /*49c70*/  STL.64 [R1+0x710], R48 ;  /* 0x0007103001007387 */ /* 0x000fe80000100a00 */
[----:B------:R-:W-:Y:S04]  /*49c80*/  STL.64 [R1+0x718], R50 ;  /* 0x0007183201007387 */ /* 0x000fe80000100a00 */
[----:B------:R-:W-:Y:S04]  /*49c90*/  STL.64 [R1+0x740], R44 ;  /* 0x0007402c01007387 */ /* 0x000fe80000100a00 */
[----:B------:R-:W-:Y:S01]  /*49ca0*/  STL.64 [R1+0x748], R46 ;  /* 0x0007482e01007387 */ /* 0x000fe20000100a00 */
[----:B------:R-:W-:Y:S06]  /*49cb0*/  HMMA.1688.F32.TF32 R4, R4, R188, R40 ;  /* 0x000000bc0404723c */ /* 0x000fec0000081028 */
[C---:B------:R-:W-:Y:S06]  /*49cc0*/  HMMA.1688.F32.TF32 R36, R12.reuse, R240, R36 ;  /* 0x000000f00c24723c */ /* 0x040fec0000081024 */
[----:B------:R-:W-:-:S15]  /*49cd0*/  HMMA.1688.F32.TF32 R28, R12, R236, R28 ;  /* 0x000000ec0c1c723c */ /* 0x000fde000008101c */
[----:B------:R-:W-:-:S03]  /*49ce0*/  NOP ;  /* 0x0000000000007918 */ /* 0x000fc60000000000 */
[----:B------:R-:W-:Y:S01]  /*49cf0*/  IMAD.MOV.U32 R190, RZ, RZ, R39 ;  /* 0x000000ffffbe7224 */ /* 0x000fe200078e0027 */
[----:B------:R-:W-:Y:S01]  /*49d00*/  MOV R191, R38 ;  /* 0x0000002600bf7202 */ /* 0x000fe20000000f00 */
[----:B------:R-:W-:Y:S04]  /*49d10*/  STL.64 [R1+0x730], R4 ;  /* 0x0007300401007387 */ /* 0x000fe80000100a00 */
[----:B------:R3:W-:Y:S04]  /*49d20*/  STL.64 [R1+0x738], R6 ;  /* 0x0007380601007387 */ /* 0x0007e80000100a00 */
[----:B------:R-:W-:Y:S04]  /*49d30*/  STL.64 [R1+0x50], R36 ;  /* 0x0000502401007387 */ /* 0x000fe80000100a00 */
[----:B------:R-:W-:Y:S04]  /*49d40*/  STL [R1+0x5924], R190 ;  /* 0x005924be01007387 */ /* 0x000fe80000100800 */
[----:B------:R1:W-:Y:S04]  /*49d50*/  STL [R1+0x5920], R191 ;  /* 0x005920bf01007387 */ /* 0x0003e80000100800 */
[----:B------:R-:W-:Y:S04]  /*49d60*/  STL.64 [R1+0x40], R28 ;  /* 0x0000401c01007387 */ /* 0x000fe80000100a00 */
[----:B------:R-:W-:Y:S01]  /*49d70*/  STL.64 [R1+0x48], R30 ;  /* 0x0000481e01007387 */ /* 0x000fe20000100a00 */
[----:B---3--:R-:W-:Y:S03]  /*49d80*/  HMMA.1688.F32.TF32 R4, R12, R232, R16 ;  /* 0x000000e80c04723c */ /* 0x008fe60000081010 */
[----:B------:R-:W3:Y:S04]  /*49d90*/  LDL.LU.64 R16, [R1+0x9e0] ;  /* 0x0009e00001107983 */ /* 0x000ee80000300a00 */
[----:B------:R-:W3:-:S15]  /*49da0*/  LDL.LU.64 R18, [R1+0x9e8] ;  /* 0x0009e80001127983 */ /* 0x000ede0000300a00 */
[----:B------:R-:W-:-:S02]  /*49db0*/  NOP ;  /* 0x0000000000007918 */ /* 0x000fc40000000000 */
[----:B------:R-:W-:Y:S01]  /*49dc0*/  IMAD.MOV.U32 R194, RZ, RZ, R4 ;  /* 0x000000ffffc27224 */ /* 0x000fe200078e0004 */
[----:B------:R-:W-:Y:S01]  /*49dd0*/  MOV R199, R7 ;  /* 0x0000000700c77202 */ /* 0x000fe20000000f00 */
[----:B------:R-:W-:Y:S02]  /*49de0*/  IMAD.MOV.U32 R195, RZ, RZ, R5 ;  /* 0x000000ffffc37224 */ /* 0x000fe400078e0005 */
[----:B------:R-:W-:Y:S02]  /*49df0*/  IMAD.MOV.U32 R198, RZ, RZ, R6 ;  /* 0x000000ffffc67224 */ /* 0x000fe400078e0006 */
[----:B--2---:R-:W-:Y:S01]  /*49e00*/  HMMA.1688.F32.TF32 R4, R12, R228, R24 ;  /* 0x000000e40c04723c */ /* 0x004fe20000081018 */
[----:B------:R2:W-:Y:S04]  /*49e10*/  STL [R1+0x5934], R199 ;  /* 0x005934c701007387 */ /* 0x0005e80000100800 */
[----:B------:R-:W-:Y:S04]  /*49e20*/  STL [R1+0x5930], R198 ;  /* 0x005930c601007387 */ /* 0x000fe80000100800 */
[----:B------:R-:W-:Y:S04]  /*49e30*/  STL [R1+0x592c], R195 ;  /* 0x00592cc301007387 */ /* 0x000fe80000100800 */
[----:B------:R2:W-:Y:S10]  /*49e40*/  STL [R1+0x5928], R194 ;  /* 0x005928c201007387 */ /* 0x0005f40000100800 */
[----:B------:R-:W-:Y:S04]  /*49e50*/  STL.64 [R1+0x20], R4 ;  /* 0x0000200401007387 */ /* 0x000fe80000100a00 */
[----:B------:R-:W2:Y:S04]  /*49e60*/  LDL.LU.64 R24, [R1+0x9d0] ;  /* 0x0009d00001187983 */ /* 0x000ea80000300a00 */
[----:B------:R-:W2:Y:S01]  /*49e70*/  LDL.LU.64 R26, [R1+0x9d8] ;  /* 0x0009d800011a7983 */ /* 0x000ea20000300a00 */
[----:B-1----:R-:W-:-:S02]  /*49e80*/  IMAD.MOV.U32 R191, RZ, RZ, R7 ;  /* 0x000000ffffbf7224 */ /* 0x002fc400078e0007 */
[----:B------:R-:W-:Y:S01]  /*49e90*/  IMAD.MOV.U32 R190, RZ, RZ, R6 ;  /* 0x000000ffffbe7224 */ /* 0x000fe200078e0006 */
[----:B------:R-:W-:Y:S04]  /*49ea0*/  LDS R4, [R0+UR12+0x100] ;  /* 0x0001000c00047984 */ /* 0x000fe80008000800 */
[----:B------:R-:W-:Y:S01]  /*49eb0*/  STL [R1+0x593c], R191 ;  /* 0x00593cbf01007387 */ /* 0x000fe20000100800 */
[----:B----4-:R-:W-:Y:S03]  /*49ec0*/  HMMA.1688.F32.TF32 R20, R12, R224, R20 ;  /* 0x000000e00c14723c */ /* 0x010fe60000081014 */
[----:B------:R-:W-:Y:S04]  /*49ed0*/  STL [R1+0x5938], R190 ;  /* 0x005938be01007387 */ /* 0x000fe80000100800 */
[----:B------:R-:W-:Y:S04]  /*49ee0*/  LDS R6, [R0+UR12+0x1100] ;  /* 0x0011000c00067984 */ /* 0x000fe80008000800 */
[----:B------:R-:W-:Y:S04]  /*49ef0*/  LDS R5, [R252+UR12+0x100] ;  /* 0x0001000cfc057984 */ /* 0x000fe80008000800 */
[----:B------:R-:W1:Y:S09]  /*49f00*/  LDS R7, [R252+UR12+0x1100] ;  /* 0x0011000cfc077984 */ /* 0x000e720008000800 */
[----:B------:R-:W-:Y:S01]  /*49f10*/  IMAD.MOV.U32 R202, RZ, RZ, R20 ;  /* 0x000000ffffca7224 */ /* 0x000fe200078e0014 */
[----:B------:R-:W-:Y:S01]  /*49f20*/  MOV R206, R22 ;  /* 0x0000001600ce7202 */ /* 0x000fe20000000f00 */
[----:B------:R-:W-:-:S02]  /*49f30*/  IMAD.MOV.U32 R203, RZ, RZ, R21 ;  /* 0x000000ffffcb7224 */ /* 0x000fc400078e0015 */
[----:B------:R-:W-:Y:S01]  /*49f40*/  IMAD.MOV.U32 R207, RZ, RZ, R23 ;  /* 0x000000ffffcf7224 */ /* 0x000fe200078e0017 */
[----:B------:R-:W4:Y:S04]  /*49f50*/  LDL.LU.64 R20, [R1+0x9c0] ;  /* 0x0009c00001147983 */ /* 0x000f280000300a00 */
[----:B------:R-:W4:Y:S04]  /*49f60*/  LDL.LU.64 R22, [R1+0x9c8] ;  /* 0x0009c80001167983 */ /* 0x000f280000300a00 */
[----:B------:R-:W-:Y:S04]  /*49f70*/  STL [R1+0x594c], R207 ;  /* 0x00594ccf01007387 */ /* 0x000fe80000100800 */
[----:B------:R-:W-:Y:S04]  /*49f80*/  STL [R1+0x5948], R206 ;  /* 0x005948ce01007387 */ /* 0x000fe80000100800 */
[----:B------:R1:W-:Y:S04]  /*49f90*/  STL [R1+0x5944], R203 ;  /* 0x005944cb01007387 */ /* 0x0003e80000100800 */
[----:B------:R1:W-:Y:S01]  /*49fa0*/  STL [R1+0x5940], R202 ;  /* 0x005940ca01007387 */ /* 0x0003e20000100800 */
[----:B---3--:R-:W-:-:S15]  /*49fb0*/  HMMA.1688.F32.TF32 R16, R12, R220, R16 ;  /* 0x000000dc0c10723c */ /* 0x008fde0000081010 */
[----:B------:R-:W-:-:S09]  /*49fc0*/  NOP ;  /* 0x0000000000007918 */ /* 0x000fd20000000000 */
[----:B--2---:R-:W-:Y:S01]  /*49fd0*/  IMAD.MOV.U32 R199, RZ, RZ, R16 ;  /* 0x000000ffffc77224 */ /* 0x004fe200078e0010 */
[----:B------:R-:W-:Y:S01]  /*49fe0*/  MOV R194, R19 ;  /* 0x0000001300c27202 */ /* 0x000fe20000000f00 */
[----:B------:R-:W-:Y:S02]  /*49ff0*/  IMAD.MOV.U32 R198, RZ, RZ, R17 ;  /* 0x000000ffffc67224 */ /* 0x000fe400078e0011 */
[----:B------:R-:W-:Y:S01]  /*4a000*/  IMAD.MOV.U32 R195, RZ, RZ, R18 ;  /* 0x000000ffffc37224 */ /* 0x000fe200078e0012 */
[----:B------:R-:W2:Y:S04]  /*4a010*/  LDL.LU.64 R16, [R1+0xa00] ;  /* 0x000a000001107983 */ /* 0x000ea80000300a00 */
[----:B------:R-:W2:Y:S04]  /*4a020*/  LDL.LU.64 R18, [R1+0xa08] ;  /* 0x000a080001127983 */ /* 0x000ea80000300a00 */
[----:B------:R-:W-:Y:S04]  /*4a030*/  STL [R1+0x595c], R194 ;  /* 0x00595cc201007387 */ /* 0x000fe80000100800 */
[----:B------:R-:W-:Y:S01]  /*4a040*/  STL [R1+0x5958], R195 ;  /* 0x005958c301007387 */ /* 0x000fe20000100800 */
[----:B------:R-:W-:Y:S03]  /*4a050*/  HMMA.1688.F32.TF32 R24, R12, R104, R24 ;  /* 0x000000680c18723c */ /* 0x000fe60000081018 */
[----:B------:R3:W-:Y:S04]  /*4a060*/  STL [R1+0x5954], R198 ;  /* 0x005954c601007387 */ /* 0x0007e80000100800 */
[----:B------:R3:W-:-:S15]  /*4a070*/  STL [R1+0x5950], R199 ;  /* 0x005950c701007387 */ /* 0x0007de0000100800 */
[----:B------:R-:W-:-:S02]  /*4a080*/  NOP ;  /* 0x0000000000007918 */ /* 0x000fc40000000000 */
[----:B------:R-:W-:Y:S02]  /*4a090*/  IMAD.MOV.U32 R210, RZ, RZ, R24 ;  /* 0x000000ffffd27224 */ /* 0x000fe400078e0018 */
[----:B------:R-:W-:Y:S02]  /*4a0a0*/  IMAD.MOV.U32 R211, RZ, RZ, R25 ;  /* 0x000000ffffd37224 */ /* 0x000fe400078e0019 */
[----:B------:R-:W-:Y:S01]  /*4a0b0*/  IMAD.MOV.U32 R214, RZ, RZ, R26 ;  /* 0x000000ffffd67224 */ /* 0x000fe200078e001a */
[----:B------:R-:W3:Y:S01]  /*4a0c0*/  LDL.LU.64 R24, [R1+0xa10] ;  /* 0x000a100001187983 */ /* 0x000ee20000300a00 */
[----:B------:R-:W-:-:S03]  /*4a0d0*/  IMAD.MOV.U32 R215, RZ, RZ, R27 ;  /* 0x000000ffffd77224 */ /* 0x000fc600078e001b */
[----:B------:R-:W3:Y:S04]  /*4a0e0*/  LDL.LU.64 R26, [R1+0xa18] ;  /* 0x000a1800011a7983 */ /* 0x000ee80000300a00 */
[----:B------:R-:W-:Y:S04]  /*4a0f0*/  STL [R1+0x596c], R215 ;  /* 0x00596cd701007387 */ /* 0x000fe80000100800 */
[----:B------:R-:W-:Y:S04]  /*4a100*/  STL [R1+0x5968], R214 ;  /* 0x005968d601007387 */ /* 0x000fe80000100800 */
[----:B------:R3:W-:Y:S01]  /*4a110*/  STL [R1+0x5964], R211 ;  /* 0x005964d301007387 */ /* 0x0007e20000100800 */
[----:B----4-:R-:W-:Y:S03]  /*4a120*/  HMMA.1688.F32.TF32 R20, R12, R108, R20 ;  /* 0x0000006c0c14723c */ /* 0x010fe60000081014 */
[----:B------:R4:W-:Y:S04]  /*4a130*/  STL [R1+0x5960], R210 ;  /* 0x005960d201007387 */ /* 0x0009e80000100800 */
[----:B------:R-:W4:Y:S04]  /*4a140*/  LDL.LU.64 R28, [R1+0x1750] ;  /* 0x00175000011c7983 */ /* 0x000f280000300a00 */
[----:B------:R-:W4:-:S13]  /*4a150*/  LDL.LU.64 R30, [R1+0x1758] ;  /* 0x00175800011e7983 */ /* 0x000f1a0000300a00 */
[----:B-1----:R-:W-:Y:S01]  /*4a160*/  MOV R203, R20 ;  /* 0x0000001400cb7202 */ /* 0x002fe20000000f00 */
[----:B------:R-:W-:Y:S02]  /*4a170*/  IMAD.MOV.U32 R202, RZ, RZ, R21 ;  /* 0x000000ffffca7224 */ /* 0x000fe400078e0015 */
[----:B------:R-:W-:Y:S01]  /*4a180*/  IMAD.MOV.U32 R191, RZ, RZ, R22 ;  /* 0x000000ffffbf7224 */ /* 0x000fe200078e0016 */
[----:B------:R-:W4:Y:S01]  /*4a190*/  LDL.LU.64 R20, [R1+0x1780] ;  /* 0x0017800001147983 */ /* 0x000f220000300a00 */
[----:B------:R-:W-:-:S03]  /*4a1a0*/  IMAD.MOV.U32 R190, RZ, RZ, R23 ;  /* 0x000000ffffbe7224 */ /* 0x000fc600078e0017 */
[----:B------:R-:W4:Y:S04]  /*4a1b0*/  LDL.LU.64 R22, [R1+0x1788] ;  /* 0x0017880001167983 */ /* 0x000f280000300a00 */
[----:B------:R-:W-:Y:S04]  /*4a1c0*/  STL [R1+0x597c], R190 ;  /* 0x00597cbe01007387 */ /* 0x000fe80000100800 */
[----:B------:R-:W-:Y:S04]  /*4a1d0*/  STL [R1+0x5978], R191 ;  /* 0x005978bf01007387 */ /* 0x000fe80000100800 */
[----:B------:R1:W-:Y:S04]  /*4a1e0*/  STL [R1+0x5974], R202 ;  /* 0x005974ca01007387 */ /* 0x0003e80000100800 */
[----:B------:R1:W-:Y:S01]  /*4a1f0*/  STL [R1+0x5970], R203 ;  /* 0x005970cb01007387 */ /* 0x0003e20000100800 */
[----:B--2---:R-:W-:-:S15]  /*4a200*/  HMMA.1688.F32.TF32 R16, R12, R216, R16 ;  /* 0x000000d80c10723c */ /* 0x004fde0000081010 */
[----:B------:R-:W-:-:S09]  /*4a210*/  NOP ;  /* 0x0000000000007918 */ /* 0x000fd20000000000 */
[----:B---3--:R-:W-:Y:S01]  /*4a220*/  IMAD.MOV.U32 R198, RZ, RZ, R16 ;  /* 0x000000ffffc67224 */ /* 0x008fe200078e0010 */
[----:B------:R-:W-:Y:S01]  /*4a230*/  MOV R199, R17 ;  /* 0x0000001100c77202 */ /* 0x000fe20000000f00 */
[----:B------:R-:W-:Y:S01]  /*4a240*/  IMAD.MOV.U32 R207, RZ, RZ, R18 ;  /* 0x000000ffffcf7224 */ /* 0x000fe200078e0012 */
[----:B------:R-:W2:Y:S01]  /*4a250*/  LDL.LU.64 R16, [R1+0x17b0] ;  /* 0x0017b00001107983 */ /* 0x000ea20000300a00 */
[----:B------:R-:W-:-:S03]  /*4a260*/  IMAD.MOV.U32 R206, RZ, RZ, R19 ;  /* 0x000000ffffce7224 */ /* 0x000fc600078e0013 */
[----:B------:R-:W2:Y:S04]  /*4a270*/  LDL.LU.64 R18, [R1+0x17b8] ;  /* 0x0017b80001127983 */ /* 0x000ea80000300a00 */
[----:B------:R-:W-:Y:S04]  /*4a280*/  STL [R1+0x598c], R206 ;  /* 0x00598cce01007387 */ /* 0x000fe80000100800 */
[----:B------:R-:W-:Y:S01]  /*4a290*/  STL [R1+0x5988], R207 ;  /* 0x005988cf01007387 */ /* 0x000fe20000100800 */
[----:B------:R-:W-:Y:S03]  /*4a2a0*/  HMMA.1688.F32.TF32 R24, R12, R212, R24 ;  /* 0x000000d40c18723c */ /* 0x000fe60000081018 */
[----:B------:R3:W-:Y:S04]  /*4a2b0*/  STL [R1+0x5984], R199 ;  /* 0x005984c701007387 */ /* 0x0007e80000100800 */
[----:B------:R3:W-:-:S15]  /*4a2c0*/  STL [R1+0x5980], R198 ;  /* 0x005980c601007387 */ /* 0x0007de0000100800 */
[----:B------:R-:W-:-:S02]  /*4a2d0*/  NOP ;  /* 0x0000000000007918 */ /* 0x000fc40000000000 */
[----:B------:R-:W-:Y:S01]  /*4a2e0*/  IMAD.MOV.U32 R211, RZ, RZ, R24 ;  /* 0x000000ffffd37224 */ /* 0x000fe200078e0018 */
[----:B------:R-:W-:Y:S01]  /*4a2f0*/  MOV R194, R26 ;  /* 0x0000001a00c27202 */ /* 0x000fe20000000f00 */
[----:B----4-:R-:W-:Y:S02]  /*4a300*/  IMAD.MOV.U32 R210, RZ, RZ, R25 ;  /* 0x000000ffffd27224 */ /* 0x010fe400078e0019 */
[----:B------:R-:W-:Y:S01]  /*4a310*/  IMAD.MOV.U32 R195, RZ, RZ, R27 ;  /* 0x000000ffffc37224 */ /* 0x000fe200078e001b */
[----:B------:R-:W4:Y:S04]  /*4a320*/  LDL.LU.64 R24, [R1+0x17e0] ;  /* 0x0017e00001187983 */ /* 0x000f280000300a00 */
[----:B------:R-:W4:Y:S04]  /*4a330*/  LDL.LU.64 R26, [R1+0x17e8] ;  /* 0x0017e800011a7983 */ /* 0x000f280000300a00 */
[----:B------:R4:W-:Y:S04]  /*4a340*/  STL [R1+0x5994], R210 ;  /* 0x005994d201007387 */ /* 0x0009e80000100800 */
[----:B------:R4:W-:Y:S04]  /*4a350*/  STL [R1+0x5990], R211 ;  /* 0x005990d301007387 */ /* 0x0009e80000100800 */
[----:B------:R-:W4:Y:S04]  /*4a360*/  LDL.LU.64 R52, [R1+0x1830] ;  /* 0x0018300001347983 */ /* 0x000f280000300a00 */
[----:B------:R-:W4:Y:S04]  /*4a370*/  LDL.LU.64 R54, [R1+0x1838] ;  /* 0x0018380001367983 */ /* 0x000f280000300a00 */
[----:B------:R-:W4:Y:S04]  /*4a380*/  LDL.LU.64 R40, [R1+0x1850] ;  /* 0x0018500001287983 */ /* 0x000f280000300a00 */
[----:B------:R-:W4:Y:S01]  /*4a390*/  LDL.LU.64 R42, [R1+0x1858] ;  /* 0x00185800012a7983 */ /* 0x000f220000300a00 */
[----:B------:R-:W-:-:S15]  /*4a3a0*/  HMMA.1688.F32.TF32 R20, R12, R204, R20 ;  /* 0x000000cc0c14723c */ /* 0x000fde0000081014 */
[----:B------:R-:W-:-:S09]  /*4a3b0*/  NOP ;  /* 0x0000000000007918 */ /* 0x000fd20000000000 */
[----:B-1----:R-:W-:Y:S02]  /*4a3c0*/  IMAD.MOV.U32 R202, RZ, RZ, R20 ;  /* 0x000000ffffca7224 */ /* 0x002fe400078e0014 */
[----:B------:R-:W-:Y:S02]  /*4a3d0*/  IMAD.MOV.U32 R203, RZ, RZ, R21 ;  /* 0x000000ffffcb7224 */ /* 0x000fe400078e0015 */
[----:B------:R-:W-:Y:S01]  /*4a3e0*/  IMAD.MOV.U32 R215, RZ, RZ, R22 ;  /* 0x000000ffffd77224 */ /* 0x000fe200078e0016 */
[----:B------:R-:W4:Y:S01]  /*4a3f0*/  LDL.LU.64 R20, [R1+0x150] ;  /* 0x0001500001147983 */ /* 0x000f220000300a00 */
[----:B------:R-:W-:-:S03]  /*4a400*/  IMAD.MOV.U32 R214, RZ, RZ, R23 ;  /* 0x000000ffffd67224 */ /* 0x000fc600078e0017 */
[----:B------:R-:W4:Y:S01]  /*4a410*/  LDL.LU.64 R22, [R1+0x158] ;  /* 0x0001580001167983 */ /* 0x000f220000300a00 */
[----:B------:R-:W-:Y:S03]  /*4a420*/  HMMA.1688.F32.TF32 R28, R12, R208, R28 ;  /* 0x000000d00c1c723c */ /* 0x000fe6000008101c */
[----:B------:R-:W4:Y:S04]  /*4a430*/  LDL.LU.64 R36, [R1+0x140] ;  /* 0x0001400001247983 */ /* 0x000f280000300a00 */
[----:B------:R-:W4:-:S15]  /*4a440*/  LDL.LU.64 R38, [R1+0x148] ;  /* 0x0001480001267983 */ /* 0x000f1e0000300a00 */
[----:B------:R-:W-:-:S02]  /*4a450*/  NOP ;  /* 0x0000000000007918 */ /* 0x000fc40000000000 */
[----:B------:R-:W-:Y:S01]  /*4a460*/  IMAD.MOV.U32 R218, RZ, RZ, R28 ;  /* 0x000000ffffda7224 */ /* 0x000fe200078e001c */
[----:B------:R-:W-:Y:S01]  /*4a470*/  MOV R219, R31 ;  /* 0x0000001f00db7202 */ /* 0x000fe20000000f00 */
[----:B------:R-:W-:Y:S02]  /*4a480*/  IMAD.MOV.U32 R222, RZ, RZ, R29 ;  /* 0x000000ffffde7224 */ /* 0x000fe400078e001d */
[----:B------:R-:W-:Y:S01]  /*4a490*/  IMAD.MOV.U32 R223, RZ, RZ, R30 ;  /* 0x000000ffffdf7224 */ /* 0x000fe200078e001e */
[----:B------:R-:W4:Y:S04]  /*4a4a0*/  LDL.LU.64 R28, [R1+0x130] ;  /* 0x00013000011c7983 */ /* 0x000f280000300a00 */
[----:B------:R-:W4:Y:S01]  /*4a4b0*/  LDL.LU.64 R30, [R1+0x138] ;  /* 0x00013800011e7983 */ /* 0x000f220000300a00 */
[----:B--2---:R-:W-:-:S15]  /*4a4c0*/  HMMA.1688.F32.TF32 R16, R12, R200, R16 ;  /* 0x000000c80c10723c */ /* 0x004fde0000081010 */
[----:B------:R-:W-:-:S09]  /*4a4d0*/  NOP ;  /* 0x0000000000007918 */ /* 0x000fd20000000000 */
[----:B---3--:R-:W-:Y:S01]  /*4a4e0*/  MOV R199, R16 ;  /* 0x0000001000c77202 */ /* 0x008fe20000000f00 */
[----:B------:R-:W-:Y:S02]  /*4a4f0*/  IMAD.MOV.U32 R198, RZ, RZ, R17 ;  /* 0x000000ffffc67224 */ /* 0x000fe400078e0011 */
[----:B------:R-:W-:Y:S01]  /*4a500*/  IMAD.MOV.U32 R190, RZ, RZ, R18 ;  /* 0x000000ffffbe7224 */ /* 0x000fe200078e0012 */
[----:B------:R-:W2:Y:S01]  /*4a510*/  LDL.LU.64 R16, [R1+0x120] ;  /* 0x0001200001107983 */ /* 0x000ea20000300a00 */
[----:B------:R-:W-:-:S03]  /*4a520*/  IMAD.MOV.U32 R191, RZ, RZ, R19 ;  /* 0x000000ffffbf7224 */ /* 0x000fc600078e0013 */
[----:B------:R-:W2:Y:S01]  /*4a530*/  LDL.LU.64 R18, [R1+0x128] ;  /* 0x0001280001127983 */ /* 0x000ea20000300a00 */
[----:B----4-:R-:W-:-:S15]  /*4a540*/  HMMA.1688.F32.TF32 R24, R12, R196, R24 ;  /* 0x000000c40c18723c */ /* 0x010fde0000081018 */
[----:B------:R-:W-:-:S09]  /*4a550*/  NOP ;  /* 0x0000000000007918 */ /* 0x000fd20000000000 */
[----:B------:R-:W-:Y:S01]  /*4a560*/  IMAD.MOV.U32 R210, RZ, RZ, R24 ;  /* 0x000000ffffd27224 */ /* 0x000fe200078e0018 */
[----:B------:R-:W-:Y:S01]  /*4a570*/  MOV R211, R25 ;  /* 0x0000001900d37202 */ /* 0x000fe20000000f00 */
[----:B------:R-:W-:Y:S01]  /*4a580*/  IMAD.MOV.U32 R206, RZ, RZ, R26 ;  /* 0x000000ffffce7224 */ /* 0x000fe200078e001a */
[----:B------:R-:W3:Y:S01]  /*4a590*/  LDL.LU.64 R24, [R1+0x3a0] ;  /* 0x0003a00001187983 */ /* 0x000ee20000300a00 */
[----:B------:R-:W-:-:S03]  /*4a5a0*/  IMAD.MOV.U32 R207, RZ, RZ, R27 ;  /* 0x000000ffffcf7224 */ /* 0x000fc600078e001b */
[----:B------:R-:W3:Y:S04]  /*4a5b0*/  LDL.LU.64 R26, [R1+0x3a8] ;  /* 0x0003a800011a7983 */ /* 0x000ee80000300a00 */
[----:B------:R-:W4:Y:S04]  /*4a5c0*/  LDL.LU.64 R48, [R1+0x390] ;  /* 0x0003900001307983 */ /* 0x000f280000300a00 */
[----:B------:R-:W4:Y:S04]  /*4a5d0*/  LDL.LU.64 R50, [R1+0x398] ;  /* 0x0003980001327983 */ /* 0x000f280000300a00 */
[----:B------:R-:W4:Y:S04]  /*4a5e0*/  LDL.LU.64 R44, [R1+0x380] ;  /* 0x00038000012c7983 */ /* 0x000f280000300a00 */
[----:B------:R-:W4:Y:S01]  /*4a5f0*/  LDL.LU.64 R46, [R1+0x388] ;  /* 0x00038800012e7983 */ /* 0x000f220000300a00 */
[C---:B------:R-:W-:Y:S06]  /*4a600*/  HMMA.1688.F32.TF32 R52, R12.reuse, R192, R52 ;  /* 0x000000c00c34723c */ /* 0x040fec0000081034 */
        /* <DEDUP_REMOVED lines=24> */
[----:B--2---:R-:W-:Y:S02]  /*4a790*/  HMMA.1688.F32.TF32 R12, R8, R228, R16 ;  /* 0x000000e4080c723c */ /* 0x004fe40000081010 */
[----:B------:R-:W2:Y:S04]  /*4a7a0*/  LDL.LU.64 R16, [R1+0x3e0] ;  /* 0x0003e00001107983 */ /* 0x000ea80000300a00 */
[----:B------:R-:W2:Y:S01]  /*4a7b0*/  LDL.LU.64 R18, [R1+0x3e8] ;  /* 0x0003e80001127983 */ /* 0x000ea20000300a00 */
[----:B------:R-:W-:Y:S01]  /*4a7c0*/  IMAD.MOV.U32 R106, RZ, RZ, R52 ;  /* 0x000000ffff6a7224 */ /* 0x000fe200078e0034 */
[----:B------:R-:W-:Y:S01]  /*4a7d0*/  MOV R110, R54 ;  /* 0x00000036006e7202 */ /* 0x000fe20000000f00 */
[----:B------:R-:W-:-:S02]  /*4a7e0*/  IMAD.MOV.U32 R107, RZ, RZ, R53 ;  /* 0x000000ffff6b7224 */ /* 0x000fc400078e0035 */
[----:B------:R-:W-:-:S12]  /*4a7f0*/  IMAD.MOV.U32 R111, RZ, RZ, R55 ;  /* 0x000000ffff6f7224 */ /* 0x000fd800078e0037 */
[----:B------:R-:W-:Y:S04]  /*4a800*/  STL.64 [R1+0x850], R12 ;  /* 0x0008500c01007387 */ /* 0x000fe80000100a00 */
[----:B------:R-:W-:Y:S04]  /*4a810*/  STL.64 [R1+0x858], R14 ;  /* 0x0008580e01007387 */ /* 0x000fe80000100a00 */
[----:B------:R-:W-:Y:S04]  /*4a820*/  LDS R12, [R2+UR12+0x100] ;  /* 0x0001000c020c7984 */ /* 0x000fe80008000800 */
[----:B------:R-:W-:Y:S04]  /*4a830*/  LDS R14, [R2+UR12+0x1100] ;  /* 0x0011000c020e7984 */ /* 0x000fe80008000800 */
[----:B------:R-:W-:Y:S04]  /*4a840*/  LDS R13, [R3+UR12+0x100] ;  /* 0x0001000c030d7984 */ /* 0x000fe80008000800 */
[----:B------:R-:W1:Y:S01]  /*4a850*/  LDS R15, [R3+UR12+0x1100] ;  /* 0x0011000c030f7984 */ /* 0x000e620008000800 */
[----:B---3--:R-:W-:Y:S03]  /*4a860*/  HMMA.1688.F32.TF32 R52, R8, R224, R24 ;  /* 0x000000e00834723c */ /* 0x008fe60000081018 */
[----:B------:R-:W3:Y:S04]  /*4a870*/  LDL.LU.64 R24, [R1+0x400] ;  /* 0x0004000001187983 */ /* 0x000ee80000300a00 */
[----:B------:R-:W3:-:S15]  /*4a880*/  LDL.LU.64 R26, [R1+0x408] ;  /* 0x00040800011a7983 */ /* 0x000ede0000300a00 */
[----:B------:R-:W-:-:S01]  /*4a890*/  NOP ;  /* 0x0000000000007918 */ /* 0x000fc20000000000 */
        /* <DEDUP_REMOVED lines=44> */
[C---:B---3--:R-:W-:Y:S02]  /*4ab60*/  HMMA.1688.F32.TF32 R52, R8.reuse, R200, R24 ;  /* 0x000000c80834723c */ /* 0x048fe40000081018 */
[----:B------:R-:W3:Y:S04]  /*4ab70*/  LDL.LU.64 R24, [R1+0xad0] ;  /* 0x000ad00001187983 */ /* 0x000ee80000300a00 */
[----:B------:R-:W3:Y:S01]  /*4ab80*/  LDL.LU.64 R26, [R1+0xad8] ;  /* 0x000ad800011a7983 */ /* 0x000ee20000300a00 */
[----:B----4-:R-:W-:-:S15]  /*4ab90*/  HMMA.1688.F32.TF32 R48, R8, R196, R48 ;  /* 0x000000c40830723c */ /* 0x010fde0000081030 */
[----:B------:R-:W-:-:S01]  /*4aba0*/  NOP ;  /* 0x0000000000007918 */ /* 0x000fc20000000000 */
[----:B------:R1:W-:Y:S04]  /*4abb0*/  STL.64 [R1+0xa00], R52 ;  /* 0x000a003401007387 */ /* 0x0003e80000100a00 */
[----:B------:R4:W-:Y:S04]  /*4abc0*/  STL.64 [R1+0xa08], R54 ;  /* 0x000a083601007387 */ /* 0x0009e80000100a00 */
[----:B-1----:R-:W3:Y:S04]  /*4abd0*/  LDL.LU.64 R52, [R1+0xac0] ;  /* 0x000ac00001347983 */ /* 0x002ee80000300a00 */
[----:B----4-:R-:W4:Y:S01]  /*4abe0*/  LDL.LU.64 R54, [R1+0xac8] ;  /* 0x000ac80001367983 */ /* 0x010f220000300a00 */
[C---:B------:R-:W-:Y:S03]  /*4abf0*/  HMMA.1688.F32.TF32 R44, R8.reuse, R192, R44 ;  /* 0x000000c0082c723c */ /* 0x040fe6000008102c */
[----:B------:R1:W-:Y:S04]  /*4ac00*/  STL.64 [R1+0xa10], R48 ;  /* 0x000a103001007387 */ /* 0x0003e80000100a00 */
[----:B------:R1:W-:Y:S04]  /*4ac10*/  STL.64 [R1+0xa18], R50 ;  /* 0x000a183201007387 */ /* 0x0003e80000100a00 */
[----:B-1----:R-:W4:Y:S04]  /*4ac20*/  LDL.LU.64 R48, [R1+0xab0] ;  /* 0x000ab00001307983 */ /* 0x002f280000300a00 */
[----:B------:R-:W4:Y:S01]  /*4ac30*/  LDL.LU.64 R50, [R1+0xab8] ;  /* 0x000ab80001327983 */ /* 0x000f220000300a00 */
[----:B------:R-:W-:Y:S07]  /*4ac40*/  HMMA.1688.F32.TF32 R8, R8, R188, R40 ;  /* 0x000000bc0808723c */ /* 0x000fee0000081028 */
[----:B------:R1:W-:Y:S04]  /*4ac50*/  STL.64 [R1+0xa40], R44 ;  /* 0x000a402c01007387 */ /* 0x0003e80000100a00 */
[----:B------:R1:W-:Y:S04]  /*4ac60*/  STL.64 [R1+0xa48], R46 ;  /* 0x000a482e01007387 */ /* 0x0003e80000100a00 */
[----:B-1----:R-:W4:Y:S04]  /*4ac70*/  LDL.LU.64 R44, [R1+0xaa0] ;  /* 0x000aa000012c7983 */ /* 0x002f280000300a00 */
[----:B------:R-:W4:Y:S04]  /*4ac80*/  LDL.LU.64 R46, [R1+0xaa8] ;  /* 0x000aa800012e7983 */ /* 0x000f280000300a00 */
[----:B------:R-:W-:Y:S04]  /*4ac90*/  STL.64 [R1+0xa30], R8 ;  /* 0x000a300801007387 */ /* 0x000fe80000100a00 */
[----:B------:R1:W-:Y:S04]  /*4aca0*/  STL.64 [R1+0xa38], R10 ;  /* 0x000a380a01007387 */ /* 0x0003e80000100a00 */
[----:B------:R-:W4:Y:S04]  /*4acb0*/  LDL.LU.64 R40, [R1+0xae0] ;  /* 0x000ae00001287983 */ /* 0x000f280000300a00 */
[----:B------:R-:W4:Y:S01]  /*4acc0*/  LDL.LU.64 R42, [R1+0xae8] ;  /* 0x000ae800012a7983 */ /* 0x000f220000300a00 */
[----:B-1----:R-:W-:Y:S03]  /*4acd0*/  HMMA.1688.F32.TF32 R8, R4, R240, R20 ;  /* 0x000000f00408723c */ /* 0x002fe60000081014 */
[----:B------:R-:W4:Y:S04]  /*4ace0*/  LDL.LU.64 R20, [R1+0xaf0] ;  /* 0x000af00001147983 */ /* 0x000f280000300a00 */
[----:B------:R-:W4:-:S15]  /*4acf0*/  LDL.LU.64 R22, [R1+0xaf8] ;  /* 0x000af80001167983 */ /* 0x000f1e0000300a00 */
[----:B------:R-:W-:-:S01]  /*4ad00*/  NOP ;  /* 0x0000000000007918 */ /* 0x000fc20000000000 */
        /* <DEDUP_REMOVED lines=19> */
[----:B------:R-:W-:Y:S04]  /*4ae40*/  STL.64 [R1+0x128], R10 ;  /* 0x0001280a01007387 */ /* 0x000fe80000100a00 */
[----:B------:R-:W-:Y:S04]  /*4ae50*/  LDS R8, [R0+UR12+0x180] ;  /* 0x0001800c00087984 */ /* 0x000fe80008000800 */
[----:B------:R-:W-:Y:S01]  /*4ae60*/  LDS R10, [R0+UR12+0x1180] ;  /* 0x0011800c000a7984 */ /* 0x000fe20008000800 */
[C---:B---3--:R-:W-:Y:S03]  /*4ae70*/  HMMA.1688.F32.TF32 R56, R4.reuse, R224, R24 ;  /* 0x000000e00438723c */ /* 0x048fe60000081018 */
[----:B------:R-:W3:Y:S04]  /*4ae80*/  LDL.LU.64 R24, [R1+0x1790] ;  /* 0x0017900001187983 */ /* 0x000ee80000300a00 */
[----:B------:R-:W3:Y:S04]  /*4ae90*/  LDL.LU.64 R26, [R1+0x1798] ;  /* 0x00179800011a7983 */ /* 0x000ee80000300a00 */
[----:B------:R-:W-:Y:S04]  /*4aea0*/  LDS R9, [R252+UR12+0x180] ;  /* 0x0001800cfc097984 */ /* 0x000fe80008000800 */
[----:B------:R-:W1:Y:S08]  /*4aeb0*/  LDS R11, [R252+UR12+0x1180] ;  /* 0x0011800cfc0b7984 */ /* 0x000e700008000800 */
[----:B------:R-:W-:Y:S04]  /*4aec0*/  STL.64 [R1+0x420], R56 ;  /* 0x0004203801007387 */ /* 0x000fe80000100a00 */
[----:B------:R4:W-:Y:S02]  /*4aed0*/  STL.64 [R1+0x428], R58 ;  /* 0x0004283a01007387 */ /* 0x0009e40000100a00 */
[C---:B----4-:R-:W-:Y:S06]  /*4aee0*/  HMMA.1688.F32.TF32 R56, R4.reuse, R220, R52 ;  /* 0x000000dc0438723c */ /* 0x050fec0000081034 */
[----:B------:R-:W-:-:S15]  /*4aef0*/  HMMA.1688.F32.TF32 R52, R4, R104, R48 ;  /* 0x000000680434723c */ /* 0x000fde0000081030 */
[----:B------:R-:W-:-:S02]  /*4af00*/  NOP ;  /* 0x0000000000007918 */ /* 0x000fc40000000000 */
[----:B------:R-:W-:Y:S04]  /*4af10*/  STL.64 [R1+0x410], R56 ;  /* 0x0004103801007387 */ /* 0x000fe80000100a00 */
[----:B------:R-:W-:Y:S01]  /*4af20*/  STL.64 [R1+0x418], R58 ;  /* 0x0004183a01007387 */ /* 0x000fe20000100a00 */
[C---:B------:R-:W-:Y:S06]  /*4af30*/  HMMA.1688.F32.TF32 R48, R4.reuse, R108, R44 ;  /* 0x0000006c0430723c */ /* 0x040fec000008102c */
[----:B------:R-:W-:Y:S01]  /*4af40*/  HMMA.1688.F32.TF32 R44, R4, R216, R40 ;  /* 0x000000d8042c723c */ /* 0x000fe20000081028 */
[----:B------:R-:W-:Y:S04]  /*4af50*/  STL.64 [R1+0x400], R52 ;  /* 0x0004003401007387 */ /* 0x000fe80000100a00 */
[----:B------:R-:W-:-:S12]  /*4af60*/  STL.64 [R1+0x408], R54 ;  /* 0x0004083601007387 */ /* 0x000fd80000100a00 */
[----:B------:R-:W-:Y:S01]  /*4af70*/  STL.64 [R1+0x3f0], R48 ;  /* 0x0003f03001007387 */ /* 0x000fe20000100a00 */
[C---:B------:R-:W-:Y:S03]  /*4af80*/  HMMA.1688.F32.TF32 R40, R4.reuse, R212, R20 ;  /* 0x000000d40428723c */ /* 0x040fe60000081014 */
[----:B------:R-:W-:Y:S04]  /*4af90*/  STL.64 [R1+0x3f8], R50 ;  /* 0x0003f83201007387 */ /* 0x000fe80000100a00 */
[----:B------:R-:W4:Y:S04]  /*4afa0*/  LDL.LU.64 R20, [R1+0x17f0] ;  /* 0x0017f00001147983 */ /* 0x000f280000300a00 */
[----:B------:R1:W-:Y:S04]  /*4afb0*/  STL.64 [R1+0x3e0], R44 ;  /* 0x0003e02c01007387 */ /* 0x0003e80000100a00 */
[----:B------:R1:W-:Y:S04]  /*4afc0*/  STL.64 [R1+0x3e8], R46 ;  /* 0x0003e82e01007387 */ /* 0x0003e80000100a00 */
[----:B------:R-:W4:Y:S04]  /*4afd0*/  LDL.LU.64 R22, [R1+0x17f8] ;  /* 0x0017f80001167983 */ /* 0x000f280000300a00 */
[----:B------:R1:W-:Y:S04]  /*4afe0*/  STL.64 [R1+0x3d0], R40 ;  /* 0x0003d02801007387 */ /* 0x0003e80000100a00 */
[----:B------:R1:W-:Y:S04]  /*4aff0*/  STL.64 [R1+0x3d8], R42 ;  /* 0x0003d82a01007387 */ /* 0x0003e80000100a00 */
[----:B-1----:R-:W4:Y:S04]  /*4b000*/  LDL.LU.64 R44, [R1+0x1820] ;  /* 0x00182000012c7983 */ /* 0x002f280000300a00 */
[----:B------:R-:W4:Y:S01]  /*4b010*/  LDL.LU.64 R46, [R1+0x1828] ;  /* 0x00182800012e7983 */ /* 0x000f220000300a00 */
[----:B------:R-:W-:-:S15]  /*4b020*/  HMMA.1688.F32.TF32 R36, R4, R208, R36 ;  /* 0x000000d00424723c */ /* 0x000fde0000081024 */
[----:B------:R-:W-:-:S08]  /*4b030*/  NOP ;  /* 0x0000000000007918 */ /* 0x000fd00000000000 */
[----:B------:R-:W-:Y:S04]  /*4b040*/  STL.64 [R1+0x3c0], R36 ;  /* 0x0003c02401007387 */ /* 0x000fe80000100a00 */
[----:B------:R-:W-:Y:S04]  /*4b050*/  STL.64 [R1+0x3c8], R38 ;  /* 0x0003c82601007387 */ /* 0x000fe80000100a00 */
[----:B------:R-:W4:Y:S04]  /*4b060*/  LDL.LU.64 R40, [R1+0x500] ;  /* 0x0005000001287983 */ /* 0x000f280000300a00 */
[----:B------:R-:W4:Y:S01]  /*4b070*/  LDL.LU.64 R42, [R1+0x508] ;  /* 0x00050800012a7983 */ /* 0x000f220000300a00 */
[----:B------:R-:W-:-:S15]  /*4b080*/  HMMA.1688.F32.TF32 R28, R4, R204, R28 ;  /* 0x000000cc041c723c */ /* 0x000fde000008101c */
[----:B------:R-:W-:-:S09]  /*4b090*/  NOP ;  /* 0x0000000000007918 */ /* 0x000fd20000000000 */
[----:B------:R-:W-:Y:S01]  /*4b0a0*/  MOV R175, R31 ;  /* 0x0000001f00af7202 */ /* 0x000fe20000000f00 */
[----:B------:R-:W-:Y:S02]  /*4b0b0*/  IMAD.MOV.U32 R174, RZ, RZ, R30 ;  /* 0x000000ffffae7224 */ /* 0x000fe400078e001e */
[----:B------:R-:W-:Y:S02]  /*4b0c0*/  IMAD.MOV.U32 R173, RZ, RZ, R29 ;  /* 0x000000ffffad7224 */ /* 0x000fe400078e001d */
[----:B------:R-:W-:Y:S01]  /*4b0d0*/  IMAD.MOV.U32 R172, RZ, RZ, R28 ;  /* 0x000000ffffac7224 */ /* 0x000fe200078e001c */
[----:B------:R-:W-:Y:S04]  /*4b0e0*/  STL [R1+0x5828], R175 ;  /* 0x005828af01007387 */ /* 0x000fe80000100800 */
[----:B------:R-:W-:Y:S04]  /*4b0f0*/  STL [R1+0x5824], R174 ;  /* 0x005824ae01007387 */ /* 0x000fe80000100800 */
[----:B------:R-:W-:Y:S01]  /*4b100*/  STL [R1+0x5820], R173 ;  /* 0x005820ad01007387 */ /* 0x000fe20000100800 */
[----:B--2---:R-:W-:Y:S03]  /*4b110*/  HMMA.1688.F32.TF32 R28, R4, R200, R16 ;  /* 0x000000c8041c723c */ /* 0x004fe60000081010 */
[----:B------:R-:W-:Y:S04]  /*4b120*/  STL [R1+0x581c], R172 ;  /* 0x00581cac01007387 */ /* 0x000fe80000100800 */
[----:B------:R-:W2:Y:S04]  /*4b130*/  LDL.LU.64 R16, [R1+0x4f0] ;  /* 0x0004f00001107983 */ /* 0x000ea80000300a00 */
[----:B------:R-:W2:-:S12]  /*4b140*/  LDL.LU.64 R18, [R1+0x4f8] ;  /* 0x0004f80001127983 */ /* 0x000e980000300a00 */
[----:B------:R1:W-:Y:S04]  /*4b150*/  STL.64 [R1+0x3a0], R28 ;  /* 0x0003a01c01007387 */ /* 0x0003e80000100a00 */
[----:B------:R3:W-:Y:S04]  /*4b160*/  STL.64 [R1+0x3a8], R30 ;  /* 0x0003a81e01007387 */ /* 0x0007e80000100a00 */
[----:B-1----:R-:W2:Y:S01]  /*4b170*/  LDL.LU.64 R28, [R1+0x4e0] ;  /* 0x0004e000011c7983 */ /* 0x002ea20000300a00 */
[----:B---3--:R-:W-:Y:S03]  /*4b180*/  HMMA.1688.F32.TF32 R24, R4, R196, R24 ;  /* 0x000000c40418723c */ /* 0x008fe60000081018 */
[----:B------:R-:W3:-:S15]  /*4b190*/  LDL.LU.64 R30, [R1+0x4e8] ;  /* 0x0004e800011e7983 */ /* 0x000ede0000300a00 */
[----:B------:R-:W-:-:S06]  /*4b1a0*/  NOP ;  /* 0x0000000000007918 */ /* 0x000fcc0000000000 */
[----:B------:R-:W-:Y:S02]  /*4b1b0*/  IMAD.MOV.U32 R175, RZ, RZ, R24 ;  /* 0x000000ffffaf7224 */ /* 0x000fe400078e0018 */
[----:B------:R-:W-:Y:S02]  /*4b1c0*/  IMAD.MOV.U32 R174, RZ, RZ, R25 ;  /* 0x000000ffffae7224 */ /* 0x000fe400078e0019 */
[----:B------:R-:W-:Y:S01]  /*4b1d0*/  IMAD.MOV.U32 R173, RZ, RZ, R26 ;  /* 0x000000ffffad7224 */ /* 0x000fe200078e001a */
[----:B------:R-:W3:Y:S01]  /*4b1e0*/  LDL.LU.64 R24, [R1+0x4d0] ;  /* 0x0004d00001187983 */ /* 0x000ee20000300a00 */
[----:B------:R-:W-:-:S03]  /*4b1f0*/  IMAD.MOV.U32 R172, RZ, RZ, R27 ;  /* 0x000000ffffac7224 */ /* 0x000fc600078e001b */
[----:B------:R-:W3:Y:S04]  /*4b200*/  LDL.LU.64 R26, [R1+0x4d8] ;  /* 0x0004d800011a7983 */ /* 0x000ee80000300a00 */
[----:B------:R-:W3:Y:S04]  /*4b210*/  LDL.LU.64 R36, [R1+0x560] ;  /* 0x0005600001247983 */ /* 0x000ee80000300a00 */
[----:B------:R-:W3:Y:S04]  /*4b220*/  LDL.LU.64 R38, [R1+0x568] ;  /* 0x0005680001267983 */ /* 0x000ee80000300a00 */
[----:B------:R-:W-:Y:S04]  /*4b230*/  STL.64 [R1+0x5838], R174 ;  /* 0x005838ae01007387 */ /* 0x000fe80000100a00 */
[----:B------:R-:W-:Y:S01]  /*4b240*/  STL.64 [R1+0x5830], R172 ;  /* 0x005830ac01007387 */ /* 0x000fe20000100a00 */
[C---:B----4-:R-:W-:Y:S03]  /*4b250*/  HMMA.1688.F32.TF32 R48, R4.reuse, R192, R20 ;  /* 0x000000c00430723c */ /* 0x050fe60000081014 */
[----:B------:R-:W4:Y:S04]  /*4b260*/  LDL.LU.64 R20, [R1+0x530] ;  /* 0x0005300001147983 */ /* 0x000f280000300a00 */
[----:B------:R-:W4:Y:S01]  /*4b270*/  LDL.LU.64 R22, [R1+0x538] ;  /* 0x0005380001167983 */ /* 0x000f220000300a00 */
[----:B------:R-:W-:-:S15]  /*4b280*/  HMMA.1688.F32.TF32 R44, R4, R188, R44 ;  /* 0x000000bc042c723c */ /* 0x000fde000008102c */
[----:B------:R1:W-:Y:S04]  /*4b290*/  STL.64 [R1+0x380], R48 ;  /* 0x0003803001007387 */ /* 0x0003e80000100a00 */
[----:B------:R1:W-:Y:S04]  /*4b2a0*/  STL.64 [R1+0x388], R50 ;  /* 0x0003883201007387 */ /* 0x0003e80000100a00 */
[----:B-1----:R-:W4:Y:S04]  /*4b2b0*/  LDL.LU.64 R48, [R1+0x520] ;  /* 0x0005200001307983 */ /* 0x002f280000300a00 */
[----:B------:R-:W4:Y:S01]  /*4b2c0*/  LDL.LU.64 R50, [R1+0x528] ;  /* 0x0005280001327983 */ /* 0x000f220000300a00 */
[----:B------:R-:W-:Y:S01]  /*4b2d0*/  MOV R140, R44 ;  /* 0x0000002c008c7202 */ /* 0x000fe20000000f00 */
[----:B------:R-:W-:-:S02]  /*4b2e0*/  IMAD.MOV.U32 R141, RZ, RZ, R45 ;  /* 0x000000ffff8d7224 */ /* 0x000fc400078e002d */
[----:B------:R-:W-:Y:S01]  /*4b2f0*/  IMAD.MOV.U32 R142, RZ, RZ, R46 ;  /* 0x000000ffff8e7224 */ /* 0x000fe200078e002e */
[----:B------:R-:W4:Y:S01]  /*4b300*/  LDL.LU.64 R44, [R1+0x510] ;  /* 0x00051000012c7983 */ /* 0x000f220000300a00 */
[----:B------:R-:W-:-:S03]  /*4b310*/  IMAD.MOV.U32 R143, RZ, RZ, R47 ;  /* 0x000000ffff8f7224 */ /* 0x000fc600078e002f */
[----:B------:R-:W4:Y:S01]  /*4b320*/  LDL.LU.64 R46, [R1+0x518] ;  /* 0x00051800012e7983 */ /* 0x000f220000300a00 */
[C---:B------:R-:W-:Y:S03]  /*4b330*/  HMMA.1688.F32.TF32 R4, R12.reuse, R240, R40 ;  /* 0x000000f00c04723c */ /* 0x040fe60000081028 */
[----:B------:R-:W-:Y:S04]  /*4b340*/  STL.64 [R1+0x5848], R142 ;  /* 0x0058488e01007387 */ /* 0x000fe80000100a00 */
[----:B------:R-:W-:Y:S04]  /*4b350*/  STL.64 [R1+0x5840], R140 ;  /* 0x0058408c01007387 */ /* 0x000fe80000100a00 */
[----:B------:R-:W4:Y:S04]  /*4b360*/  LDL.LU.64 R40, [R1+0x570] ;  /* 0x0005700001287983 */ /* 0x000f280000300a00 */
[----:B------:R-:W4:Y:S08]  /*4b370*/  LDL.LU.64 R42, [R1+0x578] ;  /* 0x00057800012a7983 */ /* 0x000f300000300a00 */
        /* <DEDUP_REMOVED lines=13> */
[----:B------:R1:W-:Y:S01]  /*4b450*/  STL.64 [R1+0xa68], R6 ;  /* 0x000a680601007387 */ /* 0x0003e20000100a00 */
[C---:B------:R-:W-:Y:S06]  /*4b460*/  HMMA.1688.F32.TF32 R52, R12.reuse, R224, R36 ;  /* 0x000000e00c34723c */ /* 0x040fec0000081024 */
[----:B-1----:R-:W-:Y:S01]  /*4b470*/  HMMA.1688.F32.TF32 R4, R12, R228, R24 ;  /* 0x000000e40c04723c */ /* 0x002fe20000081018 */
[----:B------:R-:W3:Y:S04]  /*4b480*/  LDL.LU.64 R24, [R1+0x5e0] ;  /* 0x0005e00001187983 */ /* 0x000ee80000300a00 */
[----:B------:R-:W3:-:S15]  /*4b490*/  LDL.LU.64 R26, [R1+0x5e8] ;  /* 0x0005e800011a7983 */ /* 0x000ede0000300a00 */
[----:B------:R-:W-:-:S03]  /*4b4a0*/  NOP ;  /* 0x0000000000007918 */ /* 0x000fc60000000000 */
[----:B------:R-:W-:Y:S04]  /*4b4b0*/  STL.64 [R1+0xa70], R4 ;  /* 0x000a700401007387 */ /* 0x000fe80000100a00 */
[----:B------:R-:W-:Y:S04]  /*4b4c0*/  STL.64 [R1+0xa78], R6 ;  /* 0x000a780601007387 */ /* 0x000fe80000100a00 */
[----:B------:R-:W3:Y:S04]  /*4b4d0*/  LDL.LU.64 R36, [R1+0x5c0] ;  /* 0x0005c00001247983 */ /* 0x000ee80000300a00 */
[----:B------:R-:W3:Y:S04]  /*4b4e0*/  LDL.LU.64 R38, [R1+0x5c8] ;  /* 0x0005c80001267983 */ /* 0x000ee80000300a00 */
[----:B------:R-:W-:Y:S04]  /*4b4f0*/  STL.64 [R1+0xaa0], R52 ;  /* 0x000aa03401007387 */ /* 0x000fe80000100a00 */
[----:B------:R4:W-:Y:S04]  /*4b500*/  STL.64 [R1+0xaa8], R54 ;  /* 0x000aa83601007387 */ /* 0x0009e80000100a00 */
[----:B------:R-:W-:Y:S04]  /*4b510*/  LDS R4, [R2+UR12+0x180] ;  /* 0x0001800c02047984 */ /* 0x000fe80008000800 */
[----:B------:R-:W-:Y:S04]  /*4b520*/  LDS R6, [R2+UR12+0x1180] ;  /* 0x0011800c02067984 */ /* 0x000fe80008000800 */
[----:B------:R-:W-:Y:S04]  /*4b530*/  LDS R5, [R3+UR12+0x180] ;  /* 0x0001800c03057984 */ /* 0x000fe80008000800 */
[----:B------:R-:W1:Y:S01]  /*4b540*/  LDS R7, [R3+UR12+0x1180] ;  /* 0x0011800c03077984 */ /* 0x000e620008000800 */
[C---:B----4-:R-:W-:Y:S03]  /*4b550*/  HMMA.1688.F32.TF32 R52, R12.reuse, R220, R20 ;  /* 0x000000dc0c34723c */ /* 0x050fe60000081014 */
[----:B------:R-:W4:Y:S04]  /*4b560*/  LDL.LU.64 R20, [R1+0x5b0] ;  /* 0x0005b00001147983 */ /* 0x000f280000300a00 */
[----:B------:R-:W4:Y:S01]  /*4b570*/  LDL.LU.64 R22, [R1+0x5b8] ;  /* 0x0005b80001167983 */ /* 0x000f220000300a00 */
[C---:B------:R-:W-:Y:S06]  /*4b580*/  HMMA.1688.F32.TF32 R48, R12.reuse, R104, R48 ;  /* 0x000000680c30723c */ /* 0x040fec0000081030 */
[C---:B------:R-:W-:Y:S09]  /*4b590*/  HMMA.1688.F32.TF32 R44, R12.reuse, R108, R44 ;  /* 0x0000006c0c2c723c */ /* 0x040ff2000008102c */
[----:B------:R1:W-:Y:S04]  /*4b5a0*/  STL.64 [R1+0xab0], R52 ;  /* 0x000ab03401007387 */ /* 0x0003e80000100a00 */
[----:B------:R1:W-:Y:S04]  /*4b5b0*/  STL.64 [R1+0xab8], R54 ;  /* 0x000ab83601007387 */ /* 0x0003e80000100a00 */
[----:B-1----:R-:W4:Y:S01]  /*4b5c0*/  LDL.LU.64 R52, [R1+0x5f0] ;  /* 0x0005f00001347983 */ /* 0x002f220000300a00 */
[C---:B------:R-:W-:Y:S03]  /*4b5d0*/  HMMA.1688.F32.TF32 R40, R12.reuse, R216, R40 ;  /* 0x000000d80c28723c */ /* 0x040fe60000081028 */
[----:B------:R-:W4:Y:S04]  /*4b5e0*/  LDL.LU.64 R54, [R1+0x5f8] ;  /* 0x0005f80001367983 */ /* 0x000f280000300a00 */
[----:B------:R1:W-:Y:S04]  /*4b5f0*/  STL.64 [R1+0xac0], R48 ;  /* 0x000ac03001007387 */ /* 0x0003e80000100a00 */
[----:B------:R1:W-:Y:S04]  /*4b600*/  STL.64 [R1+0xac8], R50 ;  /* 0x000ac83201007387 */ /* 0x0003e80000100a00 */
[----:B-1----:R-:W4:Y:S04]  /*4b610*/  LDL.LU.64 R48, [R1+0x600] ;  /* 0x0006000001307983 */ /* 0x002f280000300a00 */
[----:B------:R-:W4:Y:S04]  /*4b620*/  LDL.LU.64 R50, [R1+0x608] ;  /* 0x0006080001327983 */ /* 0x000f280000300a00 */
[----:B------:R1:W-:Y:S04]  /*4b630*/  STL.64 [R1+0xad0], R44 ;  /* 0x000ad02c01007387 */ /* 0x0003e80000100a00 */
[----:B------:R2:W-:Y:S04]  /*4b640*/  STL.64 [R1+0xad8], R46 ;  /* 0x000ad82e01007387 */ /* 0x0005e80000100a00 */
[----:B-1----:R-:W4:Y:S04]  /*4b650*/  LDL.LU.64 R44, [R1+0x15a0] ;  /* 0x0015a000012c7983 */ /* 0x002f280000300a00 */
[----:B--2---:R-:W2:Y:S01]  /*4b660*/  LDL.LU.64 R46, [R1+0x15a8] ;  /* 0x0015a800012e7983 */ /* 0x004ea20000300a00 */
[C---:B------:R-:W-:Y:S03]  /*4b670*/  HMMA.1688.F32.TF32 R16, R12.reuse, R212, R16 ;  /* 0x000000d40c10723c */ /* 0x040fe60000081010 */
[----:B------:R1:W-:Y:S04]  /*4b680*/  STL.64 [R1+0xae0], R40 ;  /* 0x000ae02801007387 */ /* 0x0003e80000100a00 */
[----:B------:R1:W-:Y:S04]  /*4b690*/  STL.64 [R1+0xae8], R42 ;  /* 0x000ae82a01007387 */ /* 0x0003e80000100a00 */
[----:B-1----:R-:W2:Y:S04]  /*4b6a0*/  LDL.LU.64 R40, [R1+0x1590] ;  /* 0x0015900001287983 */ /* 0x002ea80000300a00 */
[----:B------:R-:W2:Y:S08]  /*4b6b0*/  LDL.LU.64 R42, [R1+0x1598] ;  /* 0x00159800012a7983 */ /* 0x000eb00000300a00 */
[----:B------:R1:W-:Y:S04]  /*4b6c0*/  STL.64 [R1+0xaf0], R16 ;  /* 0x000af01001007387 */ /* 0x0003e80000100a00 */
[----:B------:R3:W-:Y:S04]  /*4b6d0*/  STL.64 [R1+0xaf8], R18 ;  /* 0x000af81201007387 */ /* 0x0007e80000100a00 */
[----:B-1----:R-:W2:Y:S04]  /*4b6e0*/  LDL.LU.64 R16, [R1+0xb70] ;  /* 0x000b700001107983 */ /* 0x002ea80000300a00 */
[----:B---3--:R-:W3:Y:S01]  /*4b6f0*/  LDL.LU.64 R18, [R1+0xb78] ;  /* 0x000b780001127983 */ /* 0x008ee20000300a00 */
[----:B------:R-:W-:Y:S03]  /*4b700*/  HMMA.1688.F32.TF32 R56, R12, R208, R28 ;  /* 0x000000d00c38723c */ /* 0x000fe6000008101c */
[----:B------:R-:W3:Y:S04]  /*4b710*/  LDL.LU.64 R28, [R1+0xb40] ;  /* 0x000b4000011c7983 */ /* 0x000ee80000300a00 */
[----:B------:R-:W3:-:S15]  /*4b720*/  LDL.LU.64 R30, [R1+0xb48] ;  /* 0x000b4800011e7983 */ /* 0x000ede0000300a00 */
[----:B------:R-:W-:-:S01]  /*4b730*/  NOP ;  /* 0x0000000000007918 */ /* 0x000fc20000000000 */
[----:B------:R-:W-:Y:S04]  /*4b740*/  STL.64 [R1+0xb00], R56 ;  /* 0x000b003801007387 */ /* 0x000fe80000100a00 */
[----:B------:R1:W-:Y:S02]  /*4b750*/  STL.64 [R1+0xb08], R58 ;  /* 0x000b083a01007387 */ /* 0x0003e40000100a00 */
[----:B-1----:R-:W-:Y:S02]  /*4b760*/  HMMA.1688.F32.TF32 R56, R12, R204, R24 ;  /* 0x000000cc0c38723c */ /* 0x002fe40000081018 */
[----:B------:R-:W3:Y:S04]  /*4b770*/  LDL.LU.64 R24, [R1+0x15e0] ;  /* 0x0015e00001187983 */ /* 0x000ee80000300a00 */
[----:B------:R-:W3:-:S15]  /*4b780*/  LDL.LU.64 R26, [R1+0x15e8] ;  /* 0x0015e800011a7983 */ /* 0x000ede0000300a00 */
[----:B------:R-:W-:-:S02]  /*4b790*/  NOP ;  /* 0x0000000000007918 */ /* 0x000fc40000000000 */
[----:B------:R-:W-:Y:S04]  /*4b7a0*/  STL.64 [R1+0xb10], R56 ;  /* 0x000b103801007387 */ /* 0x000fe80000100a00 */
[----:B------:R1:W-:Y:S02]  /*4b7b0*/  STL.64 [R1+0xb18], R58 ;  /* 0x000b183a01007387 */ /* 0x0003e40000100a00 */
[----:B-1----:R-:W-:Y:S02]  /*4b7c0*/  HMMA.1688.F32.TF32 R56, R12, R200, R36 ;  /* 0x000000c80c38723c */ /* 0x002fe40000081024 */
[----:B------:R-:W3:-:S15]  /*4b7d0*/  LDL.LU.64 R36, [R1+0x15d0] ;  /* 0x0015d00001247983 */ /* 0x000ede0000300a00 */
[----:B------:R-:W-:-:S06]  /*4b7e0*/  NOP ;  /* 0x0000000000007918 */ /* 0x000fcc0000000000 */
[----:B------:R-:W-:Y:S04]  /*4b7f0*/  STL.64 [R1+0xb20], R56 ;  /* 0x000b203801007387 */ /* 0x000fe80000100a00 */
[----:B------:R-:W-:Y:S04]  /*4b800*/  STL.64 [R1+0xb28], R58 ;  /* 0x000b283a01007387 */ /* 0x000fe80000100a00 */
[----:B------:R-:W3:Y:S01]  /*4b810*/  LDL.LU.64 R38, [R1+0x15d8] ;  /* 0x0015d80001267983 */ /* 0x000ee20000300a00 */
[----:B----4-:R-:W-:-:S15]  /*4b820*/  HMMA.1688.F32.TF32 R20, R12, R196, R20 ;  /* 0x000000c40c14723c */ /* 0x010fde0000081014 */
[----:B------:R-:W-:-:S08]  /*4b830*/  NOP ;  /* 0x0000000000007918 */ /* 0x000fd00000000000 */
[----:B------:R1:W-:Y:S04]  /*4b840*/  STL.64 [R1+0xb30], R20 ;  /* 0x000b301401007387 */ /* 0x0003e80000100a00 */
[----:B------:R4:W-:Y:S04]  /*4b850*/  STL.64 [R1+0xb38], R22 ;  /* 0x000b381601007387 */ /* 0x0009e80000100a00 */
[----:B-1----:R-:W3:Y:S04]  /*4b860*/  LDL.LU.64 R20, [R1+0x15c0] ;  /* 0x0015c00001147983 */ /* 0x002ee80000300a00 */
[----:B----4-:R-:W4:Y:S01]  /*4b870*/  LDL.LU.64 R22, [R1+0x15c8] ;  /* 0x0015c80001167983 */ /* 0x010f220000300a00 */
[C---:B------:R-:W-:Y:S06]  /*4b880*/  HMMA.1688.F32.TF32 R52, R12.reuse, R192, R52 ;  /* 0x000000c00c34723c */ /* 0x040fec0000081034 */
[----:B------:R-:W-:Y:S06]  /*4b890*/  HMMA.1688.F32.TF32 R12, R12, R188, R48 ;  /* 0x000000bc0c0c723c */ /* 0x000fec0000081030 */
[C---:B--2---:R-:W-:Y:S11]  /*4b8a0*/  HMMA.1688.F32.TF32 R44, R8.reuse, R240, R44 ;  /* 0x000000f0082c723c */ /* 0x044ff6000008102c */
[----:B------:R-:W-:Y:S04]  /*4b8b0*/  STL.64 [R1+0xb60], R52 ;  /* 0x000b603401007387 */ /* 0x000fe80000100a00 */
[----:B------:R-:W-:Y:S01]  /*4b8c0*/  STL.64 [R1+0xb68], R54 ;  /* 0x000b683601007387 */ /* 0x000fe20000100a00 */
[----:B------:R-:W-:Y:S07]  /*4b8d0*/  HMMA.1688.F32.TF32 R40, R8, R236, R40 ;  /* 0x000000ec0828723c */ /* 0x000fee0000081028 */
[----:B------:R-:W-:Y:S01]  /*4b8e0*/  STL [R1+0x534], R45 ;  /* 0x0005342d01007387 */ /* 0x000fe20000100800 */
[----:B------:R-:W-:-:S03]  /*4b8f0*/  IMAD.MOV.U32 R187, RZ, RZ, R44 ;  /* 0x000000ffffbb7224 */ /* 0x000fc600078e002c */
[----:B------:R-:W-:Y:S04]  /*4b900*/  STL.64 [R1+0xb50], R12 ;  /* 0x000b500c01007387 */ /* 0x000fe80000100a00 */
[----:B------:R3:W-:Y:S04]  /*4b910*/  STL.64 [R1+0xb58], R14 ;  /* 0x000b580e01007387 */ /* 0x0007e80000100a00 */
[----:B------:R-:W-:Y:S04]  /*4b920*/  STL.64 [R1+0x538], R46 ;  /* 0x0005382e01007387 */ /* 0x000fe80000100a00 */
[----:B------:R-:W-:Y:S01]  /*4b930*/  STL [R1+0x5760], R187 ;  /* 0x005760bb01007387 */ /* 0x000fe20000100800 */
[C---:B---3--:R-:W-:Y:S03]  /*4b940*/  HMMA.1688.F32.TF32 R12, R8.reuse, R232, R16 ;  /* 0x000000e8080c723c */ /* 0x048fe60000081010 */
[----:B------:R-:W2:Y:S04]  /*4b950*/  LDL.LU.64 R16, [R1+0x15b0] ;  /* 0x0015b00001107983 */ /* 0x000ea80000300a00 */
[----:B------:R-:W-:Y:S04]  /*4b960*/  STL.64 [R1+0x520], R40 ;  /* 0x0005202801007387 */ /* 0x000fe80000100a00 */
[----:B------:R-:W-:Y:S04]  /*4b970*/  STL.64 [R1+0x528], R42 ;  /* 0x0005282a01007387 */ /* 0x000fe80000100a00 */
[----:B------:R-:W2:Y:S01]  /*4b980*/  LDL.LU.64 R18, [R1+0x15b8] ;  /* 0x0015b80001127983 */ /* 0x000ea20000300a00 */
[C---:B------:R-:W-:Y:S07]  /*4b990*/  HMMA.1688.F32.TF32 R28, R8.reuse, R228, R28 ;  /* 0x000000e4081c723c */ /* 0x040fee000008101c */
[----:B------:R-:W-:Y:S04]  /*4b9a0*/  STL.64 [R1+0x510], R12 ;  /* 0x0005100c01007387 */ /* 0x000fe80000100a00 */
[----:B------:R-:W-:Y:S04]  /*4b9b0*/  STL.64 [R1+0x518], R14 ;  /* 0x0005180e01007387 */ /* 0x000fe80000100a00 */
[----:B------:R-:W-:Y:S04]  /*4b9c0*/  LDS R12, [R0+UR12+0x200] ;  /* 0x0002000c000c7984 */ /* 0x000fe80008000800 */
[----:B------:R-:W-:Y:S01]  /*4b9d0*/  LDS R14, [R0+UR12+0x1200] ;  /* 0x0012000c000e7984 */ /* 0x000fe20008000800 */
[----:B------:R-:W-:Y:S03]  /*4b9e0*/  HMMA.1688.F32.TF32 R24, R8, R224, R24 ;  /* 0x000000e00818723c */ /* 0x000fe60000081018 */
[----:B------:R1:W-:Y:S04]  /*4b9f0*/  STL.64 [R1+0x500], R28 ;  /* 0x0005001c01007387 */ /* 0x0003e80000100a00 */
[----:B------:R3:W-:Y:S04]  /*4ba00*/  STL.64 [R1+0x508], R30 ;  /* 0x0005081e01007387 */ /* 0x0007e80000100a00 */
[----:B------:R-:W-:Y:S04]  /*4ba10*/  LDS R13, [R252+UR12+0x200] ;  /* 0x0002000cfc0d7984 */ /* 0x000fe80008000800 */
[----:B-1----:R-:W2:Y:S04]  /*4ba20*/  LDL.LU.64 R28, [R1+0x1600] ;  /* 0x00160000011c7983 */ /* 0x002ea80000300a00 */
[----:B---3--:R-:W3:Y:S04]  /*4ba30*/  LDL.LU.64 R30, [R1+0x1608] ;  /* 0x00160800011e7983 */ /* 0x008ee80000300a00 */
[----:B------:R-:W1:Y:S01]  /*4ba40*/  LDS R15, [R252+UR12+0x1200] ;  /* 0x0012000cfc0f7984 */ /* 0x000e620008000800 */
[----:B------:R-:W-:Y:S01]  /*4ba50*/  MOV R187, R24 ;  /* 0x0000001800bb7202 */ /* 0x000fe20000000f00 */
[----:B------:R-:W-:-:S02]  /*4ba60*/  IMAD.MOV.U32 R176, RZ, RZ, R25 ;  /* 0x000000ffffb07224 */ /* 0x000fc400078e0019 */
[----:B------:R-:W-:Y:S01]  /*4ba70*/  IMAD.MOV.U32 R177, RZ, RZ, R26 ;  /* 0x000000ffffb17224 */ /* 0x000fe200078e001a */
[----:B------:R-:W3:Y:S01]  /*4ba80*/  LDL.LU.64 R24, [R1+0x1630] ;  /* 0x0016300001187983 */ /* 0x000ee20000300a00 */
[----:B------:R-:W-:-:S03]  /*4ba90*/  IMAD.MOV.U32 R178, RZ, RZ, R27 ;  /* 0x000000ffffb27224 */ /* 0x000fc600078e001b */
[----:B------:R-:W3:Y:S04]  /*4baa0*/  LDL.LU.64 R26, [R1+0x1638] ;  /* 0x00163800011a7983 */ /* 0x000ee80000300a00 */
[----:B------:R1:W-:Y:S04]  /*4bab0*/  STL [R1+0x5770], R178 ;  /* 0x005770b201007387 */ /* 0x0003e80000100800 */
[----:B------:R1:W-:Y:S04]  /*4bac0*/  STL [R1+0x576c], R177 ;  /* 0x00576cb101007387 */ /* 0x0003e80000100800 */
[----:B------:R1:W-:Y:S01]  /*4bad0*/  STL [R1+0x5768], R176 ;  /* 0x005768b001007387 */ /* 0x0003e20000100800 */
[----:B------:R-:W-:Y:S03]  /*4bae0*/  HMMA.1688.F32.TF32 R36, R8, R220, R36 ;  /* 0x000000dc0824723c */ /* 0x000fe60000081024 */
[----:B------:R1:W-:-:S15]  /*4baf0*/  STL [R1+0x5764], R187 ;  /* 0x005764bb01007387 */ /* 0x0003de0000100800 */
[----:B------:R-:W-:-:S05]  /*4bb00*/  NOP ;  /* 0x0000000000007918 */ /* 0x000fca0000000000 */
[----:B------:R-:W-:Y:S04]  /*4bb10*/  STL.64 [R1+0x610], R36 ;  /* 0x0006102401007387 */ /* 0x000fe80000100a00 */
[----:B------:R-:W-:Y:S01]  /*4bb20*/  STL.64 [R1+0x618], R38 ;  /* 0x0006182601007387 */ /* 0x000fe20000100a00 */
[----:B----4-:R-:W-:-:S15]  /*4bb30*/  HMMA.1688.F32.TF32 R20, R8, R104, R20 ;  /* 0x000000680814723c */ /* 0x010fde0000081014 */
[----:B------:R-:W-:-:S09]  /*4bb40*/  NOP ;  /* 0x0000000000007918 */ /* 0x000fd20000000000 */
[----:B-1----:R-:W-:Y:S01]  /*4bb50*/  IMAD.MOV.U32 R178, RZ, RZ, R20 ;  /* 0x000000ffffb27224 */ /* 0x002fe200078e0014 */
[----:B------:R-:W-:Y:S01]  /*4bb60*/  MOV R177, R21 ;  /* 0x0000001500b17202 */ /* 0x000fe20000000f00 */
[----:B------:R-:W-:Y:S01]  /*4bb70*/  IMAD.MOV.U32 R176, RZ, RZ, R22 ;  /* 0x000000ffffb07224 */ /* 0x000fe200078e0016 */
[----:B------:R-:W4:Y:S01]  /*4bb80*/  LDL.LU.64 R20, [R1+0x1640] ;  /* 0x0016400001147983 */ /* 0x000f220000300a00 */
[----:B------:R-:W-:-:S03]  /*4bb90*/  IMAD.MOV.U32 R187, RZ, RZ, R23 ;  /* 0x000000ffffbb7224 */ /* 0x000fc600078e0017 */
[----:B------:R-:W4:Y:S04]  /*4bba0*/  LDL.LU.64 R22, [R1+0x1648] ;  /* 0x0016480001167983 */ /* 0x000f280000300a00 */
[----:B------:R-:W-:Y:S04]  /*4bbb0*/  STL [R1+0x5780], R178 ;  /* 0x005780b201007387 */ /* 0x000fe80000100800 */
[----:B------:R-:W-:Y:S04]  /*4bbc0*/  STL [R1+0x577c], R177 ;  /* 0x00577cb101007387 */ /* 0x000fe80000100800 */
[----:B------:R-:W-:Y:S04]  /*4bbd0*/  STL [R1+0x5778], R176 ;  /* 0x005778b001007387 */ /* 0x000fe80000100800 */
[----:B------:R1:W-:Y:S01]  /*4bbe0*/  STL [R1+0x5774], R187 ;  /* 0x005774bb01007387 */ /* 0x0003e20000100800 */
[----:B--2---:R-:W-:-:S15]  /*4bbf0*/  HMMA.1688.F32.TF32 R16, R8, R108, R16 ;  /* 0x0000006c0810723c */ /* 0x004fde0000081010 */
[----:B------:R-:W-:-:S09]  /*4bc00*/  NOP ;  /* 0x0000000000007918 */ /* 0x000fd20000000000 */
[----:B------:R-:W-:Y:S01]  /*4bc10*/  IMAD.MOV.U32 R179, RZ, RZ, R16 ;  /* 0x000000ffffb37224 */ /* 0x000fe200078e0010 */
[----:B------:R-:W-:Y:S01]  /*4bc20*/  MOV R145, R18 ;  /* 0x0000001200917202 */ /* 0x000fe20000000f00 */
[----:B------:R-:W-:Y:S02]  /*4bc30*/  IMAD.MOV.U32 R144, RZ, RZ, R17 ;  /* 0x000000ffff907224 */ /* 0x000fe400078e0011 */
[----:B------:R-:W-:Y:S01]  /*4bc40*/  IMAD.MOV.U32 R146, RZ, RZ, R19 ;  /* 0x000000ffff927224 */ /* 0x000fe200078e0013 */
[----:B------:R-:W2:Y:S04]  /*4bc50*/  LDL.LU.64 R16, [R1+0x1670] ;  /* 0x0016700001107983 */ /* 0x000ea80000300a00 */
[----:B------:R-:W2:Y:S01]  /*4bc60*/  LDL.LU.64 R18, [R1+0x1678] ;  /* 0x0016780001127983 */ /* 0x000ea20000300a00 */
[C---:B---3--:R-:W-:Y:S06]  /*4bc70*/  HMMA.1688.F32.TF32 R28, R8.reuse, R216, R28 ;  /* 0x000000d8081c723c */ /* 0x048fec000008101c */
[----:B------:R-:W-:Y:S01]  /*4bc80*/  HMMA.1688.F32.TF32 R24, R8, R212, R24 ;  /* 0x000000d40818723c */ /* 0x000fe20000081018 */
[----:B------:R-:W-:Y:S04]  /*4bc90*/  STL [R1+0x5790], R146 ;  /* 0x0057909201007387 */ /* 0x000fe80000100800 */
[----:B------:R-:W-:-:S13]  /*4bca0*/  STL [R1+0x578c], R145 ;  /* 0x00578c9101007387 */ /* 0x000fda0000100800 */
[----:B-1----:R-:W-:Y:S01]  /*4bcb0*/  IMAD.MOV.U32 R187, RZ, RZ, R29 ;  /* 0x000000ffffbb7224 */ /* 0x002fe200078e001d */
[----:B------:R1:W-:Y:S01]  /*4bcc0*/  STL [R1+0x5788], R144 ;  /* 0x0057889001007387 */ /* 0x0003e20000100800 */
[----:B------:R-:W-:-:S03]  /*4bcd0*/  IMAD.MOV.U32 R176, RZ, RZ, R28 ;  /* 0x000000ffffb07224 */ /* 0x000fc600078e001c */
[----:B------:R3:W-:Y:S04]  /*4bce0*/  STL [R1+0x5784], R179 ;  /* 0x005784b301007387 */ /* 0x0007e80000100800 */
[----:B------:R-:W-:Y:S04]  /*4bcf0*/  STL.64 [R1+0x5e8], R30 ;  /* 0x0005e81e01007387 */ /* 0x000fe80000100a00 */
[----:B------:R4:W-:Y:S01]  /*4bd00*/  STL [R1+0x5798], R187 ;  /* 0x005798bb01007387 */ /* 0x0009e20000100800 */
[----:B-1----:R-:W-:Y:S01]  /*4bd10*/  IMAD.MOV.U32 R144, RZ, RZ, R24 ;  /* 0x000000ffff907224 */ /* 0x002fe200078e0018 */
[----:B---3--:R-:W-:-:S02]  /*4bd20*/  MOV R179, R25 ;  /* 0x0000001900b37202 */ /* 0x008fc40000000f00 */
[----:B------:R1:W-:Y:S01]  /*4bd30*/  STL [R1+0x5794], R176 ;  /* 0x005794b001007387 */ /* 0x0003e20000100800 */
[----:B------:R-:W-:Y:S02]  /*4bd40*/  IMAD.MOV.U32 R178, RZ, RZ, R26 ;  /* 0x000000ffffb27224 */ /* 0x000fe400078e001a */
[----:B------:R-:W-:Y:S01]  /*4bd50*/  IMAD.MOV.U32 R177, RZ, RZ, R27 ;  /* 0x000000ffffb17224 */ /* 0x000fe200078e001b */
[----:B------:R-:W3:Y:S04]  /*4bd60*/  LDL.LU.64 R24, [R1+0x1680] ;  /* 0x0016800001187983 */ /* 0x000ee80000300a00 */
[----:B------:R-:W3:Y:S04]  /*4bd70*/  LDL.LU.64 R26, [R1+0x1688] ;  /* 0x00168800011a7983 */ /* 0x000ee80000300a00 */
[----:B------:R-:W-:Y:S04]  /*4bd80*/  STL [R1+0x57a8], R177 ;  /* 0x0057a8b101007387 */ /* 0x000fe80000100800 */
[----:B------:R-:W-:Y:S04]  /*4bd90*/  STL [R1+0x57a4], R178 ;  /* 0x0057a4b201007387 */ /* 0x000fe80000100800 */
[----:B------:R-:W-:Y:S04]  /*4bda0*/  STL [R1+0x57a0], R144 ;  /* 0x0057a09001007387 */ /* 0x000fe80000100800 */
[----:B------:R3:W-:Y:S01]  /*4bdb0*/  STL [R1+0x579c], R179 ;  /* 0x00579cb301007387 */ /* 0x0007e20000100800 */
[----:B----4-:R-:W-:-:S15]  /*4bdc0*/  HMMA.1688.F32.TF32 R20, R8, R208, R20 ;  /* 0x000000d00814723c */ /* 0x010fde0000081014 */
[----:B------:R-:W-:-:S09]  /*4bdd0*/  NOP ;  /* 0x0000000000007918 */ /* 0x000fd20000000000 */
[----:B------:R-:W-:Y:S01]  /*4bde0*/  IMAD.MOV.U32 R187, RZ, RZ, R20 ;  /* 0x000000ffffbb7224 */ /* 0x000fe200078e0014 */
[----:B------:R-:W-:Y:S01]  /*4bdf0*/  MOV R146, R22 ;  /* 0x0000001600927202 */ /* 0x000fe20000000f00 */
[----:B-1----:R-:W-:Y:S02]  /*4be00*/  IMAD.MOV.U32 R176, RZ, RZ, R21 ;  /* 0x000000ffffb07224 */ /* 0x002fe400078e0015 */
[----:B------:R-:W-:Y:S01]  /*4be10*/  IMAD.MOV.U32 R145, RZ, RZ, R23 ;  /* 0x000000ffff917224 */ /* 0x000fe200078e0017 */
[----:B------:R-:W4:Y:S04]  /*4be20*/  LDL.LU.64 R20, [R1+0x16b0] ;  /* 0x0016b00001147983 */ /* 0x000f280000300a00 */
[----:B------:R-:W4:Y:S04]  /*4be30*/  LDL.LU.64 R22, [R1+0x16b8] ;  /* 0x0016b80001167983 */ /* 0x000f280000300a00 */
[----:B------:R1:W-:Y:S04]  /*4be40*/  STL [R1+0x57b8], R145 ;  /* 0x0057b89101007387 */ /* 0x0003e80000100800 */
[----:B------:R1:W-:Y:S04]  /*4be50*/  STL [R1+0x57b4], R146 ;  /* 0x0057b49201007387 */ /* 0x0003e80000100800 */
[----:B------:R1:W-:Y:S04]  /*4be60*/  STL [R1+0x57b0], R187 ;  /* 0x0057b0bb01007387 */ /* 0x0003e80000100800 */
        /* <DEDUP_REMOVED lines=8> */
[----:B------:R-:W2:Y:S04]  /*4bef0*/  LDL.LU.64 R18, [R1+0x1778] ;  /* 0x0017780001127983 */ /* 0x000ea80000300a00 */
[----:B------:R2:W-:Y:S04]  /*4bf00*/  STL [R1+0x57c8], R182 ;  /* 0x0057c8b601007387 */ /* 0x0005e80000100800 */
[----:B------:R2:W-:Y:S04]  /*4bf10*/  STL [R1+0x57c4], R181 ;  /* 0x0057c4b501007387 */ /* 0x0005e80000100800 */
[----:B------:R2:W-:Y:S04]  /*4bf20*/  STL [R1+0x57c0], R180 ;  /* 0x0057c0b401007387 */ /* 0x0005e80000100800 */
[----:B------:R2:W-:Y:S04]  /*4bf30*/  STL [R1+0x57bc], R147 ;  /* 0x0057bc9301007387 */ /* 0x0005e80000100800 */
[----:B------:R-:W2:Y:S04]  /*4bf40*/  LDL.LU.64 R44, [R1+0x17d0] ;  /* 0x0017d000012c7983 */ /* 0x000ea80000300a00 */
[----:B------:R-:W2:Y:S01]  /*4bf50*/  LDL.LU.64 R46, [R1+0x17d8] ;  /* 0x0017d800012e7983 */ /* 0x000ea20000300a00 */
[----:B---3--:R-:W-:-:S15]  /*4bf60*/  HMMA.1688.F32.TF32 R24, R8, R200, R24 ;  /* 0x000000c80818723c */ /* 0x008fde0000081018 */
[----:B------:R-:W-:-:S09]  /*4bf70*/  NOP ;  /* 0x0000000000007918 */ /* 0x000fd20000000000 */
[----:B------:R-:W-:Y:S02]  /*4bf80*/  IMAD.MOV.U32 R179, RZ, RZ, R27 ;  /* 0x000000ffffb37224 */ /* 0x000fe400078e001b */
[----:B------:R-:W-:Y:S02]  /*4bf90*/  IMAD.MOV.U32 R144, RZ, RZ, R26 ;  /* 0x000000ffff907224 */ /* 0x000fe400078e001a */
[----:B------:R-:W-:Y:S02]  /*4bfa0*/  IMAD.MOV.U32 R178, RZ, RZ, R25 ;  /* 0x000000ffffb27224 */ /* 0x000fe400078e0019 */
[----:B------:R-:W-:Y:S01]  /*4bfb0*/  IMAD.MOV.U32 R177, RZ, RZ, R24 ;  /* 0x000000ffffb17224 */ /* 0x000fe200078e0018 */
[----:B------:R-:W-:Y:S04]  /*4bfc0*/  STL [R1+0x57d8], R179 ;  /* 0x0057d8b301007387 */ /* 0x000fe80000100800 */
[----:B------:R-:W-:Y:S04]  /*4bfd0*/  STL [R1+0x57d4], R144 ;  /* 0x0057d49001007387 */ /* 0x000fe80000100800 */
[----:B------:R-:W-:Y:S04]  /*4bfe0*/  STL [R1+0x57d0], R178 ;  /* 0x0057d0b201007387 */ /* 0x000fe80000100800 */
[----:B------:R-:W-:Y:S04]  /*4bff0*/  STL [R1+0x57cc], R177 ;  /* 0x0057ccb101007387 */ /* 0x000fe80000100800 */
[----:B------:R-:W3:Y:S04]  /*4c000*/  LDL.LU.64 R40, [R1+0x360] ;  /* 0x0003600001287983 */ /* 0x000ee80000300a00 */
[----:B------:R-:W3:Y:S04]  /*4c010*/  LDL.LU.64 R42, [R1+0x368] ;  /* 0x00036800012a7983 */ /* 0x000ee80000300a00 */
[----:B------:R-:W3:Y:S04]  /*4c020*/  LDL.LU.64 R24, [R1+0x350] ;  /* 0x0003500001187983 */ /* 0x000ee80000300a00 */
[----:B------:R-:W3:Y:S01]  /*4c030*/  LDL.LU.64 R26, [R1+0x358] ;  /* 0x00035800011a7983 */ /* 0x000ee20000300a00 */
[----:B----4-:R-:W-:-:S15]  /*4c040*/  HMMA.1688.F32.TF32 R20, R8, R196, R20 ;  /* 0x000000c40814723c */ /* 0x010fde0000081014 */
[----:B------:R-:W-:-:S09]  /*4c050*/  NOP ;  /* 0x0000000000007918 */ /* 0x000fd20000000000 */
        /* <DEDUP_REMOVED lines=8> */
[----:B------:R-:W-:Y:S04]  /*4c0e0*/  STL [R1+0x57e0], R146 ;  /* 0x0057e09201007387 */ /* 0x000fe80000100800 */
[----:B------:R-:W-:Y:S04]  /*4c0f0*/  STL [R1+0x57dc], R145 ;  /* 0x0057dc9101007387 */ /* 0x000fe80000100800 */
[----:B------:R-:W4:Y:S04]  /*4c100*/  LDL.LU.64 R36, [R1+0x300] ;  /* 0x0003000001247983 */ /* 0x000f280000300a00 */
[----:B------:R-:W4:Y:S04]  /*4c110*/  LDL.LU.64 R38, [R1+0x308] ;  /* 0x0003080001267983 */ /* 0x000f280000300a00 */
[----:B------:R-:W4:Y:S04]  /*4c120*/  LDL.LU.64 R28, [R1+0x460] ;  /* 0x00046000011c7983 */ /* 0x000f280000300a00 */
[----:B------:R-:W4:Y:S01]  /*4c130*/  LDL.LU.64 R30, [R1+0x468] ;  /* 0x00046800011e7983 */ /* 0x000f220000300a00 */
[----:B--2---:R-:W-:-:S15]  /*4c140*/  HMMA.1688.F32.TF32 R16, R8, R192, R16 ;  /* 0x000000c00810723c */ /* 0x004fde0000081010 */
[----:B------:R-:W-:-:S09]  /*4c150*/  NOP ;  /* 0x0000000000007918 */ /* 0x000fd20000000000 */
[----:B------:R-:W-:Y:S01]  /*4c160*/  IMAD.MOV.U32 R182, RZ, RZ, R16 ;  /* 0x000000ffffb67224 */ /* 0x000fe200078e0010 */
[----:B------:R-:W-:Y:S01]  /*4c170*/  MOV R181, R17 ;  /* 0x0000001100b57202 */ /* 0x000fe20000000f00 */
[----:B------:R-:W-:Y:S01]  /*4c180*/  IMAD.MOV.U32 R180, RZ, RZ, R18 ;  /* 0x000000ffffb47224 */ /* 0x000fe200078e0012 */
[----:B------:R-:W2:Y:S01]  /*4c190*/  LDL.LU.64 R16, [R1+0x450] ;  /* 0x0004500001107983 */ /* 0x000ea20000300a00 */
[----:B------:R-:W-:-:S03]  /*4c1a0*/  IMAD.MOV.U32 R147, RZ, RZ, R19 ;  /* 0x000000ffff937224 */ /* 0x000fc600078e0013 */
[----:B------:R-:W2:Y:S01]  /*4c1b0*/  LDL.LU.64 R18, [R1+0x458] ;  /* 0x0004580001127983 */ /* 0x000ea20000300a00 */
[----:B------:R-:W-:Y:S03]  /*4c1c0*/  HMMA.1688.F32.TF32 R8, R8, R188, R44 ;  /* 0x000000bc0808723c */ /* 0x000fe6000008102c */
[----:B------:R-:W-:Y:S04]  /*4c1d0*/  STL [R1+0x57f8], R147 ;  /* 0x0057f89301007387 */ /* 0x000fe80000100800 */
[----:B------:R-:W-:-:S15]  /*4c1e0*/  STL [R1+0x57f4], R180 ;  /* 0x0057f4b401007387 */ /* 0x000fde0000100800 */
[----:B------:R-:W-:-:S02]  /*4c1f0*/  NOP ;  /* 0x0000000000007918 */ /* 0x000fc40000000000 */
[----:B------:R-:W-:Y:S01]  /*4c200*/  IMAD.MOV.U32 R183, RZ, RZ, R8 ;  /* 0x000000ffffb77224 */ /* 0x000fe200078e0008 */
[----:B------:R-:W-:Y:S01]  /*4c210*/  MOV R149, R10 ;  /* 0x0000000a00957202 */ /* 0x000fe20000000f00 */
[----:B------:R-:W-:Y:S02]  /*4c220*/  IMAD.MOV.U32 R148, RZ, RZ, R9 ;  /* 0x000000ffff947224 */ /* 0x000fe400078e0009 */
[----:B------:R-:W-:Y:S01]  /*4c230*/  IMAD.MOV.U32 R150, RZ, RZ, R11 ;  /* 0x000000ffff967224 */ /* 0x000fe200078e000b */
[----:B------:R-:W-:Y:S04]  /*4c240*/  STL [R1+0x57f0], R181 ;  /* 0x0057f0b501007387 */ /* 0x000fe80000100800 */
[----:B------:R-:W-:Y:S04]  /*4c250*/  STL [R1+0x57ec], R182 ;  /* 0x0057ecb601007387 */ /* 0x000fe80000100800 */
[----:B------:R-:W2:Y:S04]  /*4c260*/  LDL.LU.64 R60, [R1+0x430] ;  /* 0x00043000013c7983 */ /* 0x000ea80000300a00 */
[----:B------:R-:W2:Y:S04]  /*4c270*/  LDL.LU.64 R62, [R1+0x438] ;  /* 0x00043800013e7983 */ /* 0x000ea80000300a00 */
[----:B------:R-:W2:Y:S04]  /*4c280*/  LDL.LU.64 R56, [R1+0x370] ;  /* 0x0003700001387983 */ /* 0x000ea80000300a00 */
[----:B------:R-:W2:Y:S01]  /*4c290*/  LDL.LU.64 R58, [R1+0x378] ;  /* 0x00037800013a7983 */ /* 0x000ea20000300a00 */
[----:B---3--:R-:W-:-:S15]  /*4c2a0*/  HMMA.1688.F32.TF32 R8, R4, R240, R40 ;  /* 0x000000f00408723c */ /* 0x008fde0000081028 */
[----:B------:R-:W-:-:S08]  /*4c2b0*/  NOP ;  /* 0x0000000000007918 */ /* 0x000fd00000000000 */
[----:B------:R-:W-:Y:S04]  /*4c2c0*/  STL.64 [R1+0xb40], R8 ;  /* 0x000b400801007387 */ /* 0x000fe80000100a00 */
[----:B------:R1:W-:Y:S02]  /*4c2d0*/  STL.64 [R1+0xb48], R10 ;  /* 0x000b480a01007387 */ /* 0x0003e40000100a00 */
[----:B-1----:R-:W-:Y:S02]  /*4c2e0*/  HMMA.1688.F32.TF32 R8, R4, R236, R24 ;  /* 0x000000ec0408723c */ /* 0x002fe40000081018 */
[----:B------:R-:W3:Y:S04]  /*4c2f0*/  LDL.LU.64 R24, [R1+0x470] ;  /* 0x0004700001187983 */ /* 0x000ee80000300a00 */
[----:B------:R-:W3:-:S15]  /*4c300*/  LDL.LU.64 R26, [R1+0x478] ;  /* 0x00047800011a7983 */ /* 0x000ede0000300a00 */
[----:B------:R-:W-:-:S02]  /*4c310*/  NOP ;  /* 0x0000000000007918 */ /* 0x000fc40000000000 */
[----:B------:R-:W-:Y:S04]  /*4c320*/  STL.64 [R1+0xb70], R8 ;  /* 0x000b700801007387 */ /* 0x000fe80000100a00 */
[----:B------:R4:W-:Y:S04]  /*4c330*/  STL.64 [R1+0xb78], R10 ;  /* 0x000b780a01007387 */ /* 0x0009e80000100a00 */
[----:B------:R-:W3:Y:S04]  /*4c340*/  LDL.LU.64 R52, [R1+0x480] ;  /* 0x0004800001347983 */ /* 0x000ee80000300a00 */
[----:B------:R-:W3:Y:S01]  /*4c350*/  LDL.LU.64 R54, [R1+0x488] ;  /* 0x0004880001367983 */ /* 0x000ee20000300a00 */
[----:B----4-:R-:W-:-:S15]  /*4c360*/  HMMA.1688.F32.TF32 R8, R4, R232, R20 ;  /* 0x000000e80408723c */ /* 0x010fde0000081014 */
[----:B------:R-:W-:-:S08]  /*4c370*/  NOP ;  /* 0x0000000000007918 */ /* 0x000fd00000000000 */
[----:B------:R-:W-:Y:S04]  /*4c380*/  STL.64 [R1+0xb80], R8 ;  /* 0x000b800801007387 */ /* 0x000fe80000100a00 */
[----:B------:R1:W-:Y:S04]  /*4c390*/  STL.64 [R1+0xb88], R10 ;  /* 0x000b880a01007387 */ /* 0x0003e80000100a00 */
[----:B------:R-:W4:Y:S04]  /*4c3a0*/  LDL.LU.64 R20, [R1+0x4c0] ;  /* 0x0004c00001147983 */ /* 0x000f280000300a00 */
[----:B------:R-:W4:Y:S01]  /*4c3b0*/  LDL.LU.64 R22, [R1+0x4c8] ;  /* 0x0004c80001167983 */ /* 0x000f220000300a00 */
[C---:B-1----:R-:W-:Y:S03]  /*4c3c0*/  HMMA.1688.F32.TF32 R8, R4.reuse, R228, R36 ;  /* 0x000000e40408723c */ /* 0x042fe60000081024 */
[----:B------:R-:W4:Y:S04]  /*4c3d0*/  LDL.LU.64 R48, [R1+0x4b0] ;  /* 0x0004b00001307983 */ /* 0x000f280000300a00 */
[----:B------:R-:W4:Y:S01]  /*4c3e0*/  LDL.LU.64 R50, [R1+0x4b8] ;  /* 0x0004b80001327983 */ /* 0x000f220000300a00 */
[----:B------:R-:W-:-:S15]  /*4c3f0*/  HMMA.1688.F32.TF32 R28, R4, R224, R28 ;  /* 0x000000e0041c723c */ /* 0x000fde000008101c */
[----:B------:R-:W-:Y:S04]  /*4c400*/  STL.64 [R1+0xb90], R8 ;  /* 0x000b900801007387 */ /* 0x000fe80000100a00 */
[----:B------:R-:W-:Y:S04]  /*4c410*/  STL.64 [R1+0xb98], R10 ;  /* 0x000b980a01007387 */ /* 0x000fe80000100a00 */
[----:B------:R-:W4:Y:S04]  /*4c420*/  LDL.LU.64 R44, [R1+0x4a0] ;  /* 0x0004a000012c7983 */ /* 0x000f280000300a00 */
[----:B------:R-:W4:Y:S04]  /*4c430*/  LDL.LU.64 R46, [R1+0x4a8] ;  /* 0x0004a800012e7983 */ /* 0x000f280000300a00 */
[----:B------:R-:W-:Y:S04]  /*4c440*/  STL.64 [R1+0xba0], R28 ;  /* 0x000ba01c01007387 */ /* 0x000fe80000100a00 */
[----:B------:R-:W-:Y:S04]  /*4c450*/  STL.64 [R1+0xba8], R30 ;  /* 0x000ba81e01007387 */ /* 0x000fe80000100a00 */
[----:B------:R-:W4:Y:S04]  /*4c460*/  LDL.LU.64 R40, [R1+0x490] ;  /* 0x0004900001287983 */ /* 0x000f280000300a00 */
[----:B------:R-:W4:Y:S04]  /*4c470*/  LDL.LU.64 R42, [R1+0x498] ;  /* 0x00049800012a7983 */ /* 0x000f280000300a00 */
[----:B------:R-:W-:Y:S04]  /*4c480*/  LDS R8, [R2+UR12+0x200] ;  /* 0x0002000c02087984 */ /* 0x000fe80008000800 */
[----:B------:R-:W-:Y:S04]  /*4c490*/  LDS R10, [R2+UR12+0x1200] ;  /* 0x0012000c020a7984 */ /* 0x000fe80008000800 */
[----:B------:R-:W-:Y:S04]  /*4c4a0*/  LDS R9, [R3+UR12+0x200] ;  /* 0x0002000c03097984 */ /* 0x000fe80008000800 */
[----:B------:R-:W1:Y:S01]  /*4c4b0*/  LDS R11, [R3+UR12+0x1200] ;  /* 0x0012000c030b7984 */ /* 0x000e620008000800 */
[----:B--2---:R-:W-:-:S15]  /*4c4c0*/  HMMA.1688.F32.TF32 R16, R4, R220, R16 ;  /* 0x000000dc0410723c */ /* 0x004fde0000081010 */
[----:B------:R-:W-:-:S08]  /*4c4d0*/  NOP ;  /* 0x0000000000007918 */ /* 0x000fd00000000000 */
[----:B------:R2:W-:Y:S04]  /*4c4e0*/  STL.64 [R1+0xbb0], R16 ;  /* 0x000bb01001007387 */ /* 0x0005e80000100a00 */
[----:B------:R1:W-:Y:S04]  /*4c4f0*/  STL.64 [R1+0xbb8], R18 ;  /* 0x000bb81201007387 */ /* 0x0003e80000100a00 */
[----:B--2---:R-:W2:Y:S04]  /*4c500*/  LDL.LU.64 R16, [R1+0x990] ;  /* 0x0009900001107983 */ /* 0x004ea80000300a00 */
[----:B-1----:R-:W2:Y:S01]  /*4c510*/  LDL.LU.64 R18, [R1+0x998] ;  /* 0x0009980001127983 */ /* 0x002ea20000300a00 */
[C---:B------:R-:W-:Y:S03]  /*4c520*/  HMMA.1688.F32.TF32 R64, R4.reuse, R104, R60 ;  /* 0x000000680440723c */ /* 0x040fe6000008103c */
[----:B------:R-:W2:Y:S04]  /*4c530*/  LDL.LU.64 R36, [R1+0x9a0] ;  /* 0x0009a00001247983 */ /* 0x000ea80000300a00 */
[----:B------:R-:W2:Y:S01]  /*4c540*/  LDL.LU.64 R38, [R1+0x9a8] ;  /* 0x0009a80001267983 */ /* 0x000ea20000300a00 */
[C---:B------:R-:W-:Y:S03]  /*4c550*/  HMMA.1688.F32.TF32 R60, R4.reuse, R108, R56 ;  /* 0x0000006c043c723c */ /* 0x040fe60000081038 */
[----:B------:R-:W2:Y:S04]  /*4c560*/  LDL.LU.64 R28, [R1+0x14c0] ;  /* 0x0014c000011c7983 */ /* 0x000ea80000300a00 */
[----:B------:R-:W2:Y:S08]  /*4c570*/  LDL.LU.64 R30, [R1+0x14c8] ;  /* 0x0014c800011e7983 */ /* 0x000eb00000300a00 */
[----:B------:R-:W-:Y:S04]  /*4c580*/  STL.64 [R1+0xbc0], R64 ;  /* 0x000bc04001007387 */ /* 0x000fe80000100a00 */
[----:B------:R-:W-:Y:S01]  /*4c590*/  STL.64 [R1+0xbc8], R66 ;  /* 0x000bc84201007387 */ /* 0x000fe20000100a00 */
[C---:B---3--:R-:W-:Y:S03]  /*4c5a0*/  HMMA.1688.F32.TF32 R56, R4.reuse, R216, R24 ;  /* 0x000000d80438723c */ /* 0x048fe60000081018 */
[----:B------:R-:W3:Y:S04]  /*4c5b0*/  LDL.LU.64 R24, [R1+0xc90] ;  /* 0x000c900001187983 */ /* 0x000ee80000300a00 */
[----:B------:R-:W-:Y:S04]  /*4c5c0*/  STL.64 [R1+0xbd0], R60 ;  /* 0x000bd03c01007387 */ /* 0x000fe80000100a00 */
[----:B------:R-:W-:Y:S04]  /*4c5d0*/  STL.64 [R1+0xbd8], R62 ;  /* 0x000bd83e01007387 */ /* 0x000fe80000100a00 */
[----:B------:R-:W3:Y:S08]  /*4c5e0*/  LDL.LU.64 R26, [R1+0xc98] ;  /* 0x000c9800011a7983 */ /* 0x000ef00000300a00 */
        /* <DEDUP_REMOVED lines=10> */
[----:B------:R1:W-:Y:S02]  /*4c690*/  STL.64 [R1+0xc08], R54 ;  /* 0x000c083601007387 */ /* 0x0003e40000100a00 */
[C---:B-1----:R-:W-:Y:S06]  /*4c6a0*/  HMMA.1688.F32.TF32 R52, R4.reuse, R204, R48 ;  /* 0x000000cc0434723c */ /* 0x042fec0000081030 */
[C---:B------:R-:W-:Y:S06]  /*4c6b0*/  HMMA.1688.F32.TF32 R48, R4.reuse, R200, R44 ;  /* 0x000000c80430723c */ /* 0x040fec000008102c */
[C---:B------:R-:W-:Y:S11]  /*4c6c0*/  HMMA.1688.F32.TF32 R44, R4.reuse, R196, R40 ;  /* 0x000000c4042c723c */ /* 0x040ff60000081028 */
[----:B------:R-:W-:Y:S04]  /*4c6d0*/  STL.64 [R1+0xc10], R52 ;  /* 0x000c103401007387 */ /* 0x000fe80000100a00 */
[----:B------:R-:W-:Y:S04]  /*4c6e0*/  STL.64 [R1+0xc18], R54 ;  /* 0x000c183601007387 */ /* 0x000fe80000100a00 */
[----:B------:R-:W-:Y:S04]  /*4c6f0*/  STL.64 [R1+0xc20], R48 ;  /* 0x000c203001007387 */ /* 0x000fe80000100a00 */
[----:B------:R-:W-:Y:S01]  /*4c700*/  STL.64 [R1+0xc28], R50 ;  /* 0x000c283201007387 */ /* 0x000fe20000100a00 */
[C---:B--2---:R-:W-:Y:S03]  /*4c710*/  HMMA.1688.F32.TF32 R40, R4.reuse, R192, R16 ;  /* 0x000000c00428723c */ /* 0x044fe60000081010 */
[----:B------:R-:W2:Y:S04]  /*4c720*/  LDL.LU.64 R16, [R1+0xc40] ;  /* 0x000c400001107983 */ /* 0x000ea80000300a00 */
[----:B------:R-:W-:Y:S04]  /*4c730*/  STL.64 [R1+0xc30], R44 ;  /* 0x000c302c01007387 */ /* 0x000fe80000100a00 */
[----:B------:R-:W-:Y:S04]  /*4c740*/  STL.64 [R1+0xc38], R46 ;  /* 0x000c382e01007387 */ /* 0x000fe80000100a00 */
[----:B------:R-:W2:Y:S01]  /*4c750*/  LDL.LU.64 R18, [R1+0xc48] ;  /* 0x000c480001127983 */ /* 0x000ea20000300a00 */
[----:B------:R-:W-:Y:S06]  /*4c760*/  HMMA.1688.F32.TF32 R4, R4, R188, R36 ;  /* 0x000000bc0404723c */ /* 0x000fec0000081024 */
[----:B------:R-:W-:Y:S01]  /*4c770*/  HMMA.1688.F32.TF32 R28, R12, R240, R28 ;  /* 0x000000f00c1c723c */ /* 0x000fe2000008101c */
[----:B------:R-:W-:Y:S04]  /*4c780*/  STL.64 [R1+0xc60], R40 ;  /* 0x000c602801007387 */ /* 0x000fe80000100a00 */
[----:B------:R-:W-:-:S12]  /*4c790*/  STL.64 [R1+0xc68], R42 ;  /* 0x000c682a01007387 */ /* 0x000fd80000100a00 */
[----:B------:R-:W-:Y:S04]  /*4c7a0*/  STL.64 [R1+0xc50], R4 ;  /* 0x000c500401007387 */ /* 0x000fe80000100a00 */
[----:B------:R3:W-:Y:S03]  /*4c7b0*/  STL.64 [R1+0xc58], R6 ;  /* 0x000c580601007387 */ /* 0x0007e60000100a00 */
[----:B------:R-:W-:Y:S01]  /*4c7c0*/  IMAD.MOV.U32 R179, RZ, RZ, R28 ;  /* 0x000000ffffb37224 */ /* 0x000fe200078e001c */
[----:B------:R-:W-:Y:S01]  /*4c7d0*/  MOV R177, R31 ;  /* 0x0000001f00b17202 */ /* 0x000fe20000000f00 */
[----:B------:R-:W-:Y:S01]  /*4c7e0*/  IMAD.MOV.U32 R178, RZ, RZ, R30 ;  /* 0x000000ffffb27224 */ /* 0x000fe200078e001e */
[----:B---3--:R-:W-:Y:S04]  /*4c7f0*/  HMMA.1688.F32.TF32 R4, R12, R236, R24 ;  /* 0x000000ec0c04723c */ /* 0x008fe80000081018 */
[----:B------:R-:W-:-:S15]  /*4c800*/  STL.64 [R1+0x5858], R178 ;  /* 0x005858b201007387 */ /* 0x000fde0000100a00 */
[----:B------:R-:W-:-:S05]  /*4c810*/  NOP ;  /* 0x0000000000007918 */ /* 0x000fca0000000000 */
[----:B------:R-:W-:Y:S02]  /*4c820*/  IMAD.MOV.U32 R176, RZ, RZ, R4 ;  /* 0x000000ffffb07224 */ /* 0x000fe400078e0004 */
[----:B------:R-:W-:Y:S02]  /*4c830*/  IMAD.MOV.U32 R187, RZ, RZ, R5 ;  /* 0x000000ffffbb7224 */ /* 0x000fe400078e0005 */
[----:B------:R-:W-:Y:S01]  /*4c840*/  IMAD.MOV.U32 R146, RZ, RZ, R6 ;  /* 0x000000ffff927224 */ /* 0x000fe200078e0006 */
[----:B------:R-:W-:Y:S01]  /*4c850*/  STL.64 [R1+0x5850], R176 ;  /* 0x005850b001007387 */ /* 0x000fe20000100a00 */
[----:B------:R-:W-:Y:S02]  /*4c860*/  IMAD.MOV.U32 R145, RZ, RZ, R7 ;  /* 0x000000ffff917224 */ /* 0x000fe400078e0007 */
[----:B------:R-:W-:Y:S01]  /*4c870*/  IMAD.MOV.U32 R144, RZ, RZ, R29 ;  /* 0x000000ffff907224 */ /* 0x000fe200078e001d */
[----:B----4-:R-:W-:Y:S01]  /*4c880*/  HMMA.1688.F32.TF32 R4, R12, R232, R20 ;  /* 0x000000e80c04723c */ /* 0x010fe20000081014 */
[----:B------:R-:W3:Y:S04]  /*4c890*/  LDL.LU.64 R20, [R1+0x1500] ;  /* 0x0015000001147983 */ /* 0x000ee80000300a00 */
[----:B------:R-:W3:Y:S04]  /*4c8a0*/  LDL.LU.64 R22, [R1+0x1508] ;  /* 0x0015080001167983 */ /* 0x000ee80000300a00 */
[----:B------:R-:W4:Y:S04]  /*4c8b0*/  LDL.LU.64 R28, [R1+0x14f0] ;  /* 0x0014f000011c7983 */ /* 0x000f280000300a00 */
[----:B------:R-:W4:Y:S04]  /*4c8c0*/  LDL.LU.64 R30, [R1+0x14f8] ;  /* 0x0014f800011e7983 */ /* 0x000f280000300a00 */
[----:B------:R-:W4:Y:S04]  /*4c8d0*/  LDL.LU.64 R24, [R1+0x14e0] ;  /* 0x0014e00001187983 */ /* 0x000f280000300a00 */
[----:B------:R-:W4:Y:S04]  /*4c8e0*/  LDL.LU.64 R26, [R1+0x14e8] ;  /* 0x0014e800011a7983 */ /* 0x000f280000300a00 */
[----:B------:R-:W4:Y:S04]  /*4c8f0*/  LDL.LU.64 R48, [R1+0x14d0] ;  /* 0x0014d00001307983 */ /* 0x000f280000300a00 */
[----:B------:R-:W4:Y:S01]  /*4c900*/  LDL.LU.64 R50, [R1+0x14d8] ;  /* 0x0014d80001327983 */ /* 0x000f220000300a00 */
[----:B------:R-:W-:Y:S01]  /*4c910*/  IMAD.MOV.U32 R182, RZ, RZ, R7 ;  /* 0x000000ffffb67224 */ /* 0x000fe200078e0007 */
[----:B------:R-:W-:Y:S01]  /*4c920*/  MOV R147, R4 ;  /* 0x0000000400937202 */ /* 0x000fe20000000f00 */
[----:B------:R-:W-:-:S02]  /*4c930*/  IMAD.MOV.U32 R180, RZ, RZ, R5 ;  /* 0x000000ffffb47224 */ /* 0x000fc400078e0005 */
[----:B------:R-:W-:Y:S01]  /*4c940*/  IMAD.MOV.U32 R181, RZ, RZ, R6 ;  /* 0x000000ffffb57224 */ /* 0x000fe200078e0006 */
[----:B------:R-:W-:Y:S04]  /*4c950*/  STL.64 [R1+0x5878], R182 ;  /* 0x005878b601007387 */ /* 0x000fe80000100a00 */
[----:B------:R-:W-:Y:S04]  /*4c960*/  STL.64 [R1+0x5870], R180 ;  /* 0x005870b401007387 */ /* 0x000fe80000100a00 */
[----:B------:R-:W-:Y:S04]  /*4c970*/  STL.64 [R1+0x5868], R146 ;  /* 0x0058689201007387 */ /* 0x000fe80000100a00 */
[----:B------:R-:W-:Y:S01]  /*4c980*/  STL.64 [R1+0x5860], R144 ;  /* 0x0058609001007387 */ /* 0x000fe20000100a00 */
[----:B--2---:R-:W-:Y:S03]  /*4c990*/  HMMA.1688.F32.TF32 R4, R12, R228, R16 ;  /* 0x000000e40c04723c */ /* 0x004fe60000081010 */
[----:B------:R-:W2:Y:S04]  /*4c9a0*/  LDL.LU.64 R16, [R1+0x1520] ;  /* 0x0015200001107983 */ /* 0x000ea80000300a00 */
[----:B------:R-:W2:Y:S04]  /*4c9b0*/  LDL.LU.64 R18, [R1+0x1528] ;  /* 0x0015280001127983 */ /* 0x000ea80000300a00 */
[----:B------:R-:W2:Y:S04]  /*4c9c0*/  LDL.LU.64 R44, [R1+0x1550] ;  /* 0x00155000012c7983 */ /* 0x000ea80000300a00 */
[----:B------:R-:W2:Y:S04]  /*4c9d0*/  LDL.LU.64 R46, [R1+0x1558] ;  /* 0x00155800012e7983 */ /* 0x000ea80000300a00 */
[----:B------:R-:W2:Y:S04]  /*4c9e0*/  LDL.LU.64 R40, [R1+0x1570] ;  /* 0x0015700001287983 */ /* 0x000ea80000300a00 */
[----:B------:R-:W2:Y:S04]  /*4c9f0*/  LDL.LU.64 R42, [R1+0x1578] ;  /* 0x00157800012a7983 */ /* 0x000ea80000300a00 */
[----:B------:R-:W2:Y:S04]  /*4ca00*/  LDL.LU.64 R36, [R1+0x15f0] ;  /* 0x0015f00001247983 */ /* 0x000ea80000300a00 */
[----:B------:R-:W2:Y:S01]  /*4ca10*/  LDL.LU.64 R38, [R1+0x15f8] ;  /* 0x0015f80001267983 */ /* 0x000ea20000300a00 */
[----:B------:R-:W-:Y:S01]  /*4ca20*/  IMAD.MOV.U32 R186, RZ, RZ, R7 ;  /* 0x000000ffffba7224 */ /* 0x000fe200078e0007 */
[----:B------:R-:W-:Y:S01]  /*4ca30*/  MOV R184, R5 ;  /* 0x0000000500b87202 */ /* 0x000fe20000000f00 */
[----:B------:R-:W-:Y:S01]  /*4ca40*/  IMAD.MOV.U32 R185, RZ, RZ, R6 ;  /* 0x000000ffffb97224 */ /* 0x000fe200078e0006 */
[----:B------:R-:W-:Y:S01]  /*4ca50*/  LDS R5, [R252+UR12+0x280] ;  /* 0x0002800cfc057984 */ /* 0x000fe20008000800 */
[----:B------:R-:W-:-:S03]  /*4ca60*/  IMAD.MOV.U32 R151, RZ, RZ, R4 ;  /* 0x000000ffff977224 */ /* 0x000fc600078e0004 */
[----:B------:R-:W-:Y:S04]  /*4ca70*/  STL.64 [R1+0x5898], R186 ;  /* 0x005898ba01007387 */ /* 0x000fe80000100a00 */
[----:B------:R-:W-:Y:S04]  /*4ca80*/  STL.64 [R1+0x5890], R184 ;  /* 0x005890b801007387 */ /* 0x000fe80000100a00 */
[----:B------:R-:W-:Y:S04]  /*4ca90*/  STL.64 [R1+0x5888], R150 ;  /* 0x0058889601007387 */ /* 0x000fe80000100a00 */
[----:B------:R-:W-:Y:S04]  /*4caa0*/  STL.64 [R1+0x5880], R148 ;  /* 0x0058809401007387 */ /* 0x000fe80000100a00 */
        /* <DEDUP_REMOVED lines=67> */
[----:B------:R1:W-:Y:S04]  /*4cee0*/  STL.64 [R1+0x430], R52 ;  /* 0x0004303401007387 */ /* 0x0003e80000100a00 */
[----:B------:R1:W-:Y:S01]  /*4cef0*/  STL.64 [R1+0x438], R54 ;  /* 0x0004383601007387 */ /* 0x0003e20000100a00 */
[----:B------:R-:W-:Y:S03]  /*4cf00*/  HMMA.1688.F32.TF32 R12, R12, R188, R48 ;  /* 0x000000bc0c0c723c */ /* 0x000fe60000081030 */
[----:B-1----:R-:W4:Y:S04]  /*4cf10*/  LDL.LU.64 R52, [R1+0x8c0] ;  /* 0x0008c00001347983 */ /* 0x002f280000300a00 */
[----:B------:R-:W4:-:S15]  /*4cf20*/  LDL.LU.64 R54, [R1+0x8c8] ;  /* 0x0008c80001367983 */ /* 0x000f1e0000300a00 */
[----:B------:R-:W-:-:S01]  /*4cf30*/  NOP ;  /* 0x0000000000007918 */ /* 0x000fc20000000000 */
        /* <DEDUP_REMOVED lines=13> */
[----:B------:R1:W-:Y:S04]  /*4d010*/  STL.64 [R1+0xc78], R14 ;  /* 0x000c780e01007387 */ /* 0x0003e80000100a00 */
[----:B------:R-:W2:Y:S04]  /*4d020*/  LDL.LU.64 R44, [R1+0x860] ;  /* 0x00086000012c7983 */ /* 0x000ea80000300a00 */
[----:B------:R-:W2:Y:S01]  /*4d030*/  LDL.LU.64 R46, [R1+0x868] ;  /* 0x00086800012e7983 */ /* 0x000ea20000300a00 */
[C---:B-1----:R-:W-:Y:S03]  /*4d040*/  HMMA.1688.F32.TF32 R12, R8.reuse, R232, R40 ;  /* 0x000000e8080c723c */ /* 0x042fe60000081028 */
[----:B------:R-:W-:Y:S04]  /*4d050*/  LDS R40, [R0+UR12+0x300] ;  /* 0x0003000c00287984 */ /* 0x000fe80008000800 */
[----:B------:R-:W-:Y:S04]  /*4d060*/  LDS R42, [R0+UR12+0x1300] ;  /* 0x0013000c002a7984 */ /* 0x000fe80008000800 */
[----:B------:R-:W-:Y:S04]  /*4d070*/  LDS R41, [R252+UR12+0x300] ;  /* 0x0003000cfc297984 */ /* 0x000fe80008000800 */
[----:B------:R-:W1:Y:S08]  /*4d080*/  LDS R43, [R252+UR12+0x1300] ;  /* 0x0013000cfc2b7984 */ /* 0x000e700008000800 */
        /* <DEDUP_REMOVED lines=73> */
[----:B------:R-:W-:Y:S01]  /*4d520*/  STL.64 [R1+0xd58], R54 ;  /* 0x000d583601007387 */ /* 0x000fe20000100a00 */
[----:B------:R-:W-:Y:S03]  /*4d530*/  HMMA.1688.F32.TF32 R8, R8, R188, R12 ;  /* 0x000000bc0808723c */ /* 0x000fe6000008100c */
[----:B------:R-:W4:Y:S04]  /*4d540*/  LDL.LU.64 R12, [R1+0x1420] ;  /* 0x00142000010c7983 */ /* 0x000f280000300a00 */
        /* <DEDUP_REMOVED lines=61> */
[----:B------:R-:W-:-:S15]  /*4d920*/  HMMA.1688.F32.TF32 R52, R4, R208, R48 ;  /* 0x000000d00434723c */ /* 0x000fde0000081030 */
[----:B------:R-:W-:-:S02]  /*4d930*/  NOP ;  /* 0x0000000000007918 */ /* 0x000fc40000000000 */
[----:B------:R-:W-:Y:S04]  /*4d940*/  STL.64 [R1+0x240], R56 ;  /* 0x0002403801007387 */ /* 0x000fe80000100a00 */
[----:B------:R-:W-:Y:S01]  /*4d950*/  STL.64 [R1+0x248], R58 ;  /* 0x0002483a01007387 */ /* 0x000fe20000100a00 */
[C---:B------:R-:W-:Y:S03]  /*4d960*/  HMMA.1688.F32.TF32 R48, R4.reuse, R204, R44 ;  /* 0x000000cc0430723c */ /* 0x040fe6000008102c */
[----:B------:R1:W-:Y:S04]  /*4d970*/  STL.64 [R1+0x230], R52 ;  /* 0x0002303401007387 */ /* 0x0003e80000100a00 */
[----:B------:R1:W-:Y:S01]  /*4d980*/  STL.64 [R1+0x238], R54 ;  /* 0x0002383601007387 */ /* 0x0003e20000100a00 */
[----:B---3--:R-:W-:Y:S03]  /*4d990*/  HMMA.1688.F32.TF32 R44, R4, R200, R20 ;  /* 0x000000c8042c723c */ /* 0x008fe60000081014 */
[----:B------:R-:W3:-:S12]  /*4d9a0*/  LDL.LU.64 R20, [R1+0x12f0] ;  /* 0x0012f00001147983 */ /* 0x000ed80000300a00 */
[----:B------:R1:W-:Y:S04]  /*4d9b0*/  STL.64 [R1+0x220], R48 ;  /* 0x0002203001007387 */ /* 0x0003e80000100a00 */
[----:B------:R1:W-:Y:S04]  /*4d9c0*/  STL.64 [R1+0x228], R50 ;  /* 0x0002283201007387 */ /* 0x0003e80000100a00 */
[----:B------:R-:W3:Y:S01]  /*4d9d0*/  LDL.LU.64 R22, [R1+0x12f8] ;  /* 0x0012f80001167983 */ /* 0x000ee20000300a00 */
[C---:B----4-:R-:W-:Y:S03]  /*4d9e0*/  HMMA.1688.F32.TF32 R28, R4.reuse, R196, R28 ;  /* 0x000000c4041c723c */ /* 0x050fe6000008101c */
[----:B------:R4:W-:Y:S04]  /*4d9f0*/  STL.64 [R1+0x210], R44 ;  /* 0x0002102c01007387 */ /* 0x0009e80000100a00 */
[----:B------:R4:W-:Y:S01]  /*4da00*/  STL.64 [R1+0x218], R46 ;  /* 0x0002182e01007387 */ /* 0x0009e20000100a00 */
[C---:B------:R-:W-:Y:S06]  /*4da10*/  HMMA.1688.F32.TF32 R36, R4.reuse, R192, R36 ;  /* 0x000000c00424723c */ /* 0x040fec0000081024 */
[----:B------:R-:W-:Y:S09]  /*4da20*/  HMMA.1688.F32.TF32 R4, R4, R188, R24 ;  /* 0x000000bc0404723c */ /* 0x000ff20000081018 */
[----:B------:R-:W-:Y:S04]  /*4da30*/  STL.64 [R1+0x5618], R30 ;  /* 0x0056181e01007387 */ /* 0x000fe80000100a00 */
[----:B------:R-:W-:Y:S04]  /*4da40*/  STL.64 [R1+0x5610], R28 ;  /* 0x0056101c01007387 */ /* 0x000fe80000100a00 */
[----:B------:R-:W-:Y:S04]  /*4da50*/  STL.64 [R1+0x5628], R38 ;  /* 0x0056282601007387 */ /* 0x000fe80000100a00 */
[----:B------:R4:W-:Y:S04]  /*4da60*/  STL.64 [R1+0x5620], R36 ;  /* 0x0056202401007387 */ /* 0x0009e80000100a00 */
[----:B------:R-:W-:Y:S01]  /*4da70*/  STL.64 [R1+0x5638], R6 ;  /* 0x0056380601007387 */ /* 0x000fe20000100a00 */
[C---:B------:R-:W-:Y:S06]  /*4da80*/  HMMA.1688.F32.TF32 R8, R40.reuse, R240, R8 ;  /* 0x000000f02808723c */ /* 0x040fec0000081008 */
[C---:B------:R-:W-:Y:S01]  /*4da90*/  HMMA.1688.F32.TF32 R12, R40.reuse, R236, R12 ;  /* 0x000000ec280c723c */ /* 0x040fe2000008100c */
[----:B------:R-:W-:Y:S04]  /*4daa0*/  STL.64 [R1+0x5630], R4 ;  /* 0x0056300401007387 */ /* 0x000fe80000100a00 */
[----:B------:R-:W3:Y:S04]  /*4dab0*/  LDL.LU.64 R24, [R1+0x1350] ;  /* 0x0013500001187983 */ /* 0x000ee80000300a00 */
[----:B------:R-:W3:Y:S08]  /*4dac0*/  LDL.LU.64 R26, [R1+0x1358] ;  /* 0x00135800011a7983 */ /* 0x000ef00000300a00 */
[----:B------:R-:W-:Y:S01]  /*4dad0*/  STL.64 [R1+0x5648], R10 ;  /* 0x0056480a01007387 */ /* 0x000fe20000100a00 */
[----:B--2---:R-:W-:Y:S03]  /*4dae0*/  HMMA.1688.F32.TF32 R16, R40, R232, R16 ;  /* 0x000000e82810723c */ /* 0x004fe60000081010 */
[----:B------:R-:W-:Y:S04]  /*4daf0*/  STL.64 [R1+0x5640], R8 ;  /* 0x0056400801007387 */ /* 0x000fe80000100a00 */
[----:B-1----:R-:W2:Y:S04]  /*4db00*/  LDL.LU.64 R52, [R1+0x1340] ;  /* 0x0013400001347983 */ /* 0x002ea80000300a00 */
[----:B------:R-:W2:Y:S04]  /*4db10*/  LDL.LU.64 R54, [R1+0x1348] ;  /* 0x0013480001367983 */ /* 0x000ea80000300a00 */
[----:B------:R-:W2:Y:S04]  /*4db20*/  LDL.LU.64 R48, [R1+0x1330] ;  /* 0x0013300001307983 */ /* 0x000ea80000300a00 */
[----:B------:R-:W2:Y:S04]  /*4db30*/  LDL.LU.64 R50, [R1+0x1338] ;  /* 0x0013380001327983 */ /* 0x000ea80000300a00 */
[----:B------:R-:W-:Y:S04]  /*4db40*/  STL.64 [R1+0x5658], R14 ;  /* 0x0056580e01007387 */ /* 0x000fe80000100a00 */
[----:B------:R-:W-:Y:S04]  /*4db50*/  STL.64 [R1+0x5650], R12 ;  /* 0x0056500c01007387 */ /* 0x000fe80000100a00 */
[----:B----4-:R-:W4:Y:S04]  /*4db60*/  LDL.LU.64 R44, [R1+0x1360] ;  /* 0x00136000012c7983 */ /* 0x010f280000300a00 */
[----:B------:R-:W4:Y:S04]  /*4db70*/  LDL.LU.64 R46, [R1+0x1368] ;  /* 0x00136800012e7983 */ /* 0x000f280000300a00 */
[----:B------:R-:W4:Y:S04]  /*4db80*/  LDL.LU.64 R36, [R1+0x1380] ;  /* 0x0013800001247983 */ /* 0x000f280000300a00 */
[----:B------:R-:W4:Y:S04]  /*4db90*/  LDL.LU.64 R38, [R1+0x1388] ;  /* 0x0013880001267983 */ /* 0x000f280000300a00 */
[----:B------:R-:W4:Y:S04]  /*4dba0*/  LDL.LU.64 R28, [R1+0x13a0] ;  /* 0x0013a000011c7983 */ /* 0x000f280000300a00 */
        /* <DEDUP_REMOVED lines=8> */
[----:B------:R-:W4:Y:S04]  /*4dc30*/  LDL.LU.64 R10, [R1+0x1468] ;  /* 0x00146800010a7983 */ /* 0x000f280000300a00 */
[----:B------:R-:W4:Y:S04]  /*4dc40*/  LDL.LU.64 R4, [R1+0x14a0] ;  /* 0x0014a00001047983 */ /* 0x000f280000300a00 */
[----:B------:R-:W4:Y:S01]  /*4dc50*/  LDL.LU.64 R6, [R1+0x14a8] ;  /* 0x0014a80001067983 */ /* 0x000f220000300a00 */
[----:B------:R-:W-:Y:S01]  /*4dc60*/  MOV R142, R33 ;  /* 0x00000021008e7202 */ /* 0x000fe20000000f00 */
[----:B------:R-:W-:-:S02]  /*4dc70*/  IMAD.MOV.U32 R143, RZ, RZ, R32 ;  /* 0x000000ffff8f7224 */ /* 0x000fc400078e0020 */
[----:B------:R-:W-:Y:S02]  /*4dc80*/  IMAD.MOV.U32 R140, RZ, RZ, R35 ;  /* 0x000000ffff8c7224 */ /* 0x000fe400078e0023 */
[----:B------:R-:W-:Y:S01]  /*4dc90*/  IMAD.MOV.U32 R141, RZ, RZ, R34 ;  /* 0x000000ffff8d7224 */ /* 0x000fe200078e0022 */
[----:B---3--:R-:W-:-:S15]  /*4dca0*/  HMMA.1688.F32.TF32 R20, R40, R228, R20 ;  /* 0x000000e42814723c */ /* 0x008fde0000081014 */
[----:B------:R-:W-:-:S08]  /*4dcb0*/  NOP ;  /* 0x0000000000007918 */ /* 0x000fd00000000000 */
[----:B------:R-:W-:Y:S04]  /*4dcc0*/  STL.64 [R1+0x5678], R22 ;  /* 0x0056781601007387 */ /* 0x000fe80000100a00 */
[----:B------:R-:W-:Y:S01]  /*4dcd0*/  STL.64 [R1+0x5670], R20 ;  /* 0x0056701401007387 */ /* 0x000fe20000100a00 */
[C---:B------:R-:W-:Y:S06]  /*4dce0*/  HMMA.1688.F32.TF32 R24, R40.reuse, R224, R24 ;  /* 0x000000e02818723c */ /* 0x040fec0000081018 */
[C---:B--2---:R-:W-:Y:S06]  /*4dcf0*/  HMMA.1688.F32.TF32 R68, R40.reuse, R220, R52 ;  /* 0x000000dc2844723c */ /* 0x044fec0000081034 */
[C---:B------:R-:W-:Y:S06]  /*4dd00*/  HMMA.1688.F32.TF32 R72, R40.reuse, R104, R48 ;  /* 0x000000682848723c */ /* 0x040fec0000081030 */
[C---:B----4-:R-:W-:Y:S06]  /*4dd10*/  HMMA.1688.F32.TF32 R76, R40.reuse, R108, R44 ;  /* 0x0000006c284c723c */ /* 0x050fec000008102c */
[C---:B------:R-:W-:Y:S06]  /*4dd20*/  HMMA.1688.F32.TF32 R80, R40.reuse, R216, R36 ;  /* 0x000000d82850723c */ /* 0x040fec0000081024 */
[C---:B------:R-:W-:Y:S01]  /*4dd30*/  HMMA.1688.F32.TF32 R84, R40.reuse, R212, R28 ;  /* 0x000000d42854723c */ /* 0x040fe2000008101c */
[----:B------:R-:W-:Y:S04]  /*4dd40*/  STL.64 [R1+0x5688], R26 ;  /* 0x0056881a01007387 */ /* 0x000fe80000100a00 */
[----:B------:R-:W-:Y:S04]  /*4dd50*/  STL.64 [R1+0x5680], R24 ;  /* 0x0056801801007387 */ /* 0x000fe80000100a00 */
[----:B------:R-:W-:Y:S01]  /*4dd60*/  STL.64 [R1+0x5698], R70 ;  /* 0x0056984601007387 */ /* 0x000fe20000100a00 */
[C---:B------:R-:W-:Y:S06]  /*4dd70*/  HMMA.1688.F32.TF32 R88, R40.reuse, R208, R16 ;  /* 0x000000d02858723c */ /* 0x040fec0000081010 */
[C---:B------:R-:W-:Y:S06]  /*4dd80*/  HMMA.1688.F32.TF32 R92, R40.reuse, R204, R12 ;  /* 0x000000cc285c723c */ /* 0x040fec000008100c */
[C---:B------:R-:W-:Y:S01]  /*4dd90*/  HMMA.1688.F32.TF32 R96, R40.reuse, R200, R8 ;  /* 0x000000c82860723c */ /* 0x040fe20000081008 */
        /* <DEDUP_REMOVED lines=15> */
[----:B------:R-:W2:Y:S04]  /*4de90*/  LDL.LU.64 R32, [R1+0x1530] ;  /* 0x0015300001207983 */ /* 0x000ea80000300a00 */
[----:B------:R-:W2:Y:S04]  /*4dea0*/  LDL.LU.64 R34, [R1+0x1538] ;  /* 0x0015380001227983 */ /* 0x000ea80000300a00 */
[----:B-1----:R-:W3:Y:S04]  /*4deb0*/  LDL.LU.64 R76, [R1+0x1560] ;  /* 0x00156000014c7983 */ /* 0x002ee80000300a00 */
[----:B------:R-:W3:Y:S04]  /*4dec0*/  LDL.LU.64 R78, [R1+0x1568] ;  /* 0x00156800014e7983 */ /* 0x000ee80000300a00 */
[----:B------:R-:W4:Y:S04]  /*4ded0*/  LDL.LU.64 R44, [R1+0x1260] ;  /* 0x00126000012c7983 */ /* 0x000f280000300a00 */
[----:B------:R-:W4:Y:S04]  /*4dee0*/  LDL.LU.64 R46, [R1+0x1268] ;  /* 0x00126800012e7983 */ /* 0x000f280000300a00 */
        /* <DEDUP_REMOVED lines=24> */
[----:B------:R-:W-:Y:S03]  /*4e070*/  HMMA.1688.F32.TF32 R100, R40, R196, R4 ;  /* 0x000000c42864723c */ /* 0x000fe60000081004 */
[----:B------:R-:W3:Y:S04]  /*4e080*/  LDL.LU.64 R12, [R1+0x1390] ;  /* 0x00139000010c7983 */ /* 0x000ee80000300a00 */
[----:B------:R-:W3:Y:S04]  /*4e090*/  LDL.LU.64 R14, [R1+0x1398] ;  /* 0x00139800010e7983 */ /* 0x000ee80000300a00 */
[----:B------:R-:W3:Y:S04]  /*4e0a0*/  LDL.LU.64 R8, [R1+0x13c0] ;  /* 0x0013c00001087983 */ /* 0x000ee80000300a00 */
[----:B------:R-:W3:Y:S04]  /*4e0b0*/  LDL.LU.64 R10, [R1+0x13c8] ;  /* 0x0013c800010a7983 */ /* 0x000ee80000300a00 */
[----:B------:R-:W3:Y:S04]  /*4e0c0*/  LDL.LU.64 R4, [R1+0x1480] ;  /* 0x0014800001047983 */ /* 0x000ee80000300a00 */
[----:B------:R-:W3:Y:S01]  /*4e0d0*/  LDL.LU.64 R6, [R1+0x1488] ;  /* 0x0014880001067983 */ /* 0x000ee20000300a00 */
[----:B------:R-:W-:Y:S01]  /*4e0e0*/  IMAD.MOV.U32 R176, RZ, RZ, R127 ;  /* 0x000000ffffb07224 */ /* 0x000fe200078e007f */
[----:B------:R-:W-:Y:S01]  /*4e0f0*/  MOV R179, R124 ;  /* 0x0000007c00b37202 */ /* 0x000fe20000000f00 */
[----:B------:R-:W-:-:S02]  /*4e100*/  IMAD.MOV.U32 R177, RZ, RZ, R126 ;  /* 0x000000ffffb17224 */ /* 0x000fc400078e007e */
[----:B------:R-:W-:Y:S02]  /*4e110*/  IMAD.MOV.U32 R178, RZ, RZ, R125 ;  /* 0x000000ffffb27224 */ /* 0x000fe400078e007d */
[----:B------:R-:W-:Y:S02]  /*4e120*/  IMAD.MOV.U32 R172, RZ, RZ, R123 ;  /* 0x000000ffffac7224 */ /* 0x000fe400078e007b */
[----:B------:R-:W-:Y:S02]  /*4e130*/  IMAD.MOV.U32 R173, RZ, RZ, R122 ;  /* 0x000000ffffad7224 */ /* 0x000fe400078e007a */
[----:B------:R-:W-:Y:S02]  /*4e140*/  IMAD.MOV.U32 R174, RZ, RZ, R121 ;  /* 0x000000ffffae7224 */ /* 0x000fe400078e0079 */
[----:B------:R-:W-:Y:S01]  /*4e150*/  IMAD.MOV.U32 R175, RZ, RZ, R120 ;  /* 0x000000ffffaf7224 */ /* 0x000fe200078e0078 */
[----:B------:R-:W-:Y:S04]  /*4e160*/  STL.64 [R1+0x58a8], R102 ;  /* 0x0058a86601007387 */ /* 0x000fe80000100a00 */
[----:B------:R-:W-:Y:S01]  /*4e170*/  STL.64 [R1+0x58a0], R100 ;  /* 0x0058a06401007387 */ /* 0x000fe20000100a00 */
[----:B--2---:R-:W-:Y:S06]  /*4e180*/  HMMA.1688.F32.TF32 R32, R40, R192, R32 ;  /* 0x000000c02820723c */ /* 0x004fec0000081020 */
[C---:B----4-:R-:W-:Y:S06]  /*4e190*/  HMMA.1688.F32.TF32 R44, R244.reuse, R240, R44 ;  /* 0x000000f0f42c723c */ /* 0x050fec000008102c */
[C---:B---3--:R-:W-:Y:S06]  /*4e1a0*/  HMMA.1688.F32.TF32 R48, R244.reuse, R236, R48 ;  /* 0x000000ecf430723c */ /* 0x048fec0000081030 */
[C---:B------:R-:W-:Y:S06]  /*4e1b0*/  HMMA.1688.F32.TF32 R52, R244.reuse, R232, R52 ;  /* 0x000000e8f434723c */ /* 0x040fec0000081034 */
        /* <DEDUP_REMOVED lines=12> */
[----:B------:R-:W-:Y:S06]  /*4e280*/  HMMA.1688.F32.TF32 R244, R244, R188, R4 ;  /* 0x000000bcf4f4723c */ /* 0x000fec0000081004 */
[C---:B------:R-:W-:Y:S01]  /*4e290*/  HMMA.1688.F32.TF32 R4, R116.reuse, R242, R176 ;  /* 0x000000f27404723c */ /* 0x040fe200000810b0 */
[----:B------:R-:W-:Y:S04]  /*4e2a0*/  STL.64 [R1+0x58b8], R34 ;  /* 0x0058b82201007387 */ /* 0x000fe80000100a00 */
[----:B------:R-:W-:Y:S01]  /*4e2b0*/  STL.64 [R1+0x58b0], R32 ;  /* 0x0058b02001007387 */ /* 0x000fe20000100a00 */
[C---:B------:R-:W-:Y:S06]  /*4e2c0*/  HMMA.1688.F32.TF32 R12, R116.reuse, R238, R140 ;  /* 0x000000ee740c723c */ /* 0x040fec000008108c */
[C---:B------:R-:W-:Y:S11]  /*4e2d0*/  HMMA.1688.F32.TF32 R8, R116.reuse, R234, R248 ;  /* 0x000000ea7408723c */ /* 0x040ff600000810f8 */
[----:B------:R-:W-:Y:S04]  /*4e2e0*/  STL.64 [R1+0xd90], R4 ;  /* 0x000d900401007387 */ /* 0x000fe80000100a00 */
[----:B------:R1:W-:Y:S02]  /*4e2f0*/  STL.64 [R1+0xd98], R6 ;  /* 0x000d980601007387 */ /* 0x0003e40000100a00 */
[----:B-1----:R-:W-:Y:S02]  /*4e300*/  HMMA.1688.F32.TF32 R4, R116, R230, R112 ;  /* 0x000000e67404723c */ /* 0x002fe40000081070 */
[----:B------:R-:W-:Y:S04]  /*4e310*/  STL.64 [R1+0xd80], R12 ;  /* 0x000d800c01007387 */ /* 0x000fe80000100a00 */
[----:B------:R-:W-:Y:S04]  /*4e320*/  STL.64 [R1+0xd88], R14 ;  /* 0x000d880e01007387 */ /* 0x000fe80000100a00 */
[----:B------:R-:W-:Y:S04]  /*4e330*/  STL.64 [R1+0xd70], R8 ;  /* 0x000d700801007387 */ /* 0x000fe80000100a00 */
[----:B------:R-:W-:Y:S01]  /*4e340*/  STL.64 [R1+0xd78], R10 ;  /* 0x000d780a01007387 */ /* 0x000fe20000100a00 */
[----:B------:R-:W-:Y:S01]  /*4e350*/  MOV R36, R210 ;  /* 0x000000d200247202 */ /* 0x000fe20000000f00 */
[----:B------:R-:W-:-:S02]  /*4e360*/  IMAD.MOV.U32 R37, RZ, RZ, R211 ;  /* 0x000000ffff257224 */ /* 0x000fc400078e00d3 */
[----:B------:R-:W-:Y:S02]  /*4e370*/  IMAD.MOV.U32 R38, RZ, RZ, R206 ;  /* 0x000000ffff267224 */ /* 0x000fe400078e00ce */
[----:B------:R-:W-:Y:S01]  /*4e380*/  IMAD.MOV.U32 R39, RZ, RZ, R207 ;  /* 0x000000ffff277224 */ /* 0x000fe200078e00cf */
[----:B------:R-:W-:Y:S01]  /*4e390*/  MOV R19, R195 ;  /* 0x000000c300137202 */ /* 0x000fe20000000f00 */
[----:B------:R-:W-:Y:S01]  /*4e3a0*/  IMAD.MOV.U32 R18, RZ, RZ, R194 ;  /* 0x000000ffff127224 */ /* 0x000fe200078e00c2 */
[----:B------:R-:W-:Y:S01]  /*4e3b0*/  HMMA.1688.F32.TF32 R40, R40, R188, R76 ;  /* 0x000000bc2828723c */ /* 0x000fe2000008104c */
[----:B------:R-:W-:Y:S04]  /*4e3c0*/  STL.64 [R1+0xd60], R4 ;  /* 0x000d600401007387 */ /* 0x000fe80000100a00 */
[----:B------:R1:W-:Y:S04]  /*4e3d0*/  STL.64 [R1+0xd68], R6 ;  /* 0x000d680601007387 */ /* 0x0003e80000100a00 */
[----:B------:R-:W2:Y:S01]  /*4e3e0*/  LDL.LU R210, [R1+0x5994] ;  /* 0x0059940001d27983 */ /* 0x000ea20000300800 */
[----:B------:R-:W-:Y:S01]  /*4e3f0*/  MOV R28, R106 ;  /* 0x0000006a001c7202 */ /* 0x000fe20000000f00 */
[----:B------:R-:W-:-:S02]  /*4e400*/  IMAD.MOV.U32 R29, RZ, RZ, R107 ;  /* 0x000000ffff1d7224 */ /* 0x000fc400078e006b */
[----:B------:R-:W-:Y:S01]  /*4e410*/  IMAD.MOV.U32 R30, RZ, RZ, R110 ;  /* 0x000000ffff1e7224 */ /* 0x000fe200078e006e */
[----:B------:R-:W-:Y:S01]  /*4e420*/  LDS R112, [R0+UR12+0x2100] ;  /* 0x0021000c00707984 */ /* 0x000fe20008000800 */
[----:B-1----:R-:W-:Y:S01]  /*4e430*/  HMMA.1688.F32.TF32 R4, R116, R226, R172 ;  /* 0x000000e27404723c */ /* 0x002fe200000810ac */
[----:B------:R-:W-:Y:S02]  /*4e440*/  IMAD.MOV.U32 R8, RZ, RZ, R202 ;  /* 0x000000ffff087224 */ /* 0x000fe400078e00ca */
[----:B------:R-:W-:Y:S01]  /*4e450*/  LDS R114, [R0+UR12+0x3100] ;  /* 0x0031000c00727984 */ /* 0x000fe20008000800 */
[----:B------:R-:W-:Y:S02]  /*4e460*/  IMAD.MOV.U32 R9, RZ, RZ, R203 ;  /* 0x000000ffff097224 */ /* 0x000fe400078e00cb */
[----:B------:R-:W-:Y:S01]  /*4e470*/  IMAD.MOV.U32 R31, RZ, RZ, R111 ;  /* 0x000000ffff1f7224 */ /* 0x000fe200078e006f */
[----:B------:R-:W-:Y:S04]  /*4e480*/  LDS R113, [R252+UR12+0x2100] ;  /* 0x0021000cfc717984 */ /* 0x000fe80008000800 */
[----:B------:R-:W1:-:S12]  /*4e490*/  LDS R115, [R252+UR12+0x3100] ;  /* 0x0031000cfc737984 */ /* 0x000e580008000800 */
[----:B------:R3:W-:Y:S04]  /*4e4a0*/  STL.64 [R1+0xda0], R4 ;  /* 0x000da00401007387 */ /* 0x0007e80000100a00 */
[----:B------:R4:W-:Y:S04]  /*4e4b0*/  STL.64 [R1+0xda8], R6 ;  /* 0x000da80601007387 */ /* 0x0009e80000100a00 */
[----:B------:R-:W2:Y:S04]  /*4e4c0*/  LDL.LU R211, [R1+0x5990] ;  /* 0x0059900001d37983 */ /* 0x000ea80000300800 */
[----:B------:R-:W2:Y:S01]  /*4e4d0*/  LDL.LU R206, [R1+0x598c] ;  /* 0x00598c0001ce7983 */ /* 0x000ea20000300800 */
[----:B---3--:R-:W-:Y:S01]  /*4e4e0*/  IMAD.MOV.U32 R4, RZ, RZ, R199 ;  /* 0x000000ffff047224 */ /* 0x008fe200078e00c7 */
[----:B------:R-:W-:-:S02]  /*4e4f0*/  MOV R5, R198 ;  /* 0x000000c600057202 */ /* 0x000fc40000000f00 */
[----:B------:R-:W3:Y:S01]  /*4e500*/  LDL.LU R207, [R1+0x5988] ;  /* 0x0059880001cf7983 */ /* 0x000ee20000300800 */
[----:B----4-:R-:W-:-:S03]  /*4e510*/  IMAD.MOV.U32 R6, RZ, RZ, R190 ;  /* 0x000000ffff067224 */ /* 0x010fc600078e00be */
[----:B------:R-:W4:Y:S01]  /*4e520*/  LDL.LU R199, [R1+0x5984] ;  /* 0x0059840001c77983 */ /* 0x000f220000300800 */
[----:B------:R-:W-:-:S03]  /*4e530*/  IMAD.MOV.U32 R7, RZ, RZ, R191 ;  /* 0x000000ffff077224 */ /* 0x000fc600078e00bf */
[----:B------:R-:W4:Y:S04]  /*4e540*/  LDL.LU R198, [R1+0x5980] ;  /* 0x0059800001c67983 */ /* 0x000f280000300800 */
[----:B------:R-:W4:Y:S04]  /*4e550*/  LDL.LU R190, [R1+0x597c] ;  /* 0x00597c0001be7983 */ /* 0x000f280000300800 */
[----:B------:R-:W4:Y:S04]  /*4e560*/  LDL.LU R191, [R1+0x5978] ;  /* 0x0059780001bf7983 */ /* 0x000f280000300800 */
[----:B------:R-:W4:Y:S04]  /*4e570*/  LDL.LU R202, [R1+0x5974] ;  /* 0x0059740001ca7983 */ /* 0x000f280000300800 */
[----:B------:R-:W4:Y:S01]  /*4e580*/  LDL.LU R203, [R1+0x5970] ;  /* 0x0059700001cb7983 */ /* 0x000f220000300800 */
[----:B------:R-:W-:Y:S01]  /*4e590*/  MOV R10, R215 ;  /* 0x000000d7000a7202 */ /* 0x000fe20000000f00 */
[----:B------:R-:W-:-:S02]  /*4e5a0*/  IMAD.MOV.U32 R11, RZ, RZ, R214 ;  /* 0x000000ffff0b7224 */ /* 0x000fc400078e00d6 */
[----:B------:R-:W4:Y:S04]  /*4e5b0*/  LDL.LU R215, [R1+0x596c] ;  /* 0x00596c0001d77983 */ /* 0x000f280000300800 */
[----:B------:R-:W4:Y:S01]  /*4e5c0*/  LDL.LU R214, [R1+0x5968] ;  /* 0x0059680001d67983 */ /* 0x000f220000300800 */
[----:B--2---:R-:W-:Y:S02]  /*4e5d0*/  IMAD.MOV.U32 R17, RZ, RZ, R210 ;  /* 0x000000ffff117224 */ /* 0x004fe400078e00d2 */
[----:B------:R-:W-:Y:S02]  /*4e5e0*/  IMAD.MOV.U32 R16, RZ, RZ, R211 ;  /* 0x000000ffff107224 */ /* 0x000fe400078e00d3 */
[----:B------:R-:W2:Y:S04]  /*4e5f0*/  LDL.LU R211, [R1+0x5964] ;  /* 0x0059640001d37983 */ /* 0x000ea80000300800 */
[----:B------:R-:W2:Y:S04]  /*4e600*/  LDL.LU R210, [R1+0x5960] ;  /* 0x0059600001d27983 */ /* 0x000ea80000300800 */
[----:B------:R-:W2:Y:S01]  /*4e610*/  LDL.LU R194, [R1+0x595c] ;  /* 0x00595c0001c27983 */ /* 0x000ea20000300800 */
[----:B---3--:R-:W-:-:S02]  /*4e620*/  IMAD.MOV.U32 R22, RZ, RZ, R207 ;  /* 0x000000ffff167224 */ /* 0x008fc400078e00cf */
[----:B----4-:R-:W-:Y:S01]  /*4e630*/  IMAD.MOV.U32 R21, RZ, RZ, R199 ;  /* 0x000000ffff157224 */ /* 0x010fe200078e00c7 */
[----:B------:R-:W3:Y:S01]  /*4e640*/  LDL.LU R195, [R1+0x5958] ;  /* 0x0059580001c37983 */ /* 0x000ee20000300800 */
[----:B------:R-:W-:-:S03]  /*4e650*/  IMAD.MOV.U32 R20, RZ, RZ, R198 ;  /* 0x000000ffff147224 */ /* 0x000fc600078e00c6 */
[----:B------:R-:W4:Y:S01]  /*4e660*/  LDL.LU R198, [R1+0x5954] ;  /* 0x0059540001c67983 */ /* 0x000f220000300800 */
[----:B------:R-:W-:-:S03]  /*4e670*/  IMAD.MOV.U32 R23, RZ, RZ, R206 ;  /* 0x000000ffff177224 */ /* 0x000fc600078e00ce */
[----:B------:R-:W4:Y:S04]  /*4e680*/  LDL.LU R199, [R1+0x5950] ;  /* 0x0059500001c77983 */ /* 0x000f280000300800 */
[----:B------:R-:W4:Y:S01]  /*4e690*/  LDL.LU R207, [R1+0x594c] ;  /* 0x00594c0001cf7983 */ /* 0x000f220000300800 */
[----:B------:R-:W-:Y:S02]  /*4e6a0*/  IMAD.MOV.U32 R26, RZ, RZ, R191 ;  /* 0x000000ffff1a7224 */ /* 0x000fe400078e00bf */
[----:B------:R-:W-:Y:S01]  /*4e6b0*/  IMAD.MOV.U32 R25, RZ, RZ, R202 ;  /* 0x000000ffff197224 */ /* 0x000fe200078e00ca */
[----:B------:R-:W4:Y:S01]  /*4e6c0*/  LDL.LU R206, [R1+0x5948] ;  /* 0x0059480001ce7983 */ /* 0x000f220000300800 */
[----:B------:R-:W-:-:S03]  /*4e6d0*/  MOV R24, R203 ;  /* 0x000000cb00187202 */ /* 0x000fc60000000f00 */
[----:B------:R-:W4:Y:S01]  /*4e6e0*/  LDL.LU R203, [R1+0x5944] ;  /* 0x0059440001cb7983 */ /* 0x000f220000300800 */
[----:B------:R-:W-:-:S03]  /*4e6f0*/  IMAD.MOV.U32 R27, RZ, RZ, R190 ;  /* 0x000000ffff1b7224 */ /* 0x000fc600078e00be */
[----:B------:R-:W4:Y:S04]  /*4e700*/  LDL.LU R202, [R1+0x5940] ;  /* 0x0059400001ca7983 */ /* 0x000f280000300800 */
[----:B------:R-:W4:Y:S04]  /*4e710*/  LDL.LU R191, [R1+0x593c] ;  /* 0x00593c0001bf7983 */ /* 0x000f280000300800 */
[----:B------:R-:W4:Y:S01]  /*4e720*/  LDL.LU R190, [R1+0x5938] ;  /* 0x0059380001be7983 */ /* 0x000f220000300800 */
[----:B--2---:R-:W-:Y:S02]  /*4e730*/  IMAD.MOV.U32 R75, RZ, RZ, R194 ;  /* 0x000000ffff4b7224 */ /* 0x004fe400078e00c2 */
[----:B---3--:R-:W-:Y:S01]  /*4e740*/  IMAD.MOV.U32 R74, RZ, RZ, R195 ;  /* 0x000000ffff4a7224 */ /* 0x008fe200078e00c3 */
[----:B----4-:R-:W-:Y:S01]  /*4e750*/  MOV R73, R198 ;  /* 0x000000c600497202 */ /* 0x010fe20000000f00 */
[----:B------:R-:W-:-:S02]  /*4e760*/  IMAD.MOV.U32 R72, RZ, RZ, R199 ;  /* 0x000000ffff487224 */ /* 0x000fc400078e00c7 */
[----:B------:R-:W2:Y:S04]  /*4e770*/  LDL.LU R199, [R1+0x5934] ;  /* 0x0059340001c77983 */ /* 0x000ea80000300800 */
[----:B------:R-:W3:Y:S04]  /*4e780*/  LDL.LU R198, [R1+0x5930] ;  /* 0x0059300001c67983 */ /* 0x000ee80000300800 */
[----:B------:R-:W4:Y:S04]  /*4e790*/  LDL.LU R195, [R1+0x592c] ;  /* 0x00592c0001c37983 */ /* 0x000f280000300800 */
[----:B------:R-:W2:Y:S04]  /*4e7a0*/  LDL.LU R194, [R1+0x5928] ;  /* 0x0059280001c27983 */ /* 0x000ea80000300800 */
[----:B------:R-:W3:Y:S01]  /*4e7b0*/  LDL.LU R80, [R1+0x20] ;  /* 0x0000200001507983 */ /* 0x000ee20000300800 */
[----:B------:R-:W-:-:S03]  /*4e7c0*/  IMAD.MOV.U32 R83, RZ, RZ, R191 ;  /* 0x000000ffff537224 */ /* 0x000fc600078e00bf */
[----:B------:R-:W3:Y:S01]  /*4e7d0*/  LDL.LU R81, [R1+0x24] ;  /* 0x0000240001517983 */ /* 0x000ee20000300800 */
[----:B------:R-:W-:-:S03]  /*4e7e0*/  IMAD.MOV.U32 R82, RZ, RZ, R190 ;  /* 0x000000ffff527224 */ /* 0x000fc600078e00be */
[----:B------:R-:W4:Y:S04]  /*4e7f0*/  LDL.LU R190, [R1+0x5924] ;  /* 0x0059240001be7983 */ /* 0x000f280000300800 */
[----:B------:R-:W2:Y:S04]  /*4e800*/  LDL.LU R191, [R1+0x5920] ;  /* 0x0059200001bf7983 */ /* 0x000ea80000300800 */
[----:B------:R-:W3:Y:S04]  /*4e810*/  LDL.LU R88, [R1+0x40] ;  /* 0x0000400001587983 */ /* 0x000ee80000300800 */
[----:B------:R-:W3:Y:S04]  /*4e820*/  LDL.LU R89, [R1+0x44] ;  /* 0x0000440001597983 */ /* 0x000ee80000300800 */
[----:B------:R-:W3:Y:S04]  /*4e830*/  LDL.LU R90, [R1+0x48] ;  /* 0x00004800015a7983 */ /* 0x000ee80000300800 */
[----:B------:R-:W3:Y:S04]  /*4e840*/  LDL.LU R91, [R1+0x4c] ;  /* 0x00004c00015b7983 */ /* 0x000ee80000300800 */
[----:B------:R-:W3:Y:S04]  /*4e850*/  LDL.LU R92, [R1+0x50] ;  /* 0x00005000015c7983 */ /* 0x000ee80000300800 */
[----:B------:R-:W3:Y:S01]  /*4e860*/  LDL.LU R93, [R1+0x54] ;  /* 0x00005400015d7983 */ /* 0x000ee20000300800 */
[----:B----4-:R-:W-:Y:S01]  /*4e870*/  IMAD.MOV.U32 R95, RZ, RZ, R190 ;  /* 0x000000ffff5f7224 */ /* 0x010fe200078e00be */
[----:B--2---:R-:W-:-:S02]  /*4e880*/  MOV R94, R191 ;  /* 0x000000bf005e7202 */ /* 0x004fc40000000f00 */
[----:B------:R-:W2:Y:S04]  /*4e890*/  LDL.LU R191, [R1+0x591c] ;  /* 0x00591c0001bf7983 */ /* 0x000ea80000300800 */
[----:B------:R-:W4:Y:S04]  /*4e8a0*/  LDL.LU R190, [R1+0x5918] ;  /* 0x0059180001be7983 */ /* 0x000f280000300800 */
        /* <DEDUP_REMOVED lines=39> */
[----:B------:R-:W4:Y:S01]  /*4eb20*/  LDL.LU R147, [R1+0xbc] ;  /* 0x0000bc0001937983 */ /* 0x000f220000300800 */
[----:B------:R-:W-:-:S03]  /*4eb30*/  IMAD.MOV.U32 R84, RZ, RZ, R194 ;  /* 0x000000ffff547224 */ /* 0x000fc600078e00c2 */
[----:B------:R-:W4:Y:S01]  /*4eb40*/  LDL.LU R248, [R1+0x70] ;  /* 0x0000700001f87983 */ /* 0x000f220000300800 */
[----:B------:R-:W-:-:S03]  /*4eb50*/  MOV R85, R195 ;  /* 0x000000c300557202 */ /* 0x000fc60000000f00 */
[----:B------:R-:W4:Y:S01]  /*4eb60*/  LDL.LU R249, [R1+0x74] ;  /* 0x0000740001f97983 */ /* 0x000f220000300800 */
[----:B---3--:R-:W-:Y:S02]  /*4eb70*/  IMAD.MOV.U32 R86, RZ, RZ, R198 ;  /* 0x000000ffff567224 */ /* 0x008fe400078e00c6 */
[----:B------:R-:W-:Y:S02]  /*4eb80*/  IMAD.MOV.U32 R87, RZ, RZ, R199 ;  /* 0x000000ffff577224 */ /* 0x000fe400078e00c7 */
[----:B------:R-:W-:Y:S01]  /*4eb90*/  IMAD.MOV.U32 R76, RZ, RZ, R202 ;  /* 0x000000ffff4c7224 */ /* 0x000fe200078e00ca */
[----:B------:R-:W-:Y:S01]  /*4eba0*/  MOV R78, R206 ;  /* 0x000000ce004e7202 */ /* 0x000fe20000000f00 */
[----:B------:R-:W-:Y:S02]  /*4ebb0*/  IMAD.MOV.U32 R77, RZ, RZ, R203 ;  /* 0x000000ffff4d7224 */ /* 0x000fe400078e00cb */
[----:B------:R-:W-:Y:S02]  /*4ebc0*/  IMAD.MOV.U32 R79, RZ, RZ, R207 ;  /* 0x000000ffff4f7224 */ /* 0x000fe400078e00cf */
[----:B------:R-:W-:-:S02]  /*4ebd0*/  IMAD.MOV.U32 R68, RZ, RZ, R210 ;  /* 0x000000ffff447224 */ /* 0x000fc400078e00d2 */
[----:B------:R-:W-:Y:S01]  /*4ebe0*/  IMAD.MOV.U32 R69, RZ, RZ, R211 ;  /* 0x000000ffff457224 */ /* 0x000fe200078e00d3 */
[----:B------:R-:W-:Y:S01]  /*4ebf0*/  MOV R71, R215 ;  /* 0x000000d700477202 */ /* 0x000fe20000000f00 */
[----:B------:R-:W-:Y:S02]  /*4ec00*/  IMAD.MOV.U32 R70, RZ, RZ, R214 ;  /* 0x000000ffff467224 */ /* 0x000fe400078e00d6 */
[----:B------:R-:W-:Y:S02]  /*4ec10*/  IMAD.MOV.U32 R12, RZ, RZ, R218 ;  /* 0x000000ffff0c7224 */ /* 0x000fe400078e00da */
[----:B------:R-:W-:Y:S02]  /*4ec20*/  IMAD.MOV.U32 R13, RZ, RZ, R222 ;  /* 0x000000ffff0d7224 */ /* 0x000fe400078e00de */
[----:B------:R-:W-:Y:S02]  /*4ec30*/  IMAD.MOV.U32 R14, RZ, RZ, R223 ;  /* 0x000000ffff0e7224 */ /* 0x000fe400078e00df */
[----:B------:R-:W-:-:S02]  /*4ec40*/  IMAD.MOV.U32 R15, RZ, RZ, R219 ;  /* 0x000000ffff0f7224 */ /* 0x000fc400078e00db */
[----:B--2---:R-:W-:Y:S02]  /*4ec50*/  IMAD.MOV.U32 R251, RZ, RZ, R191 ;  /* 0x000000fffffb7224 */ /* 0x004fe400078e00bf */
[----:B----4-:R-:W-:Y:S02]  /*4ec60*/  IMAD.MOV.U32 R250, RZ, RZ, R190 ;  /* 0x000000fffffa7224 */ /* 0x010fe400078e00be */
[----:B------:R-:W2:Y:S04]  /*4ec70*/  LDL.LU R190, [R1+0x5914] ;  /* 0x0059140001be7983 */ /* 0x000ea80000300800 */
[----:B------:R-:W2:Y:S04]  /*4ec80*/  LDL.LU R191, [R1+0x5910] ;  /* 0x0059100001bf7983 */ /* 0x000ea80000300800 */
[----:B------:R-:W3:Y:S04]  /*4ec90*/  LDL.LU R194, [R1+0x590c] ;  /* 0x00590c0001c27983 */ /* 0x000ee80000300800 */
[----:B------:R-:W3:Y:S04]  /*4eca0*/  LDL.LU R195, [R1+0x5908] ;  /* 0x0059080001c37983 */ /* 0x000ee80000300800 */
[----:B------:R-:W4:Y:S04]  /*4ecb0*/  LDL.LU R198, [R1+0x5904] ;  /* 0x0059040001c67983 */ /* 0x000f280000300800 */
[----:B------:R-:W4:Y:S04]  /*4ecc0*/  LDL.LU R199, [R1+0x5900] ;  /* 0x0059000001c77983 */ /* 0x000f280000300800 */
[----:B------:R-:W2:Y:S04]  /*4ecd0*/  LDL.LU R202, [R1+0x58fc] ;  /* 0x0058fc0001ca7983 */ /* 0x000ea80000300800 */
[----:B------:R-:W2:Y:S04]  /*4ece0*/  LDL.LU R203, [R1+0x58f8] ;  /* 0x0058f80001cb7983 */ /* 0x000ea80000300800 */
[----:B------:R-:W3:Y:S04]  /*4ecf0*/  LDL.LU R206, [R1+0x58f4] ;  /* 0x0058f40001ce7983 */ /* 0x000ee80000300800 */
        /* <DEDUP_REMOVED lines=12> */
[----:B------:R-:W3:Y:S01]  /*4edc0*/  LDL.LU R111, [R1+0x58c0] ;  /* 0x0058c000016f7983 */ /* 0x000ee20000300800 */
[C---:B----4-:R-:W-:Y:S06]  /*4edd0*/  HMMA.1688.F32.TF32 R172, R116.reuse, R198, R172 ;  /* 0x000000c674ac723c */ /* 0x050fec00000810ac */
[C---:B--2---:R-:W-:Y:S06]  /*4ede0*/  HMMA.1688.F32.TF32 R140, R116.reuse, R202, R140 ;  /* 0x000000ca748c723c */ /* 0x044fec000008108c */
[C---:B---3--:R-:W-:Y:S06]  /*4edf0*/  HMMA.1688.F32.TF32 R176, R116.reuse, R206, R176 ;  /* 0x000000ce74b0723c */ /* 0x048fec00000810b0 */
[C---:B------:R-:W-:Y:S06]  /*4ee00*/  HMMA.1688.F32.TF32 R144, R116.reuse, R210, R144 ;  /* 0x000000d27490723c */ /* 0x040fec0000081090 */
[C---:B------:R-:W-:Y:S06]  /*4ee10*/  HMMA.1688.F32.TF32 R32, R116.reuse, R222, R32 ;  /* 0x000000de7420723c */ /* 0x040fec0000081020 */
[C---:B------:R-:W-:Y:S06]  /*4ee20*/  HMMA.1688.F32.TF32 R100, R116.reuse, R106, R100 ;  /* 0x0000006a7464723c */ /* 0x040fec0000081064 */
[C---:B------:R-:W-:Y:S06]  /*4ee30*/  HMMA.1688.F32.TF32 R184, R116.reuse, R110, R184 ;  /* 0x0000006e74b8723c */ /* 0x040fec00000810b8 */
[C---:B------:R-:W-:Y:S06]  /*4ee40*/  HMMA.1688.F32.TF32 R148, R116.reuse, R218, R148 ;  /* 0x000000da7494723c */ /* 0x040fec0000081094 */
[C---:B------:R-:W-:Y:S01]  /*4ee50*/  HMMA.1688.F32.TF32 R180, R116.reuse, R214, R180 ;  /* 0x000000d674b4723c */ /* 0x040fe200000810b4 */
[----:B------:R-:W-:Y:S04]  /*4ee60*/  STL.64 [R1+0x1040], R32 ;  /* 0x0010402001007387 */ /* 0x000fe80000100a00 */
[----:B------:R2:W-:Y:S04]  /*4ee70*/  STL.64 [R1+0x1048], R34 ;  /* 0x0010482201007387 */ /* 0x0005e80000100a00 */
[----:B--2---:R-:W2:Y:S04]  /*4ee80*/  LDL.LU.64 R34, [R1+0x58b8] ;  /* 0x0058b80001227983 */ /* 0x004ea80000300a00 */
[----:B------:R-:W2:Y:S04]  /*4ee90*/  LDL.LU.64 R32, [R1+0x58b0] ;  /* 0x0058b00001207983 */ /* 0x000ea80000300a00 */
[----:B------:R-:W-:Y:S04]  /*4eea0*/  STL.64 [R1+0x1030], R100 ;  /* 0x0010306401007387 */ /* 0x000fe80000100a00 */
[----:B------:R3:W-:Y:S04]  /*4eeb0*/  STL.64 [R1+0x1038], R102 ;  /* 0x0010386601007387 */ /* 0x0007e80000100a00 */
[----:B---3--:R-:W3:Y:S04]  /*4eec0*/  LDL.LU.64 R102, [R1+0x58a8] ;  /* 0x0058a80001667983 */ /* 0x008ee80000300a00 */
[----:B------:R-:W3:Y:S04]  /*4eed0*/  LDL.LU.64 R100, [R1+0x58a0] ;  /* 0x0058a00001647983 */ /* 0x000ee80000300a00 */
[----:B------:R-:W-:Y:S04]  /*4eee0*/  STL.64 [R1+0x1020], R184 ;  /* 0x001020b801007387 */ /* 0x000fe80000100a00 */
[----:B------:R4:W-:Y:S04]  /*4eef0*/  STL.64 [R1+0x1028], R186 ;  /* 0x001028ba01007387 */ /* 0x0009e80000100a00 */
[----:B----4-:R-:W4:Y:S04]  /*4ef00*/  LDL.LU.64 R186, [R1+0x5898] ;  /* 0x0058980001ba7983 */ /* 0x010f280000300a00 */
[----:B------:R-:W2:Y:S04]  /*4ef10*/  LDL.LU.64 R184, [R1+0x5890] ;  /* 0x0058900001b87983 */ /* 0x000ea80000300a00 */
[----:B------:R-:W-:Y:S04]  /*4ef20*/  STL.64 [R1+0x1010], R148 ;  /* 0x0010109401007387 */ /* 0x000fe80000100a00 */
[----:B------:R1:W-:Y:S04]  /*4ef30*/  STL.64 [R1+0x1018], R150 ;  /* 0x0010189601007387 */ /* 0x0003e80000100a00 */
[----:B-1----:R-:W3:Y:S04]  /*4ef40*/  LDL.LU.64 R150, [R1+0x5888] ;  /* 0x0058880001967983 */ /* 0x002ee80000300a00 */
[----:B------:R-:W2:Y:S04]  /*4ef50*/  LDL.LU.64 R148, [R1+0x5880] ;  /* 0x0058800001947983 */ /* 0x000ea80000300a00 */
[----:B------:R-:W-:Y:S04]  /*4ef60*/  STL.64 [R1+0x1000], R180 ;  /* 0x001000b401007387 */ /* 0x000fe80000100a00 */
[----:B------:R1:W-:Y:S04]  /*4ef70*/  STL.64 [R1+0x1008], R182 ;  /* 0x001008b601007387 */ /* 0x0003e80000100a00 */
[----:B-1----:R-:W4:Y:S04]  /*4ef80*/  LDL.LU.64 R182, [R1+0x5878] ;  /* 0x0058780001b67983 */ /* 0x002f280000300a00 */
[----:B------:R-:W3:Y:S04]  /*4ef90*/  LDL.LU.64 R180, [R1+0x5870] ;  /* 0x0058700001b47983 */ /* 0x000ee80000300a00 */
[----:B------:R-:W-:Y:S04]  /*4efa0*/  STL.64 [R1+0xff0], R144 ;  /* 0x000ff09001007387 */ /* 0x000fe80000100a00 */
[----:B------:R1:W-:Y:S04]  /*4efb0*/  STL.64 [R1+0xff8], R146 ;  /* 0x000ff89201007387 */ /* 0x0003e80000100a00 */
[----:B-1----:R-:W2:Y:S04]  /*4efc0*/  LDL.LU.64 R146, [R1+0x5868] ;  /* 0x0058680001927983 */ /* 0x002ea80000300a00 */
[----:B------:R-:W4:Y:S04]  /*4efd0*/  LDL.LU.64 R144, [R1+0x5860] ;  /* 0x0058600001907983 */ /* 0x000f280000300a00 */
[----:B------:R-:W-:Y:S04]  /*4efe0*/  STL.64 [R1+0xfe0], R176 ;  /* 0x000fe0b001007387 */ /* 0x000fe80000100a00 */
[----:B------:R1:W-:Y:S04]  /*4eff0*/  STL.64 [R1+0xfe8], R178 ;  /* 0x000fe8b201007387 */ /* 0x0003e80000100a00 */
[----:B-1----:R-:W4:Y:S04]  /*4f000*/  LDL.LU.64 R178, [R1+0x5858] ;  /* 0x0058580001b27983 */ /* 0x002f280000300a00 */
[----:B------:R-:W4:Y:S04]  /*4f010*/  LDL.LU.64 R176, [R1+0x5850] ;  /* 0x0058500001b07983 */ /* 0x000f280000300a00 */
[----:B------:R-:W-:Y:S04]  /*4f020*/  STL.64 [R1+0xfd0], R140 ;  /* 0x000fd08c01007387 */ /* 0x000fe80000100a00 */
[----:B------:R1:W-:Y:S04]  /*4f030*/  STL.64 [R1+0xfd8], R142 ;  /* 0x000fd88e01007387 */ /* 0x0003e80000100a00 */
[----:B-1----:R-:W3:Y:S04]  /*4f040*/  LDL.LU.64 R142, [R1+0x5848] ;  /* 0x00584800018e7983 */ /* 0x002ee80000300a00 */
[----:B------:R-:W2:Y:S04]  /*4f050*/  LDL.LU.64 R140, [R1+0x5840] ;  /* 0x00584000018c7983 */ /* 0x000ea80000300a00 */
[----:B------:R-:W-:Y:S04]  /*4f060*/  STL.64 [R1+0xfc0], R172 ;  /* 0x000fc0ac01007387 */ /* 0x000fe80000100a00 */
[----:B------:R1:W-:Y:S04]  /*4f070*/  STL.64 [R1+0xfc8], R174 ;  /* 0x000fc8ae01007387 */ /* 0x0003e80000100a00 */
[----:B-1----:R-:W4:Y:S04]  /*4f080*/  LDL.LU.64 R174, [R1+0x5838] ;  /* 0x0058380001ae7983 */ /* 0x002f280000300a00 */
[----:B------:R-:W3:Y:S01]  /*4f090*/  LDL.LU.64 R172, [R1+0x5830] ;  /* 0x0058300001ac7983 */ /* 0x000ee20000300a00 */
[C---:B------:R-:W-:Y:S06]  /*4f0a0*/  HMMA.1688.F32.TF32 R248, R116.reuse, R194, R248 ;  /* 0x000000c274f8723c */ /* 0x040fec00000810f8 */
[----:B------:R-:W-:Y:S01]  /*4f0b0*/  HMMA.1688.F32.TF32 R96, R116, R190, R96 ;  /* 0x000000be7460723c */ /* 0x000fe20000081060 */
[----:B------:R-:W-:Y:S04]  /*4f0c0*/  LDS R116, [R2+UR12+0x280] ;  /* 0x0002800c02747984 */ /* 0x000fe80008000800 */
[----:B------:R-:W-:Y:S01]  /*4f0d0*/  LDS R118, [R2+UR12+0x1280] ;  /* 0x0012800c02767984 */ /* 0x000fe20008000800 */
[C---:B------:R-:W-:Y:S03]  /*4f0e0*/  HMMA.1688.F32.TF32 R92, R152.reuse, R242, R92 ;  /* 0x000000f2985c723c */ /* 0x040fe6000008105c */
[----:B------:R-:W-:Y:S03]  /*4f0f0*/  LDS R117, [R3+UR12+0x280] ;  /* 0x0002800c03757984 */ /* 0x000fe60008000800 */
[C---:B------:R-:W-:Y:S01]  /*4f100*/  HMMA.1688.F32.TF32 R88, R152.reuse, R238, R88 ;  /* 0x000000ee9858723c */ /* 0x040fe20000081058 */
[----:B------:R-:W1:Y:S05]  /*4f110*/  LDS R119, [R3+UR12+0x1280] ;  /* 0x0012800c03777984 */ /* 0x000e6a0008000800 */
[C---:B------:R-:W-:Y:S06]  /*4f120*/  HMMA.1688.F32.TF32 R84, R152.reuse, R234, R84 ;  /* 0x000000ea9854723c */ /* 0x040fec0000081054 */
[C---:B------:R-:W-:Y:S06]  /*4f130*/  HMMA.1688.F32.TF32 R80, R152.reuse, R230, R80 ;  /* 0x000000e69850723c */ /* 0x040fec0000081050 */
[C---:B------:R-:W-:Y:S01]  /*4f140*/  HMMA.1688.F32.TF32 R76, R152.reuse, R226, R76 ;  /* 0x000000e2984c723c */ /* 0x040fe2000008104c */
        /* <DEDUP_REMOVED lines=13> */
[----:B------:R1:W-:Y:S02]  /*4f220*/  STL.64 [R1+0x1188], R78 ;  /* 0x0011884e01007387 */ /* 0x0003e40000100a00 */
[C---:B-1----:R-:W-:Y:S06]  /*4f230*/  HMMA.1688.F32.TF32 R80, R152.reuse, R222, R72 ;  /* 0x000000de9850723c */ /* 0x042fec0000081048 */
[C---:B------:R-:W-:Y:S06]  /*4f240*/  HMMA.1688.F32.TF32 R72, R152.reuse, R110, R24 ;  /* 0x0000006e9848723c */ /* 0x040fec0000081018 */
[C---:B------:R-:W-:Y:S06]  /*4f250*/  HMMA.1688.F32.TF32 R76, R152.reuse, R106, R68 ;  /* 0x0000006a984c723c */ /* 0x040fec0000081044 */
[C---:B------:R-:W-:Y:S06]  /*4f260*/  HMMA.1688.F32.TF32 R68, R152.reuse, R218, R20 ;  /* 0x000000da9844723c */ /* 0x040fec0000081014 */
[C---:B------:R-:W-:Y:S06]  /*4f270*/  HMMA.1688.F32.TF32 R24, R152.reuse, R214, R16 ;  /* 0x000000d69818723c */ /* 0x040fec0000081010 */
[C---:B------:R-:W-:Y:S06]  /*4f280*/  HMMA.1688.F32.TF32 R20, R152.reuse, R210, R12 ;  /* 0x000000d29814723c */ /* 0x040fec000008100c */
[C---:B------:R-:W-:Y:S06]  /*4f290*/  HMMA.1688.F32.TF32 R16, R152.reuse, R206, R8 ;  /* 0x000000ce9810723c */ /* 0x040fec0000081008 */
[C---:B------:R-:W-:Y:S06]  /*4f2a0*/  HMMA.1688.F32.TF32 R12, R152.reuse, R202, R4 ;  /* 0x000000ca980c723c */ /* 0x040fec0000081004 */
[C---:B------:R-:W-:Y:S01]  /*4f2b0*/  HMMA.1688.F32.TF32 R8, R152.reuse, R198, R36 ;  /* 0x000000c69808723c */ /* 0x040fe20000081024 */
[----:B------:R-:W-:Y:S05]  /*4f2c0*/  STL.64 [R1+0x1170], R80 ;  /* 0x0011705001007387 */ /* 0x000fea0000100a00 */
[----:B------:R-:W-:Y:S01]  /*4f2d0*/  HMMA.1688.F32.TF32 R4, R152, R194, R28 ;  /* 0x000000c29804723c */ /* 0x000fe2000008101c */
        /* <DEDUP_REMOVED lines=8> */
[----:B------:R3:W-:Y:S04]  /*4f360*/  STL.64 [R1+0x1138], R26 ;  /* 0x0011381a01007387 */ /* 0x0007e80000100a00 */
[----:B------:R-:W-:Y:S04]  /*4f370*/  STL.64 [R1+0x1120], R20 ;  /* 0x0011201401007387 */ /* 0x000fe80000100a00 */
[----:B------:R-:W-:Y:S04]  /*4f380*/  STL.64 [R1+0x1128], R22 ;  /* 0x0011281601007387 */ /* 0x000fe80000100a00 */
[----:B------:R-:W-:Y:S04]  /*4f390*/  STL.64 [R1+0x1110], R16 ;  /* 0x0011101001007387 */ /* 0x000fe80000100a00 */
[----:B------:R-:W-:Y:S04]  /*4f3a0*/  STL.64 [R1+0x1118], R18 ;  /* 0x0011181201007387 */ /* 0x000fe80000100a00 */
[----:B------:R1:W-:Y:S04]  /*4f3b0*/  STL.64 [R1+0x1100], R12 ;  /* 0x0011000c01007387 */ /* 0x0003e80000100a00 */
[----:B------:R1:W-:Y:S04]  /*4f3c0*/  STL.64 [R1+0x1108], R14 ;  /* 0x0011080e01007387 */ /* 0x0003e80000100a00 */
[----:B------:R-:W2:Y:S04]  /*4f3d0*/  LDL.LU R36, [R1+0x380] ;  /* 0x0003800001247983 */ /* 0x000ea80000300800 */
[----:B------:R1:W-:Y:S04]  /*4f3e0*/  STL.64 [R1+0x10f0], R8 ;  /* 0x0010f00801007387 */ /* 0x0003e80000100a00 */
[----:B------:R1:W-:Y:S04]  /*4f3f0*/  STL.64 [R1+0x10f8], R10 ;  /* 0x0010f80a01007387 */ /* 0x0003e80000100a00 */
[----:B------:R1:W-:Y:S04]  /*4f400*/  STL.64 [R1+0x10e0], R4 ;  /* 0x0010e00401007387 */ /* 0x0003e80000100a00 */
[----:B------:R1:W-:Y:S04]  /*4f410*/  STL.64 [R1+0x10e8], R6 ;  /* 0x0010e80601007387 */ /* 0x0003e80000100a00 */
[----:B------:R-:W2:Y:S04]  /*4f420*/  LDL.LU R37, [R1+0x384] ;  /* 0x0003840001257983 */ /* 0x000ea80000300800 */
[----:B------:R-:W2:Y:S04]  /*4f430*/  LDL.LU R38, [R1+0x388] ;  /* 0x0003880001267983 */ /* 0x000ea80000300800 */
[----:B------:R-:W2:Y:S01]  /*4f440*/  LDL.LU R39, [R1+0x38c] ;  /* 0x00038c0001277983 */ /* 0x000ea20000300800 */
[----:B----4-:R-:W-:Y:S01]  /*4f450*/  IMAD.MOV.U32 R24, RZ, RZ, R175 ;  /* 0x000000ffff187224 */ /* 0x010fe200078e00af */
[----:B------:R-:W-:-:S02]  /*4f460*/  MOV R25, R174 ;  /* 0x000000ae00197202 */ /* 0x000fc40000000f00 */
[----:B------:R-:W4:Y:S01]  /*4f470*/  LDL.LU R175, [R1+0x5828] ;  /* 0x0058280001af7983 */ /* 0x000f220000300800 */
[----:B---3--:R-:W-:-:S03]  /*4f480*/  IMAD.MOV.U32 R26, RZ, RZ, R173 ;  /* 0x000000ffff1a7224 */ /* 0x008fc600078e00ad */
[----:B------:R-:W3:Y:S01]  /*4f490*/  LDL.LU R174, [R1+0x5824] ;  /* 0x0058240001ae7983 */ /* 0x000ee20000300800 */
[----:B------:R-:W-:-:S03]  /*4f4a0*/  IMAD.MOV.U32 R27, RZ, RZ, R172 ;  /* 0x000000ffff1b7224 */ /* 0x000fc600078e00ac */
        /* <DEDUP_REMOVED lines=14> */
[----:B-1----:R-:W3:Y:S04]  /*4f590*/  LDL.LU R12, [R1+0x120] ;  /* 0x00012000010c7983 */ /* 0x002ee80000300800 */
        /* <DEDUP_REMOVED lines=39> */
[----:B--2---:R-:W-:-:S02]  /*4f810*/  IMAD.MOV.U32 R28, RZ, RZ, R140 ;  /* 0x000000ffff1c7224 */ /* 0x004fc400078e008c */
[----:B------:R-:W-:Y:S01]  /*4f820*/  IMAD.MOV.U32 R29, RZ, RZ, R141 ;  /* 0x000000ffff1d7224 */ /* 0x000fe200078e008d */
[----:B------:R-:W-:Y:S01]  /*4f830*/  MOV R31, R143 ;  /* 0x0000008f001f7202 */ /* 0x000fe20000000f00 */
[----:B------:R-:W-:Y:S02]  /*4f840*/  IMAD.MOV.U32 R30, RZ, RZ, R142 ;  /* 0x000000ffff1e7224 */ /* 0x000fe400078e008e */
[----:B----4-:R-:W-:Y:S01]  /*4f850*/  IMAD.MOV.U32 R75, RZ, RZ, R175 ;  /* 0x000000ffff4b7224 */ /* 0x010fe200078e00af */
[----:B---3--:R-:W-:Y:S01]  /*4f860*/  MOV R74, R174 ;  /* 0x000000ae004a7202 */ /* 0x008fe20000000f00 */
[----:B------:R-:W-:Y:S02]  /*4f870*/  IMAD.MOV.U32 R73, RZ, RZ, R173 ;  /* 0x000000ffff497224 */ /* 0x000fe400078e00ad */
[----:B------:R-:W-:Y:S02]  /*4f880*/  IMAD.MOV.U32 R72, RZ, RZ, R172 ;  /* 0x000000ffff487224 */ /* 0x000fe400078e00ac */
[----:B------:R-:W2:Y:S04]  /*4f890*/  LDL.LU R172, [R1+0x5818] ;  /* 0x0058180001ac7983 */ /* 0x000ea80000300800 */
[----:B------:R-:W2:Y:S04]  /*4f8a0*/  LDL.LU R173, [R1+0x5814] ;  /* 0x0058140001ad7983 */ /* 0x000ea80000300800 */
[----:B------:R-:W2:Y:S04]  /*4f8b0*/  LDL.LU R174, [R1+0x5810] ;  /* 0x0058100001ae7983 */ /* 0x000ea80000300800 */
[----:B------:R-:W2:Y:S04]  /*4f8c0*/  LDL.LU R175, [R1+0x580c] ;  /* 0x00580c0001af7983 */ /* 0x000ea80000300800 */
[----:B------:R-:W3:Y:S04]  /*4f8d0*/  LDL.LU R140, [R1+0x5808] ;  /* 0x00580800018c7983 */ /* 0x000ee80000300800 */
[----:B------:R-:W3:Y:S04]  /*4f8e0*/  LDL.LU R141, [R1+0x5804] ;  /* 0x00580400018d7983 */ /* 0x000ee80000300800 */
[----:B------:R-:W3:Y:S04]  /*4f8f0*/  LDL.LU R142, [R1+0x5800] ;  /* 0x00580000018e7983 */ /* 0x000ee80000300800 */
[----:B------:R-:W3:Y:S01]  /*4f900*/  LDL.LU R143, [R1+0x57fc] ;  /* 0x0057fc00018f7983 */ /* 0x000ee20000300800 */
[C---:B------:R-:W-:Y:S06]  /*4f910*/  HMMA.1688.F32.TF32 R12, R112.reuse, R230, R12 ;  /* 0x000000e6700c723c */ /* 0x040fec000008100c */
[C---:B------:R-:W-:Y:S06]  /*4f920*/  HMMA.1688.F32.TF32 R16, R112.reuse, R234, R16 ;  /* 0x000000ea7010723c */ /* 0x040fec0000081010 */
[----:B------:R-:W-:Y:S06]  /*4f930*/  HMMA.1688.F32.TF32 R96, R112, R242, R96 ;  /* 0x000000f27060723c */ /* 0x000fec0000081060 */
[----:B------:R-:W-:Y:S06]  /*4f940*/  HMMA.1688.F32.TF32 R152, R152, R190, R248 ;  /* 0x000000be9898723c */ /* 0x000fec00000810f8 */
[C---:B------:R-:W-:Y:S06]  /*4f950*/  HMMA.1688.F32.TF32 R20, R112.reuse, R238, R20 ;  /* 0x000000ee7014723c */ /* 0x040fec0000081014 */
[C---:B------:R-:W-:Y:S11]  /*4f960*/  HMMA.1688.F32.TF32 R8, R112.reuse, R226, R8 ;  /* 0x000000e27008723c */ /* 0x040ff60000081008 */
[----:B------:R-:W-:Y:S04]  /*4f970*/  STL.64 [R1+0x1090], R152 ;  /* 0x0010909801007387 */ /* 0x000fe80000100a00 */
[----:B------:R-:W-:Y:S04]  /*4f980*/  STL.64 [R1+0x1098], R154 ;  /* 0x0010989a01007387 */ /* 0x000fe80000100a00 */
[----:B------:R-:W-:Y:S04]  /*4f990*/  STL.64 [R1+0x1280], R96 ;  /* 0x0012806001007387 */ /* 0x000fe80000100a00 */
[----:B------:R-:W-:Y:S04]  /*4f9a0*/  STL.64 [R1+0x1288], R98 ;  /* 0x0012886201007387 */ /* 0x000fe80000100a00 */
[----:B------:R1:W-:Y:S04]  /*4f9b0*/  STL.64 [R1+0x1270], R20 ;  /* 0x0012701401007387 */ /* 0x0003e80000100a00 */
[----:B------:R4:W-:Y:S04]  /*4f9c0*/  STL.64 [R1+0x1278], R22 ;  /* 0x0012781601007387 */ /* 0x0009e80000100a00 */
[----:B------:R4:W-:Y:S04]  /*4f9d0*/  STL.64 [R1+0x1260], R16 ;  /* 0x0012601001007387 */ /* 0x0009e80000100a00 */
[----:B------:R4:W-:Y:S04]  /*4f9e0*/  STL.64 [R1+0x1268], R18 ;  /* 0x0012681201007387 */ /* 0x0009e80000100a00 */
[----:B------:R4:W-:Y:S04]  /*4f9f0*/  STL.64 [R1+0x1250], R12 ;  /* 0x0012500c01007387 */ /* 0x0009e80000100a00 */
[----:B------:R4:W-:Y:S04]  /*4fa00*/  STL.64 [R1+0x1258], R14 ;  /* 0x0012580e01007387 */ /* 0x0009e80000100a00 */
[----:B-1----:R-:W2:Y:S04]  /*4fa10*/  LDL.LU.64 R20, [R1+0x930] ;  /* 0x0009300001147983 */ /* 0x002ea80000300a00 */
[----:B----4-:R-:W2:Y:S04]  /*4fa20*/  LDL.LU.64 R22, [R1+0x938] ;  /* 0x0009380001167983 */ /* 0x010ea80000300a00 */
[----:B------:R1:W-:Y:S04]  /*4fa30*/  STL.64 [R1+0x1330], R8 ;  /* 0x0013300801007387 */ /* 0x0003e80000100a00 */
[----:B------:R4:W-:Y:S04]  /*4fa40*/  STL.64 [R1+0x1338], R10 ;  /* 0x0013380a01007387 */ /* 0x0009e80000100a00 */
[----:B------:R-:W3:Y:S04]  /*4fa50*/  LDL.LU.64 R16, [R1+0x920] ;  /* 0x0009200001107983 */ /* 0x000ee80000300a00 */
[----:B------:R-:W3:Y:S01]  /*4fa60*/  LDL.LU.64 R18, [R1+0x928] ;  /* 0x0009280001127983 */ /* 0x000ee20000300a00 */
[C---:B------:R-:W-:Y:S03]  /*4fa70*/  HMMA.1688.F32.TF32 R96, R112.reuse, R222, R92 ;  /* 0x000000de7060723c */ /* 0x040fe6000008105c */
[----:B------:R-:W3:Y:S04]  /*4fa80*/  LDL.LU.64 R12, [R1+0x910] ;  /* 0x00091000010c7983 */ /* 0x000ee80000300a00 */
[----:B------:R-:W3:Y:S04]  /*4fa90*/  LDL.LU.64 R14, [R1+0x918] ;  /* 0x00091800010e7983 */ /* 0x000ee80000300a00 */
[----:B-1----:R-:W3:Y:S04]  /*4faa0*/  LDL.LU.64 R8, [R1+0x900] ;  /* 0x0009000001087983 */ /* 0x002ee80000300a00 */
[----:B----4-:R-:W4:Y:S01]  /*4fab0*/  LDL.LU.64 R10, [R1+0x908] ;  /* 0x00090800010a7983 */ /* 0x010f220000300a00 */
[C---:B------:R-:W-:Y:S03]  /*4fac0*/  HMMA.1688.F32.TF32 R92, R112.reuse, R106, R4 ;  /* 0x0000006a705c723c */ /* 0x040fe60000081004 */
[----:B------:R-:W4:Y:S04]  /*4fad0*/  LDL.LU.64 R4, [R1+0x960] ;  /* 0x0009600001047983 */ /* 0x000f280000300a00 */
[----:B------:R-:W-:Y:S04]  /*4fae0*/  STL.64 [R1+0x1320], R96 ;  /* 0x0013206001007387 */ /* 0x000fe80000100a00 */
[----:B------:R-:W-:Y:S04]  /*4faf0*/  STL.64 [R1+0x1328], R98 ;  /* 0x0013286201007387 */ /* 0x000fe80000100a00 */
[----:B------:R-:W4:Y:S01]  /*4fb00*/  LDL.LU.64 R6, [R1+0x968] ;  /* 0x0009680001067983 */ /* 0x000f220000300a00 */
[C---:B------:R-:W-:Y:S03]  /*4fb10*/  HMMA.1688.F32.TF32 R36, R112.reuse, R194, R36 ;  /* 0x000000c27024723c */ /* 0x040fe60000081024 */
[----:B------:R-:W-:Y:S04]  /*4fb20*/  LDS R152, [R2+UR12+0x300] ;  /* 0x0003000c02987984 */ /* 0x000fe80008000800 */
[----:B------:R-:W-:Y:S04]  /*4fb30*/  STL.64 [R1+0x1310], R92 ;  /* 0x0013105c01007387 */ /* 0x000fe80000100a00 */
[----:B------:R1:W-:Y:S04]  /*4fb40*/  STL.64 [R1+0x1318], R94 ;  /* 0x0013185e01007387 */ /* 0x0003e80000100a00 */
[----:B------:R-:W-:Y:S04]  /*4fb50*/  LDS R154, [R2+UR12+0x1300] ;  /* 0x0013000c029a7984 */ /* 0x000fe80008000800 */
[----:B------:R-:W-:Y:S01]  /*4fb60*/  LDS R153, [R3+UR12+0x300] ;  /* 0x0003000c03997984 */ /* 0x000fe20008000800 */
[C---:B-1----:R-:W-:Y:S03]  /*4fb70*/  HMMA.1688.F32.TF32 R92, R112.reuse, R110, R88 ;  /* 0x0000006e705c723c */ /* 0x042fe60000081058 */
[----:B------:R-:W1:Y:S03]  /*4fb80*/  LDS R155, [R3+UR12+0x1300] ;  /* 0x0013000c039b7984 */ /* 0x000e660008000800 */
[C---:B------:R-:W-:Y:S06]  /*4fb90*/  HMMA.1688.F32.TF32 R88, R112.reuse, R218, R84 ;  /* 0x000000da7058723c */ /* 0x040fec0000081054 */
[C---:B------:R-:W-:Y:S06]  /*4fba0*/  HMMA.1688.F32.TF32 R84, R112.reuse, R214, R80 ;  /* 0x000000d67054723c */ /* 0x040fec0000081050 */
[C---:B------:R-:W-:Y:S06]  /*4fbb0*/  HMMA.1688.F32.TF32 R80, R112.reuse, R210, R76 ;  /* 0x000000d27050723c */ /* 0x040fec000008104c */
[C---:B------:R-:W-:Y:S06]  /*4fbc0*/  HMMA.1688.F32.TF32 R76, R112.reuse, R206, R72 ;  /* 0x000000ce704c723c */ /* 0x040fec0000081048 */
[C---:B------:R-:W-:Y:S06]  /*4fbd0*/  HMMA.1688.F32.TF32 R72, R112.reuse, R202, R68 ;  /* 0x000000ca7048723c */ /* 0x040fec0000081044 */
[C---:B------:R-:W-:Y:S06]  /*4fbe0*/  HMMA.1688.F32.TF32 R68, R112.reuse, R198, R24 ;  /* 0x000000c67044723c */ /* 0x040fec0000081018 */
        /* <DEDUP_REMOVED lines=19> */
[----:B------:R-:W-:Y:S04]  /*4fd20*/  LDS R112, [R2+UR12+0x380] ;  /* 0x0003800c02707984 */ /* 0x000fe80008000800 */
[----:B------:R-:W-:Y:S04]  /*4fd30*/  LDS R114, [R2+UR12+0x1380] ;  /* 0x0013800c02727984 */ /* 0x000fe80008000800 */
[----:B------:R-:W-:Y:S04]  /*4fd40*/  LDS R113, [R3+UR12+0x380] ;  /* 0x0003800c03717984 */ /* 0x000fe80008000800 */
[----:B------:R-:W1:Y:S01]  /*4fd50*/  LDS R115, [R3+UR12+0x1380] ;  /* 0x0013800c03737984 */ /* 0x000e620008000800 */
[C---:B--2---:R-:W-:Y:S06]  /*4fd60*/  HMMA.1688.F32.TF32 R20, R116.reuse, R240, R20 ;  /* 0x000000f07414723c */ /* 0x044fec0000081014 */
[C---:B---3--:R-:W-:Y:S06]  /*4fd70*/  HMMA.1688.F32.TF32 R16, R116.reuse, R236, R16 ;  /* 0x000000ec7410723c */ /* 0x048fec0000081010 */
[C---:B------:R-:W-:Y:S06]  /*4fd80*/  HMMA.1688.F32.TF32 R12, R116.reuse, R232, R12 ;  /* 0x000000e8740c723c */ /* 0x040fec000008100c */
[C---:B----4-:R-:W-:Y:S05]  /*4fd90*/  HMMA.1688.F32.TF32 R8, R116.reuse, R228, R8 ;  /* 0x000000e47408723c */ /* 0x050fea0000081008 */
[----:B------:R-:W-:Y:S04]  /*4fda0*/  STL.64 [R1+0x9a0], R20 ;  /* 0x0009a01401007387 */ /* 0x000fe80000100a00 */
[----:B------:R-:W-:Y:S04]  /*4fdb0*/  STL.64 [R1+0x9a8], R22 ;  /* 0x0009a81601007387 */ /* 0x000fe80000100a00 */
[----:B------:R-:W-:Y:S04]  /*4fdc0*/  STL.64 [R1+0x990], R16 ;  /* 0x0009901001007387 */ /* 0x000fe80000100a00 */
[----:B------:R-:W-:Y:S04]  /*4fdd0*/  STL.64 [R1+0x998], R18 ;  /* 0x0009981201007387 */ /* 0x000fe80000100a00 */
[----:B------:R-:W-:Y:S04]  /*4fde0*/  STL.64 [R1+0x980], R12 ;  /* 0x0009800c01007387 */ /* 0x000fe80000100a00 */
[----:B------:R-:W-:Y:S04]  /*4fdf0*/  STL.64 [R1+0x988], R14 ;  /* 0x0009880e01007387 */ /* 0x000fe80000100a00 */
[----:B------:R-:W-:Y:S04]  /*4fe00*/  STL.64 [R1+0x970], R8 ;  /* 0x0009700801007387 */ /* 0x000fe80000100a00 */
[----:B------:R2:W-:Y:S02]  /*4fe10*/  STL.64 [R1+0x978], R10 ;  /* 0x0009780a01007387 */ /* 0x0005e40000100a00 */
[----:B--2---:R-:W-:Y:S02]  /*4fe20*/  HMMA.1688.F32.TF32 R8, R116, R224, R4 ;  /* 0x000000e07408723c */ /* 0x004fe40000081004 */
[----:B------:R-:W2:Y:S04]  /*4fe30*/  LDL.LU.64 R4, [R1+0x950] ;  /* 0x0009500001047983 */ /* 0x000ea80000300a00 */
[----:B------:R-:W2:-:S15]  /*4fe40*/  LDL.LU.64 R6, [R1+0x958] ;  /* 0x0009580001067983 */ /* 0x000e9e0000300a00 */
[----:B------:R-:W-:-:S02]  /*4fe50*/  NOP ;  /* 0x0000000000007918 */ /* 0x000fc40000000000 */
[----:B------:R3:W-:Y:S04]  /*4fe60*/  STL.64 [R1+0x960], R8 ;  /* 0x0009600801007387 */ /* 0x0007e80000100a00 */
[----:B------:R4:W-:Y:S04]  /*4fe70*/  STL.64 [R1+0x968], R10 ;  /* 0x0009680a01007387 */ /* 0x0009e80000100a00 */
        /* <DEDUP_REMOVED lines=20> */
[----:B------:R-:W1:Y:S04]  /*4ffc0*/  LDL.LU.64 R20, [R1+0x820] ;  /* 0x0008200001147983 */ /* 0x000e680000300a00 */
[----:B------:R-:W1:Y:S04]  /*4ffd0*/  LDL.LU.64 R22, [R1+0x828] ;  /* 0x0008280001167983 */ /* 0x000e680000300a00 */
[----:B------:R-:W2:Y:S04]  /*4ffe0*/  LDL.LU.64 R16, [R1+0x810] ;  /* 0x0008100001107983 */ /* 0x000ea80000300a00 */
[----:B------:R-:W2:Y:S04]  /*4fff0*/  LDL.LU.64 R18, [R1+0x818] ;  /* 0x0008180001127983 */ /* 0x000ea80000300a00 */
[----:B------:R-:W2:Y:S04]  /*50000*/  LDL.LU.64 R12, [R1+0x800] ;  /* 0x00080000010c7983 */ /* 0x000ea80000300a00 */
[----:B------:R-:W2:Y:S04]  /*50010*/  LDL.LU.64 R14, [R1+0x808] ;  /* 0x00080800010e7983 */ /* 0x000ea80000300a00 */
[----:B---3--:R-:W3:Y:S04]  /*50020*/  LDL.LU.64 R8, [R1+0x7f0] ;  /* 0x0007f00001087983 */ /* 0x008ee80000300a00 */
[----:B----4-:R-:W3:Y:S01]  /*50030*/  LDL.LU.64 R10, [R1+0x7f8] ;  /* 0x0007f800010a7983 */ /* 0x010ee20000300a00 */
[C---:B--2---:R-:W-:Y:S03]  /*50040*/  HMMA.1688.F32.TF32 R96, R116.reuse, R220, R4 ;  /* 0x000000dc7460723c */ /* 0x044fe60000081004 */
[----:B------:R-:W2:Y:S04]  /*50050*/  LDL.LU.64 R4, [R1+0x7e0] ;  /* 0x0007e00001047983 */ /* 0x000ea80000300a00 */
[----:B------:R-:W2:Y:S01]  /*50060*/  LDL.LU.64 R6, [R1+0x7e8] ;  /* 0x0007e80001067983 */ /* 0x000ea20000300a00 */
        /* <DEDUP_REMOVED lines=8> */
[C---:B------:R-:W-:Y:S01]  /*500f0*/  HMMA.1688.F32.TF32 R36, R116.reuse, R196, R36 ;  /* 0x000000c47424723c */ /* 0x040fe20000081024 */
[----:B------:R-:W-:Y:S05]  /*50100*/  STL.64 [R1+0x958], R98 ;  /* 0x0009586201007387 */ /* 0x000fea0000100a00 */
[C---:B------:R-:W-:Y:S01]  /*50110*/  HMMA.1688.F32.TF32 R28, R116.reuse, R192, R28 ;  /* 0x000000c0741c723c */ /* 0x040fe2000008101c */
[----:B------:R-:W-:Y:S05]  /*50120*/  STL.64 [R1+0x940], R92 ;  /* 0x0009405c01007387 */ /* 0x000fea0000100a00 */
[----:B------:R-:W-:Y:S01]  /*50130*/  HMMA.1688.F32.TF32 R24, R116, R188, R24 ;  /* 0x000000bc7418723c */ /* 0x000fe20000081018 */
[----:B------:R-:W-:Y:S05]  /*50140*/  STL.64 [R1+0x948], R94 ;  /* 0x0009485e01007387 */ /* 0x000fea0000100a00 */
[C---:B-1----:R-:W-:Y:S01]  /*50150*/  HMMA.1688.F32.TF32 R20, R152.reuse, R240, R20 ;  /* 0x000000f09814723c */ /* 0x042fe20000081014 */
[----:B------:R-:W-:Y:S05]  /*50160*/  STL.64 [R1+0x930], R88 ;  /* 0x0009305801007387 */ /* 0x000fea0000100a00 */
[C---:B------:R-:W-:Y:S01]  /*50170*/  HMMA.1688.F32.TF32 R16, R152.reuse, R236, R16 ;  /* 0x000000ec9810723c */ /* 0x040fe20000081010 */
[----:B------:R-:W-:Y:S04]  /*50180*/  STL.64 [R1+0x938], R90 ;  /* 0x0009385a01007387 */ /* 0x000fe80000100a00 */
[----:B------:R-:W-:Y:S01]  /*50190*/  STL.64 [R1+0x920], R84 ;  /* 0x0009205401007387 */ /* 0x000fe20000100a00 */
[C---:B------:R-:W-:Y:S03]  /*501a0*/  HMMA.1688.F32.TF32 R12, R152.reuse, R232, R12 ;  /* 0x000000e8980c723c */ /* 0x040fe6000008100c */
[----:B------:R-:W-:Y:S04]  /*501b0*/  STL.64 [R1+0x928], R86 ;  /* 0x0009285601007387 */ /* 0x000fe80000100a00 */
[----:B------:R-:W-:Y:S01]  /*501c0*/  STL.64 [R1+0x910], R80 ;  /* 0x0009105001007387 */ /* 0x000fe20000100a00 */
[C---:B---3--:R-:W-:Y:S03]  /*501d0*/  HMMA.1688.F32.TF32 R8, R152.reuse, R228, R8 ;  /* 0x000000e49808723c */ /* 0x048fe60000081008 */
[----:B------:R-:W-:Y:S04]  /*501e0*/  STL.64 [R1+0x918], R82 ;  /* 0x0009185201007387 */ /* 0x000fe80000100a00 */
[----:B------:R1:W-:Y:S04]  /*501f0*/  STL.64 [R1+0x900], R76 ;  /* 0x0009004c01007387 */ /* 0x0003e80000100a00 */
[----:B------:R3:W-:Y:S04]  /*50200*/  STL.64 [R1+0x908], R78 ;  /* 0x0009084e01007387 */ /* 0x0007e80000100a00 */
[----:B------:R4:W-:Y:S04]  /*50210*/  STL.64 [R1+0x8f0], R72 ;  /* 0x0008f04801007387 */ /* 0x0009e80000100a00 */
[----:B------:R4:W-:Y:S04]  /*50220*/  STL.64 [R1+0x8f8], R74 ;  /* 0x0008f84a01007387 */ /* 0x0009e80000100a00 */
[----:B------:R2:W-:Y:S04]  /*50230*/  STL.64 [R1+0x8e0], R68 ;  /* 0x0008e04401007387 */ /* 0x0005e80000100a00 */
[----:B------:R2:W-:Y:S04]  /*50240*/  STL.64 [R1+0x8e8], R70 ;  /* 0x0008e84601007387 */ /* 0x0005e80000100a00 */
[----:B------:R2:W-:Y:S04]  /*50250*/  STL.64 [R1+0x8d0], R36 ;  /* 0x0008d02401007387 */ /* 0x0005e80000100a00 */
        /* <DEDUP_REMOVED lines=9> */
[----:B-1----:R-:W2:Y:S04]  /*502f0*/  LDL.LU.64 R76, [R1+0xa90] ;  /* 0x000a9000014c7983 */ /* 0x002ea80000300a00 */
[----:B------:R-:W-:Y:S04]  /*50300*/  STL.64 [R1+0x820], R12 ;  /* 0x0008200c01007387 */ /* 0x000fe80000100a00 */
[----:B------:R-:W-:Y:S04]  /*50310*/  STL.64 [R1+0x828], R14 ;  /* 0x0008280e01007387 */ /* 0x000fe80000100a00 */
[----:B---3--:R-:W3:Y:S04]  /*50320*/  LDL.LU.64 R78, [R1+0xa98] ;  /* 0x000a9800014e7983 */ /* 0x008ee80000300a00 */
[----:B------:R1:W-:Y:S04]  /*50330*/  STL.64 [R1+0x810], R8 ;  /* 0x0008100801007387 */ /* 0x0003e80000100a00 */
[----:B------:R1:W-:Y:S04]  /*50340*/  STL.64 [R1+0x818], R10 ;  /* 0x0008180a01007387 */ /* 0x0003e80000100a00 */
[----:B----4-:R-:W4:Y:S04]  /*50350*/  LDL.LU.64 R72, [R1+0xa80] ;  /* 0x000a800001487983 */ /* 0x010f280000300a00 */
[----:B------:R-:W4:Y:S04]  /*50360*/  LDL.LU.64 R74, [R1+0xa88] ;  /* 0x000a8800014a7983 */ /* 0x000f280000300a00 */
[----:B------:R-:W-:Y:S04]  /*50370*/  LDS R116, [R0+UR12+0x2180] ;  /* 0x0021800c00747984 */ /* 0x000fe80008000800 */
[----:B------:R-:W-:Y:S04]  /*50380*/  LDS R118, [R0+UR12+0x3180] ;  /* 0x0031800c00767984 */ /* 0x000fe80008000800 */
[----:B------:R-:W-:Y:S04]  /*50390*/  LDS R117, [R252+UR12+0x2180] ;  /* 0x0021800cfc757984 */ /* 0x000fe80008000800 */
[----:B------:R-:W4:Y:S01]  /*503a0*/  LDS R119, [R252+UR12+0x3180] ;  /* 0x0031800cfc777984 */ /* 0x000f220008000800 */
[----:B--2---:R-:W-:-:S15]  /*503b0*/  HMMA.1688.F32.TF32 R4, R152, R224, R4 ;  /* 0x000000e09804723c */ /* 0x004fde0000081004 */
[----:B------:R-:W-:-:S08]  /*503c0*/  NOP ;  /* 0x0000000000007918 */ /* 0x000fd00000000000 */
[----:B------:R2:W-:Y:S04]  /*503d0*/  STL.64 [R1+0x800], R4 ;  /* 0x0008000401007387 */ /* 0x0005e80000100a00 */
[----:B------:R2:W-:Y:S04]  /*503e0*/  STL.64 [R1+0x808], R6 ;  /* 0x0008080601007387 */ /* 0x0005e80000100a00 */
[----:B------:R-:W4:Y:S04]  /*503f0*/  LDL.LU.64 R68, [R1+0x7d0] ;  /* 0x0007d00001447983 */ /* 0x000f280000300a00 */
[----:B------:R-:W4:Y:S04]  /*50400*/  LDL.LU.64 R70, [R1+0x7d8] ;  /* 0x0007d80001467983 */ /* 0x000f280000300a00 */
[----:B------:R-:W4:Y:S04]  /*50410*/  LDL.LU.64 R36, [R1+0x7c0] ;  /* 0x0007c00001247983 */ /* 0x000f280000300a00 */
[----:B------:R-:W4:Y:S04]  /*50420*/  LDL.LU.64 R38, [R1+0x7c8] ;  /* 0x0007c80001267983 */ /* 0x000f280000300a00 */
[----:B-1----:R-:W4:Y:S04]  /*50430*/  LDL.LU.64 R8, [R1+0x7b0] ;  /* 0x0007b00001087983 */ /* 0x002f280000300a00 */
        /* <DEDUP_REMOVED lines=13> */
[C---:B---3--:R-:W-:Y:S06]  /*50510*/  HMMA.1688.F32.TF32 R80, R152.reuse, R220, R76 ;  /* 0x000000dc9850723c */ /* 0x048fec000008104c */
[----:B----4-:R-:W-:-:S15]  /*50520*/  HMMA.1688.F32.TF32 R76, R152, R104, R72 ;  /* 0x00000068984c723c */ /* 0x010fde0000081048 */
[----:B------:R-:W-:-:S02]  /*50530*/  NOP ;  /* 0x0000000000007918 */ /* 0x000fc40000000000 */
[----:B------:R-:W-:Y:S04]  /*50540*/  STL.64 [R1+0x7f0], R80 ;  /* 0x0007f05001007387 */ /* 0x000fe80000100a00 */
[----:B------:R-:W-:Y:S04]  /*50550*/  STL.64 [R1+0x7f8], R82 ;  /* 0x0007f85201007387 */ /* 0x000fe80000100a00 */
[----:B------:R-:W-:Y:S04]  /*50560*/  STL.64 [R1+0x7e0], R76 ;  /* 0x0007e04c01007387 */ /* 0x000fe80000100a00 */
[----:B------:R-:W-:Y:S01]  /*50570*/  STL.64 [R1+0x7e8], R78 ;  /* 0x0007e84e01007387 */ /* 0x000fe20000100a00 */
[C---:B------:R-:W-:Y:S06]  /*50580*/  HMMA.1688.F32.TF32 R72, R152.reuse, R108, R68 ;  /* 0x0000006c9848723c */ /* 0x040fec0000081044 */
[C---:B------:R-:W-:Y:S06]  /*50590*/  HMMA.1688.F32.TF32 R68, R152.reuse, R216, R36 ;  /* 0x000000d89844723c */ /* 0x040fec0000081024 */
[C---:B------:R-:W-:Y:S11]  /*505a0*/  HMMA.1688.F32.TF32 R36, R152.reuse, R212, R8 ;  /* 0x000000d49824723c */ /* 0x040ff60000081008 */
[----:B------:R-:W-:Y:S04]  /*505b0*/  STL.64 [R1+0x7d0], R72 ;  /* 0x0007d04801007387 */ /* 0x000fe80000100a00 */
[----:B------:R-:W-:Y:S04]  /*505c0*/  STL.64 [R1+0x7d8], R74 ;  /* 0x0007d84a01007387 */ /* 0x000fe80000100a00 */
[----:B------:R-:W3:Y:S04]  /*505d0*/  LDL.LU.64 R8, [R1+0x630] ;  /* 0x0006300001087983 */ /* 0x000ee80000300a00 */
[----:B------:R-:W-:Y:S04]  /*505e0*/  STL.64 [R1+0x7c0], R68 ;  /* 0x0007c04401007387 */ /* 0x000fe80000100a00 */
[----:B------:R-:W-:Y:S04]  /*505f0*/  STL.64 [R1+0x7c8], R70 ;  /* 0x0007c84601007387 */ /* 0x000fe80000100a00 */
[----:B------:R-:W3:Y:S04]  /*50600*/  LDL.LU.64 R10, [R1+0x638] ;  /* 0x00063800010a7983 */ /* 0x000ee80000300a00 */
[----:B------:R-:W-:Y:S04]  /*50610*/  STL.64 [R1+0x7b0], R36 ;  /* 0x0007b02401007387 */ /* 0x000fe80000100a00 */
[----:B------:R2:W-:Y:S02]  /*50620*/  STL.64 [R1+0x7b8], R38 ;  /* 0x0007b82601007387 */ /* 0x0005e40000100a00 */
[C---:B--2---:R-:W-:Y:S02]  /*50630*/  HMMA.1688.F32.TF32 R36, R152.reuse, R208, R4 ;  /* 0x000000d09824723c */ /* 0x044fe40000081004 */
[----:B------:R-:W2:Y:S04]  /*50640*/  LDL.LU.64 R4, [R1+0x5d0] ;  /* 0x0005d00001047983 */ /* 0x000ea80000300a00 */
[----:B------:R-:W2:Y:S01]  /*50650*/  LDL.LU.64 R6, [R1+0x5d8] ;  /* 0x0005d80001067983 */ /* 0x000ea20000300a00 */
[C---:B------:R-:W-:Y:S06]  /*50660*/  HMMA.1688.F32.TF32 R28, R152.reuse, R204, R28 ;  /* 0x000000cc981c723c */ /* 0x040fec000008101c */
[C---:B------:R-:W-:Y:S06]  /*50670*/  HMMA.1688.F32.TF32 R24, R152.reuse, R200, R24 ;  /* 0x000000c89818723c */ /* 0x040fec0000081018 */
[C---:B------:R-:W-:Y:S06]  /*50680*/  HMMA.1688.F32.TF32 R20, R152.reuse, R196, R20 ;  /* 0x000000c49814723c */ /* 0x040fec0000081014 */
[C---:B------:R-:W-:Y:S06]  /*50690*/  HMMA.1688.F32.TF32 R16, R152.reuse, R192, R16 ;  /* 0x000000c09810723c */ /* 0x040fec0000081010 */
[----:B------:R-:W-:Y:S01]  /*506a0*/  HMMA.1688.F32.TF32 R12, R152, R188, R12 ;  /* 0x000000bc980c723c */ /* 0x000fe2000008100c */
        /* <DEDUP_REMOVED lines=9> */
[----:B------:R1:W-:Y:S04]  /*50740*/  STL.64 [R1+0x3e0], R16 ;  /* 0x0003e01001007387 */ /* 0x0003e80000100a00 */
[----:B------:R1:W-:Y:S04]  /*50750*/  STL.64 [R1+0x3e8], R18 ;  /* 0x0003e81201007387 */ /* 0x0003e80000100a00 */
[----:B----4-:R-:W4:Y:S04]  /*50760*/  LDL.LU.64 R30, [R1+0x598] ;  /* 0x00059800011e7983 */ /* 0x010f280000300a00 */
[----:B------:R2:W-:Y:S04]  /*50770*/  STL.64 [R1+0x3d0], R12 ;  /* 0x0003d00c01007387 */ /* 0x0005e80000100a00 */
[----:B------:R2:W-:Y:S04]  /*50780*/  STL.64 [R1+0x3d8], R14 ;  /* 0x0003d80e01007387 */ /* 0x0005e80000100a00 */
[----:B------:R-:W4:Y:S04]  /*50790*/  LDL.LU.64 R24, [R1+0x540] ;  /* 0x0005400001187983 */ /* 0x000f280000300a00 */
[----:B------:R-:W4:Y:S04]  /*507a0*/  LDL.LU.64 R26, [R1+0x548] ;  /* 0x00054800011a7983 */ /* 0x000f280000300a00 */
[----:B------:R-:W4:Y:S04]  /*507b0*/  LDL.LU.64 R20, [R1+0x440] ;  /* 0x0004400001147983 */ /* 0x000f280000300a00 */
[----:B------:R-:W4:Y:S04]  /*507c0*/  LDL.LU.64 R22, [R1+0x448] ;  /* 0x0004480001167983 */ /* 0x000f280000300a00 */
[----:B-1----:R-:W4:Y:S04]  /*507d0*/  LDL.LU.64 R16, [R1+0x340] ;  /* 0x0003400001107983 */ /* 0x002f280000300a00 */
[----:B------:R-:W4:Y:S01]  /*507e0*/  LDL.LU.64 R18, [R1+0x348] ;  /* 0x0003480001127983 */ /* 0x000f220000300a00 */
[C---:B---3--:R-:W-:Y:S03]  /*507f0*/  HMMA.1688.F32.TF32 R8, R112.reuse, R240, R8 ;  /* 0x000000f07008723c */ /* 0x048fe60000081008 */
[----:B------:R-:W-:Y:S04]  /*50800*/  LDS R152, [R0+UR12+0x2200] ;  /* 0x0022000c00987984 */ /* 0x000fe80008000800 */
[----:B------:R-:W-:Y:S04]  /*50810*/  LDS R154, [R0+UR12+0x3200] ;  /* 0x0032000c009a7984 */ /* 0x000fe80008000800 */
[----:B------:R-:W-:Y:S04]  /*50820*/  LDS R153, [R252+UR12+0x2200] ;  /* 0x0022000cfc997984 */ /* 0x000fe80008000800 */
[----:B------:R-:W1:Y:S01]  /*50830*/  LDS R155, [R252+UR12+0x3200] ;  /* 0x0032000cfc9b7984 */ /* 0x000e620008000800 */
[----:B--2---:R-:W-:Y:S08]  /*50840*/  HMMA.1688.F32.TF32 R4, R112, R236, R4 ;  /* 0x000000ec7004723c */ /* 0x004ff00000081004 */
[----:B------:R-:W-:Y:S01]  /*50850*/  IMAD.MOV.U32 R2, RZ, RZ, R11 ;  /* 0x000000ffff027224 */ /* 0x000fe200078e000b */
[----:B------:R2:W-:Y:S04]  /*50860*/  STL.64 [R1+0x3c0], R8 ;  /* 0x0003c00801007387 */ /* 0x0005e80000100a00 */
[----:B------:R3:W-:Y:S04]  /*50870*/  STL [R1+0x3c8], R10 ;  /* 0x0003c80a01007387 */ /* 0x0007e80000100800 */
[----:B------:R-:W-:Y:S04]  /*50880*/  STL [R1+0x55fc], R2 ;  /* 0x0055fc0201007387 */ /* 0x000fe80000100800 */
[----:B------:R-:W4:Y:S04]  /*50890*/  LDL.LU.64 R12, [R1+0x330] ;  /* 0x00033000010c7983 */ /* 0x000f280000300a00 */
[----:B------:R-:W4:Y:S04]  /*508a0*/  LDL.LU.64 R14, [R1+0x338] ;  /* 0x00033800010e7983 */ /* 0x000f280000300a00 */
[----:B--2---:R-:W2:Y:S01]  /*508b0*/  LDL.LU.64 R8, [R1+0x310] ;  /* 0x0003100001087983 */ /* 0x004ea20000300a00 */
[----:B------:R-:W-:Y:S01]  /*508c0*/  IMAD.MOV.U32 R241, RZ, RZ, R4 ;  /* 0x000000fffff17224 */ /* 0x000fe200078e0004 */
[----:B------:R-:W-:Y:S01]  /*508d0*/  MOV R236, R7 ;  /* 0x0000000700ec7202 */ /* 0x000fe20000000f00 */
[----:B------:R-:W-:Y:S01]  /*508e0*/  IMAD.MOV.U32 R240, RZ, RZ, R5 ;  /* 0x000000fffff07224 */ /* 0x000fe200078e0005 */
[----:B---3--:R-:W2:Y:S01]  /*508f0*/  LDL.LU.64 R10, [R1+0x318] ;  /* 0x00031800010a7983 */ /* 0x008ea20000300a00 */
[----:B------:R-:W-:-:S03]  /*50900*/  IMAD.MOV.U32 R237, RZ, RZ, R6 ;  /* 0x000000ffffed7224 */ /* 0x000fc600078e0006 */
[----:B------:R-:W3:Y:S04]  /*50910*/  LDL.LU.64 R4, [R1+0x2c0] ;  /* 0x0002c00001047983 */ /* 0x000ee80000300a00 */
[----:B------:R-:W3:Y:S04]  /*50920*/  LDL.LU.64 R6, [R1+0x2c8] ;  /* 0x0002c80001067983 */ /* 0x000ee80000300a00 */
[----:B------:R-:W-:Y:S04]  /*50930*/  STL [R1+0x560c], R236 ;  /* 0x00560cec01007387 */ /* 0x000fe80000100800 */
[----:B------:R-:W-:Y:S04]  /*50940*/  STL [R1+0x5608], R237 ;  /* 0x005608ed01007387 */ /* 0x000fe80000100800 */
[----:B------:R-:W-:Y:S01]  /*50950*/  STL [R1+0x5604], R240 ;  /* 0x005604f001007387 */ /* 0x000fe20000100800 */
[C---:B----4-:R-:W-:Y:S06]  /*50960*/  HMMA.1688.F32.TF32 R28, R112.reuse, R232, R28 ;  /* 0x000000e8701c723c */ /* 0x050fec000008101c */
[C---:B------:R-:W-:Y:S06]  /*50970*/  HMMA.1688.F32.TF32 R20, R112.reuse, R224, R20 ;  /* 0x000000e07014723c */ /* 0x040fec0000081014 */
[C---:B------:R-:W-:Y:S06]  /*50980*/  HMMA.1688.F32.TF32 R16, R112.reuse, R220, R16 ;  /* 0x000000dc7010723c */ /* 0x040fec0000081010 */
[----:B------:R-:W-:-:S12]  /*50990*/  HMMA.1688.F32.TF32 R24, R112, R228, R24 ;  /* 0x000000e47018723c */ /* 0x000fd80000081018 */
[----:B------:R-:W-:Y:S02]  /*509a0*/  IMAD.MOV.U32 R233, RZ, RZ, R20 ;  /* 0x000000ffffe97224 */ /* 0x000fe400078e0014 */
[----:B------:R-:W-:Y:S02]  /*509b0*/  IMAD.MOV.U32 R232, RZ, RZ, R21 ;  /* 0x000000ffffe87224 */ /* 0x000fe400078e0015 */
[----:B------:R-:W-:Y:S02]  /*509c0*/  IMAD.MOV.U32 R229, RZ, RZ, R22 ;  /* 0x000000ffffe57224 */ /* 0x000fe400078e0016 */
[----:B------:R-:W-:Y:S01]  /*509d0*/  IMAD.MOV.U32 R228, RZ, RZ, R23 ;  /* 0x000000ffffe47224 */ /* 0x000fe200078e0017 */
[----:B------:R-:W-:Y:S01]  /*509e0*/  MOV R225, R16 ;  /* 0x0000001000e17202 */ /* 0x000fe20000000f00 */
[----:B------:R-:W-:Y:S02]  /*509f0*/  IMAD.MOV.U32 R224, RZ, RZ, R17 ;  /* 0x000000ffffe07224 */ /* 0x000fe400078e0011 */
[----:B------:R-:W-:-:S02]  /*50a00*/  IMAD.MOV.U32 R220, RZ, RZ, R18 ;  /* 0x000000ffffdc7224 */ /* 0x000fc400078e0012 */
[----:B------:R-:W-:Y:S01]  /*50a10*/  IMAD.MOV.U32 R3, RZ, RZ, R19 ;  /* 0x000000ffff037224 */ /* 0x000fe200078e0013 */
[----:B------:R-:W-:Y:S04]  /*50a20*/  STL [R1+0x5600], R241 ;  /* 0x005600f101007387 */ /* 0x000fe80000100800 */
[----:B------:R-:W-:Y:S04]  /*50a30*/  STL [R1+0x3a0], R28 ;  /* 0x0003a01c01007387 */ /* 0x000fe80000100800 */
[----:B------:R-:W-:Y:S01]  /*50a40*/  STL.64 [R1+0x3a8], R30 ;  /* 0x0003a81e01007387 */ /* 0x000fe20000100a00 */
[----:B------:R-:W-:Y:S01]  /*50a50*/  IMAD.MOV.U32 R36, RZ, RZ, R147 ;  /* 0x000000ffff247224 */ /* 0x000fe200078e0093 */
[----:B------:R-:W-:Y:S01]  /*50a60*/  MOV R37, R180 ;  /* 0x000000b400257202 */ /* 0x000fe20000000f00 */
[----:B------:R-:W-:-:S02]  /*50a70*/  IMAD.MOV.U32 R38, RZ, RZ, R181 ;  /* 0x000000ffff267224 */ /* 0x000fc400078e00b5 */
[----:B------:R-:W-:Y:S01]  /*50a80*/  IMAD.MOV.U32 R39, RZ, RZ, R182 ;  /* 0x000000ffff277224 */ /* 0x000fe200078e00b6 */
[C---:B------:R-:W-:Y:S06]  /*50a90*/  HMMA.1688.F32.TF32 R20, R112.reuse, R104, R12 ;  /* 0x000000687014723c */ /* 0x040fec000008100c */
[C---:B--2---:R-:W-:Y:S06]  /*50aa0*/  HMMA.1688.F32.TF32 R16, R112.reuse, R108, R8 ;  /* 0x0000006c7010723c */ /* 0x044fec0000081008 */
[C---:B------:R-:W-:Y:S06]  /*50ab0*/  HMMA.1688.F32.TF32 R8, R112.reuse, R212, R172 ;  /* 0x000000d47008723c */ /* 0x040fec00000810ac */
[C---:B---3--:R-:W-:Y:S06]  /*50ac0*/  HMMA.1688.F32.TF32 R12, R112.reuse, R216, R4 ;  /* 0x000000d8700c723c */ /* 0x048fec0000081004 */
        /* <DEDUP_REMOVED lines=9> */
[----:B------:R-:W2:Y:S04]  /*50b60*/  LDL.LU R147, [R1+0x57f8] ;  /* 0x0057f80001937983 */ /* 0x000ea80000300800 */
[----:B------:R3:W-:Y:S04]  /*50b70*/  STL.64 [R1+0x540], R4 ;  /* 0x0005400401007387 */ /* 0x0007e80000100a00 */
[----:B------:R4:W-:Y:S04]  /*50b80*/  STL.64 [R1+0x548], R6 ;  /* 0x0005480601007387 */ /* 0x0009e80000100a00 */
[----:B------:R-:W2:Y:S04]  /*50b90*/  LDL.LU R180, [R1+0x57f4] ;  /* 0x0057f40001b47983 */ /* 0x000ea80000300800 */
[----:B------:R-:W2:Y:S01]  /*50ba0*/  LDL.LU R181, [R1+0x57f0] ;  /* 0x0057f00001b57983 */ /* 0x000ea20000300800 */
[----:B---3--:R-:W-:-:S02]  /*50bb0*/  IMAD.MOV.U32 R4, RZ, RZ, R176 ;  /* 0x000000ffff047224 */ /* 0x008fc400078e00b0 */
[----:B------:R-:W-:Y:S01]  /*50bc0*/  IMAD.MOV.U32 R5, RZ, RZ, R187 ;  /* 0x000000ffff057224 */ /* 0x000fe200078e00bb */
[----:B------:R-:W3:Y:S01]  /*50bd0*/  LDL.LU R182, [R1+0x57ec] ;  /* 0x0057ec0001b67983 */ /* 0x000ee20000300800 */
[----:B----4-:R-:W-:Y:S01]  /*50be0*/  MOV R6, R146 ;  /* 0x0000009200067202 */ /* 0x010fe20000000f00 */
[----:B------:R-:W-:Y:S02]  /*50bf0*/  IMAD.MOV.U32 R7, RZ, RZ, R145 ;  /* 0x000000ffff077224 */ /* 0x000fe400078e0091 */
[----:B------:R-:W4:Y:S04]  /*50c00*/  LDL.LU R176, [R1+0x57e8] ;  /* 0x0057e80001b07983 */ /* 0x000f280000300800 */
[----:B------:R-:W4:Y:S04]  /*50c10*/  LDL.LU R187, [R1+0x57e4] ;  /* 0x0057e40001bb7983 */ /* 0x000f280000300800 */
[----:B------:R-:W4:Y:S04]  /*50c20*/  LDL.LU R146, [R1+0x57e0] ;  /* 0x0057e00001927983 */ /* 0x000f280000300800 */
[----:B------:R-:W4:Y:S01]  /*50c30*/  LDL.LU R145, [R1+0x57dc] ;  /* 0x0057dc0001917983 */ /* 0x000f220000300800 */
[----:B------:R-:W-:-:S02]  /*50c40*/  IMAD.MOV.U32 R8, RZ, RZ, R179 ;  /* 0x000000ffff087224 */ /* 0x000fc400078e00b3 */
[----:B------:R-:W-:Y:S01]  /*50c50*/  IMAD.MOV.U32 R9, RZ, RZ, R144 ;  /* 0x000000ffff097224 */ /* 0x000fe200078e0090 */
[----:B------:R-:W4:Y:S01]  /*50c60*/  LDL.LU R179, [R1+0x57d8] ;  /* 0x0057d80001b37983 */ /* 0x000f220000300800 */
[----:B------:R-:W-:Y:S01]  /*50c70*/  IMAD.MOV.U32 R10, RZ, RZ, R178 ;  /* 0x000000ffff0a7224 */ /* 0x000fe200078e00b2 */
[----:B------:R-:W-:Y:S02]  /*50c80*/  MOV R11, R177 ;  /* 0x000000b1000b7202 */ /* 0x000fe40000000f00 */
[----:B------:R-:W4:Y:S04]  /*50c90*/  LDL.LU R144, [R1+0x57d4] ;  /* 0x0057d40001907983 */ /* 0x000f280000300800 */
[----:B------:R-:W4:Y:S04]  /*50ca0*/  LDL.LU R178, [R1+0x57d0] ;  /* 0x0057d00001b27983 */ /* 0x000f280000300800 */
[----:B------:R-:W4:Y:S01]  /*50cb0*/  LDL.LU R177, [R1+0x57cc] ;  /* 0x0057cc0001b17983 */ /* 0x000f220000300800 */
[----:B--2---:R-:W-:-:S02]  /*50cc0*/  IMAD.MOV.U32 R19, RZ, RZ, R147 ;  /* 0x000000ffff137224 */ /* 0x004fc400078e0093 */
[----:B------:R-:W-:Y:S02]  /*50cd0*/  IMAD.MOV.U32 R18, RZ, RZ, R180 ;  /* 0x000000ffff127224 */ /* 0x000fe400078e00b4 */
[----:B------:R-:W-:Y:S02]  /*50ce0*/  IMAD.MOV.U32 R17, RZ, RZ, R181 ;  /* 0x000000ffff117224 */ /* 0x000fe400078e00b5 */
[----:B---3--:R-:W-:Y:S02]  /*50cf0*/  IMAD.MOV.U32 R16, RZ, RZ, R182 ;  /* 0x000000ffff107224 */ /* 0x008fe400078e00b6 */
[----:B------:R-:W2:Y:S04]  /*50d00*/  LDL.LU R182, [R1+0x57c8] ;  /* 0x0057c80001b67983 */ /* 0x000ea80000300800 */
[----:B------:R-:W3:Y:S04]  /*50d10*/  LDL.LU R181, [R1+0x57c4] ;  /* 0x0057c40001b57983 */ /* 0x000ee80000300800 */
[----:B------:R-:W2:Y:S01]  /*50d20*/  LDL.LU R180, [R1+0x57c0] ;  /* 0x0057c00001b47983 */ /* 0x000ea20000300800 */
[----:B----4-:R-:W-:-:S02]  /*50d30*/  IMAD.MOV.U32 R22, RZ, RZ, R187 ;  /* 0x000000ffff167224 */ /* 0x010fc400078e00bb */
[----:B------:R-:W-:Y:S01]  /*50d40*/  IMAD.MOV.U32 R21, RZ, RZ, R146 ;  /* 0x000000ffff157224 */ /* 0x000fe200078e0092 */
[----:B------:R-:W4:Y:S01]  /*50d50*/  LDL.LU R147, [R1+0x57bc] ;  /* 0x0057bc0001937983 */ /* 0x000f220000300800 */
[----:B------:R-:W-:-:S03]  /*50d60*/  MOV R20, R145 ;  /* 0x0000009100147202 */ /* 0x000fc60000000f00 */
[----:B------:R-:W3:Y:S01]  /*50d70*/  LDL.LU R145, [R1+0x57b8] ;  /* 0x0057b80001917983 */ /* 0x000ee20000300800 */
[----:B------:R-:W-:-:S03]  /*50d80*/  IMAD.MOV.U32 R23, RZ, RZ, R176 ;  /* 0x000000ffff177224 */ /* 0x000fc600078e00b0 */
[----:B------:R-:W2:Y:S04]  /*50d90*/  LDL.LU R146, [R1+0x57b4] ;  /* 0x0057b40001927983 */ /* 0x000ea80000300800 */
[----:B------:R-:W4:Y:S04]  /*50da0*/  LDL.LU R187, [R1+0x57b0] ;  /* 0x0057b00001bb7983 */ /* 0x000f280000300800 */
[----:B------:R-:W3:Y:S01]  /*50db0*/  LDL.LU R176, [R1+0x57ac] ;  /* 0x0057ac0001b07983 */ /* 0x000ee20000300800 */
[----:B------:R-:W-:Y:S02]  /*50dc0*/  IMAD.MOV.U32 R236, RZ, RZ, R24 ;  /* 0x000000ffffec7224 */ /* 0x000fe400078e0018 */
[----:B------:R-:W-:Y:S01]  /*50dd0*/  IMAD.MOV.U32 R237, RZ, RZ, R25 ;  /* 0x000000ffffed7224 */ /* 0x000fe200078e0019 */
[----:B------:R-:W-:Y:S01]  /*50de0*/  MOV R25, R178 ;  /* 0x000000b200197202 */ /* 0x000fe20000000f00 */
[----:B------:R-:W-:Y:S01]  /*50df0*/  IMAD.MOV.U32 R24, RZ, RZ, R177 ;  /* 0x000000ffff187224 */ /* 0x000fe200078e00b1 */
[----:B------:R-:W-:Y:S01]  /*50e00*/  MOV R241, R27 ;  /* 0x0000001b00f17202 */ /* 0x000fe20000000f00 */
[----:B------:R-:W-:Y:S01]  /*50e10*/  IMAD.MOV.U32 R240, RZ, RZ, R26 ;  /* 0x000000fffff07224 */ /* 0x000fe200078e001a */
[----:B------:R-:W2:Y:S01]  /*50e20*/  LDL.LU R177, [R1+0x57a8] ;  /* 0x0057a80001b17983 */ /* 0x000ea20000300800 */
[----:B------:R-:W-:-:S02]  /*50e30*/  IMAD.MOV.U32 R26, RZ, RZ, R144 ;  /* 0x000000ffff1a7224 */ /* 0x000fc400078e0090 */
[----:B------:R-:W-:Y:S01]  /*50e40*/  IMAD.MOV.U32 R27, RZ, RZ, R179 ;  /* 0x000000ffff1b7224 */ /* 0x000fe200078e00b3 */
[----:B------:R-:W2:Y:S04]  /*50e50*/  LDL.LU R178, [R1+0x57a4] ;  /* 0x0057a40001b27983 */ /* 0x000ea80000300800 */
[----:B------:R-:W2:Y:S04]  /*50e60*/  LDL.LU R144, [R1+0x57a0] ;  /* 0x0057a00001907983 */ /* 0x000ea80000300800 */
[----:B------:R-:W2:Y:S01]  /*50e70*/  LDL.LU R179, [R1+0x579c] ;  /* 0x00579c0001b37983 */ /* 0x000ea20000300800 */
[----:B----4-:R-:W-:-:S03]  /*50e80*/  IMAD.MOV.U32 R72, RZ, RZ, R187 ;  /* 0x000000ffff487224 */ /* 0x010fc600078e00bb */
[----:B------:R-:W4:Y:S01]  /*50e90*/  LDL.LU R187, [R1+0x5798] ;  /* 0x0057980001bb7983 */ /* 0x000f220000300800 */
[----:B---3--:R-:W-:-:S03]  /*50ea0*/  IMAD.MOV.U32 R73, RZ, RZ, R176 ;  /* 0x000000ffff497224 */ /* 0x008fc600078e00b0 */
[----:B------:R-:W3:Y:S01]  /*50eb0*/  LDL.LU R176, [R1+0x5794] ;  /* 0x0057940001b07983 */ /* 0x000ee20000300800 */
[----:B--2---:R-:W-:Y:S01]  /*50ec0*/  MOV R74, R146 ;  /* 0x00000092004a7202 */ /* 0x004fe20000000f00 */
[----:B------:R-:W-:Y:S02]  /*50ed0*/  IMAD.MOV.U32 R75, RZ, RZ, R145 ;  /* 0x000000ffff4b7224 */ /* 0x000fe400078e0091 */
[----:B------:R-:W2:Y:S04]  /*50ee0*/  LDL.LU R146, [R1+0x5790] ;  /* 0x0057900001927983 */ /* 0x000ea80000300800 */
[----:B------:R-:W2:Y:S01]  /*50ef0*/  LDL.LU R145, [R1+0x578c] ;  /* 0x00578c0001917983 */ /* 0x000ea20000300800 */
[----:B------:R-:W-:Y:S01]  /*50f00*/  MOV R79, R177 ;  /* 0x000000b1004f7202 */ /* 0x000fe20000000f00 */
[----:B------:R-:W-:-:S02]  /*50f10*/  IMAD.MOV.U32 R78, RZ, RZ, R178 ;  /* 0x000000ffff4e7224 */ /* 0x000fc400078e00b2 */
[----:B------:R-:W-:Y:S02]  /*50f20*/  IMAD.MOV.U32 R76, RZ, RZ, R144 ;  /* 0x000000ffff4c7224 */ /* 0x000fe400078e0090 */
[----:B------:R-:W2:Y:S01]  /*50f30*/  LDL.LU R144, [R1+0x5788] ;  /* 0x0057880001907983 */ /* 0x000ea20000300800 */
[----:B------:R-:W-:-:S03]  /*50f40*/  IMAD.MOV.U32 R77, RZ, RZ, R179 ;  /* 0x000000ffff4d7224 */ /* 0x000fc600078e00b3 */
[----:B------:R-:W2:Y:S04]  /*50f50*/  LDL.LU R179, [R1+0x5784] ;  /* 0x0057840001b37983 */ /* 0x000ea80000300800 */
[----:B------:R-:W2:Y:S04]  /*50f60*/  LDL.LU R178, [R1+0x5780] ;  /* 0x0057800001b27983 */ /* 0x000ea80000300800 */
[----:B------:R-:W2:Y:S01]  /*50f70*/  LDL.LU R177, [R1+0x577c] ;  /* 0x00577c0001b17983 */ /* 0x000ea20000300800 */
[----:B----4-:R-:W-:Y:S02]  /*50f80*/  IMAD.MOV.U32 R81, RZ, RZ, R187 ;  /* 0x000000ffff517224 */ /* 0x010fe400078e00bb */
[----:B---3--:R-:W-:-:S02]  /*50f90*/  IMAD.MOV.U32 R80, RZ, RZ, R176 ;  /* 0x000000ffff507224 */ /* 0x008fc400078e00b0 */
[----:B------:R-:W3:Y:S04]  /*50fa0*/  LDL.LU R176, [R1+0x5778] ;  /* 0x0057780001b07983 */ /* 0x000ee80000300800 */
[----:B------:R-:W4:Y:S04]  /*50fb0*/  LDL.LU R187, [R1+0x5774] ;  /* 0x0057740001bb7983 */ /* 0x000f280000300800 */
[----:B------:R-:W4:Y:S04]  /*50fc0*/  LDL.LU R82, [R1+0x5e8] ;  /* 0x0005e80001527983 */ /* 0x000f280000300800 */
[----:B------:R-:W4:Y:S01]  /*50fd0*/  LDL.LU R83, [R1+0x5ec] ;  /* 0x0005ec0001537983 */ /* 0x000f220000300800 */
[----:B--2---:R-:W-:-:S03]  /*50fe0*/  IMAD.MOV.U32 R88, RZ, RZ, R178 ;  /* 0x000000ffff587224 */ /* 0x004fc600078e00b2 */
[----:B------:R-:W2:Y:S01]  /*50ff0*/  LDL.LU R178, [R1+0x5770] ;  /* 0x0057700001b27983 */ /* 0x000ea20000300800 */
[----:B------:R-:W-:-:S03]  /*51000*/  IMAD.MOV.U32 R89, RZ, RZ, R177 ;  /* 0x000000ffff597224 */ /* 0x000fc600078e00b1 */
[----:B------:R-:W2:Y:S01]  /*51010*/  LDL.LU R177, [R1+0x576c] ;  /* 0x00576c0001b17983 */ /* 0x000ea20000300800 */
[----:B---3--:R-:W-:-:S03]  /*51020*/  MOV R90, R176 ;  /* 0x000000b0005a7202 */ /* 0x008fc60000000f00 */
[----:B------:R-:W3:Y:S01]  /*51030*/  LDL.LU R176, [R1+0x5768] ;  /* 0x0057680001b07983 */ /* 0x000ee20000300800 */
[----:B----4-:R-:W-:-:S03]  /*51040*/  IMAD.MOV.U32 R91, RZ, RZ, R187 ;  /* 0x000000ffff5b7224 */ /* 0x010fc600078e00bb */
        /* <DEDUP_REMOVED lines=15> */
[----:B--2---:R-:W-:-:S03]  /*51140*/  IMAD.MOV.U32 R98, RZ, RZ, R177 ;  /* 0x000000ffff627224 */ /* 0x004fc600078e00b1 */
[----:B------:R-:W2:Y:S01]  /*51150*/  LDL.LU R250, [R1+0x508] ;  /* 0x0005080001fa7983 */ /* 0x000ea20000300800 */
[----:B------:R-:W-:-:S03]  /*51160*/  MOV R99, R178 ;  /* 0x000000b200637202 */ /* 0x000fc60000000f00 */
[----:B------:R-:W2:Y:S01]  /*51170*/  LDL.LU R251, [R1+0x50c] ;  /* 0x00050c0001fb7983 */ /* 0x000ea20000300800 */
[----:B------:R-:W-:Y:S02]  /*51180*/  IMAD.MOV.U32 R84, RZ, RZ, R179 ;  /* 0x000000ffff547224 */ /* 0x000fe400078e00b3 */
[----:B---3--:R-:W-:Y:S02]  /*51190*/  IMAD.MOV.U32 R97, RZ, RZ, R176 ;  /* 0x000000ffff617224 */ /* 0x008fe400078e00b0 */
[----:B----4-:R-:W-:Y:S02]  /*511a0*/  IMAD.MOV.U32 R96, RZ, RZ, R187 ;  /* 0x000000ffff607224 */ /* 0x010fe400078e00bb */
[----:B------:R-:W3:Y:S04]  /*511b0*/  LDL.LU R187, [R1+0x5760] ;  /* 0x0057600001bb7983 */ /* 0x000ee80000300800 */
[----:B------:R-:W4:Y:S04]  /*511c0*/  LDL.LU R176, [R1+0x575c] ;  /* 0x00575c0001b07983 */ /* 0x000f280000300800 */
[----:B------:R-:W4:Y:S04]  /*511d0*/  LDL.LU R177, [R1+0x5758] ;  /* 0x0057580001b17983 */ /* 0x000f280000300800 */
[----:B------:R-:W4:Y:S04]  /*511e0*/  LDL.LU R178, [R1+0x5754] ;  /* 0x0057540001b27983 */ /* 0x000f280000300800 */
[----:B------:R-:W4:Y:S01]  /*511f0*/  LDL.LU R179, [R1+0x5750] ;  /* 0x0057500001b37983 */ /* 0x000f220000300800 */
[----:B------:R-:W-:-:S02]  /*51200*/  IMAD.MOV.U32 R85, RZ, RZ, R144 ;  /* 0x000000ffff557224 */ /* 0x000fc400078e0090 */
[----:B------:R-:W-:Y:S01]  /*51210*/  IMAD.MOV.U32 R86, RZ, RZ, R145 ;  /* 0x000000ffff567224 */ /* 0x000fe200078e0091 */
[----:B------:R-:W2:Y:S01]  /*51220*/  LDL.LU R144, [R1+0x574c] ;  /* 0x00574c0001907983 */ /* 0x000ea20000300800 */
[----:B------:R-:W-:Y:S01]  /*51230*/  IMAD.MOV.U32 R87, RZ, RZ, R146 ;  /* 0x000000ffff577224 */ /* 0x000fe200078e0092 */
[----:B------:R-:W-:Y:S02]  /*51240*/  MOV R68, R147 ;  /* 0x0000009300447202 */ /* 0x000fe40000000f00 */
[----:B------:R-:W2:Y:S04]  /*51250*/  LDL.LU R145, [R1+0x5748] ;  /* 0x0057480001917983 */ /* 0x000ea80000300800 */
[----:B------:R-:W2:Y:S04]  /*51260*/  LDL.LU R146, [R1+0x5744] ;  /* 0x0057440001927983 */ /* 0x000ea80000300800 */
[----:B------:R-:W2:Y:S01]  /*51270*/  LDL.LU R147, [R1+0x5740] ;  /* 0x0057400001937983 */ /* 0x000ea20000300800 */
[----:B------:R-:W-:-:S02]  /*51280*/  IMAD.MOV.U32 R69, RZ, RZ, R180 ;  /* 0x000000ffff457224 */ /* 0x000fc400078e00b4 */
[----:B------:R-:W-:Y:S01]  /*51290*/  IMAD.MOV.U32 R70, RZ, RZ, R181 ;  /* 0x000000ffff467224 */ /* 0x000fe200078e00b5 */
[----:B------:R-:W2:Y:S01]  /*512a0*/  LDL.LU R180, [R1+0x573c] ;  /* 0x00573c0001b47983 */ /* 0x000ea20000300800 */
[----:B------:R-:W-:Y:S01]  /*512b0*/  IMAD.MOV.U32 R71, RZ, RZ, R182 ;  /* 0x000000ffff477224 */ /* 0x000fe200078e00b6 */
[----:B------:R-:W-:Y:S01]  /*512c0*/  MOV R13, R148 ;  /* 0x00000094000d7202 */ /* 0x000fe20000000f00 */
[----:B------:R-:W-:Y:S01]  /*512d0*/  IMAD.MOV.U32 R12, RZ, RZ, R183 ;  /* 0x000000ffff0c7224 */ /* 0x000fe200078e00b7 */
[----:B------:R-:W2:Y:S01]  /*512e0*/  LDL.LU R181, [R1+0x5738] ;  /* 0x0057380001b57983 */ /* 0x000ea20000300800 */
[----:B------:R-:W-:-:S03]  /*512f0*/  IMAD.MOV.U32 R14, RZ, RZ, R149 ;  /* 0x000000ffff0e7224 */ /* 0x000fc600078e0095 */
[----:B------:R-:W2:Y:S01]  /*51300*/  LDL.LU R182, [R1+0x5734] ;  /* 0x0057340001b67983 */ /* 0x000ea20000300800 */
[----:B------:R-:W-:-:S03]  /*51310*/  IMAD.MOV.U32 R15, RZ, RZ, R150 ;  /* 0x000000ffff0f7224 */ /* 0x000fc600078e0096 */
[----:B------:R-:W2:Y:S01]  /*51320*/  LDL.LU R183, [R1+0x5730] ;  /* 0x0057300001b77983 */ /* 0x000ea20000300800 */
[----:B------:R-:W-:-:S03]  /*51330*/  IMAD.MOV.U32 R2, RZ, RZ, R29 ;  /* 0x000000ffff027224 */ /* 0x000fc600078e001d */
[----:B------:R-:W2:Y:S01]  /*51340*/  LDL.LU R148, [R1+0x572c] ;  /* 0x00572c0001947983 */ /* 0x000ea20000300800 */
[----:B------:R-:W-:-:S03]  /*51350*/  IMAD.MOV.U32 R28, RZ, RZ, R151 ;  /* 0x000000ffff1c7224 */ /* 0x000fc600078e0097 */
[----:B------:R-:W2:Y:S01]  /*51360*/  LDL.LU R149, [R1+0x5728] ;  /* 0x0057280001957983 */ /* 0x000ea20000300800 */
[----:B------:R-:W-:Y:S01]  /*51370*/  IMAD.MOV.U32 R29, RZ, RZ, R184 ;  /* 0x000000ffff1d7224 */ /* 0x000fe200078e00b8 */
[----:B------:R-:W-:Y:S02]  /*51380*/  MOV R30, R185 ;  /* 0x000000b9001e7202 */ /* 0x000fe40000000f00 */
[----:B------:R-:W2:Y:S01]  /*51390*/  LDL.LU R150, [R1+0x5724] ;  /* 0x0057240001967983 */ /* 0x000ea20000300800 */
[----:B------:R-:W-:-:S03]  /*513a0*/  IMAD.MOV.U32 R31, RZ, RZ, R186 ;  /* 0x000000ffff1f7224 */ /* 0x000fc600078e00ba */
[----:B------:R-:W2:Y:S04]  /*513b0*/  LDL.LU R151, [R1+0x5720] ;  /* 0x0057200001977983 */ /* 0x000ea80000300800 */
[----:B------:R-:W2:Y:S04]  /*513c0*/  LDL.LU R184, [R1+0x571c] ;  /* 0x00571c0001b87983 */ /* 0x000ea80000300800 */
[----:B------:R-:W2:Y:S04]  /*513d0*/  LDL.LU R185, [R1+0x5718] ;  /* 0x0057180001b97983 */ /* 0x000ea80000300800 */
[----:B------:R-:W2:Y:S01]  /*513e0*/  LDL.LU R186, [R1+0x5714] ;  /* 0x0057140001ba7983 */ /* 0x000ea20000300800 */
[----:B----4-:R-:W-:-:S15]  /*513f0*/  HMMA.1688.F32.TF32 R176, R112, R204, R176 ;  /* 0x000000cc70b0723c */ /* 0x010fde00000810b0 */
[----:B------:R-:W-:-:S08]  /*51400*/  NOP ;  /* 0x0000000000007918 */ /* 0x000fd00000000000 */
[----:B------:R3:W-:Y:S04]  /*51410*/  STL.64 [R1+0x440], R176 ;  /* 0x000440b001007387 */ /* 0x0007e80000100a00 */
[----:B------:R4:W-:Y:S01]  /*51420*/  STL.64 [R1+0x448], R178 ;  /* 0x000448b201007387 */ /* 0x0009e20000100a00 */
[----:B---3--:R-:W-:-:S03]  /*51430*/  IMAD.MOV.U32 R176, RZ, RZ, R187 ;  /* 0x000000ffffb07224 */ /* 0x008fc600078e00bb */
[----:B------:R-:W3:Y:S04]  /*51440*/  LDL.LU R187, [R1+0x5710] ;  /* 0x0057100001bb7983 */ /* 0x000ee80000300800 */
[----:B------:R-:W3:Y:S04]  /*51450*/  LDL.LU R177, [R1+0x534] ;  /* 0x0005340001b17983 */ /* 0x000ee80000300800 */
[----:B----4-:R-:W4:Y:S04]  /*51460*/  LDL.LU R178, [R1+0x538] ;  /* 0x0005380001b27983 */ /* 0x010f280000300800 */
[----:B------:R-:W4:Y:S01]  /*51470*/  LDL.LU R179, [R1+0x53c] ;  /* 0x00053c0001b37983 */ /* 0x000f220000300800 */
[C---:B--2---:R-:W-:Y:S06]  /*51480*/  HMMA.1688.F32.TF32 R144, R112.reuse, R200, R144 ;  /* 0x000000c87090723c */ /* 0x044fec0000081090 */
[C---:B------:R-:W-:Y:S06]  /*51490*/  HMMA.1688.F32.TF32 R180, R112.reuse, R196, R180 ;  /* 0x000000c470b4723c */ /* 0x040fec00000810b4 */
[----:B------:R-:W-:Y:S11]  /*514a0*/  HMMA.1688.F32.TF32 R148, R112, R192, R148 ;  /* 0x000000c07094723c */ /* 0x000ff60000081094 */
[----:B------:R-:W-:Y:S04]  /*514b0*/  STL.64 [R1+0x420], R144 ;  /* 0x0004209001007387 */ /* 0x000fe80000100a00 */
[----:B------:R3:W-:Y:S04]  /*514c0*/  STL.64 [R1+0x428], R146 ;  /* 0x0004289201007387 */ /* 0x0007e80000100a00 */
[----:B------:R-:W-:Y:S04]  /*514d0*/  STL.64 [R1+0x400], R180 ;  /* 0x000400b401007387 */ /* 0x000fe80000100a00 */
[----:B------:R-:W-:Y:S04]  /*514e0*/  STL.64 [R1+0x408], R182 ;  /* 0x000408b601007387 */ /* 0x000fe80000100a00 */
[----:B------:R-:W-:Y:S04]  /*514f0*/  STL.64 [R1+0x330], R148 ;  /* 0x0003309401007387 */ /* 0x000fe80000100a00 */
[----:B------:R4:W-:Y:S01]  /*51500*/  STL.64 [R1+0x338], R150 ;  /* 0x0003389601007387 */ /* 0x0009e20000100a00 */
[----:B------:R-:W-:Y:S06]  /*51510*/  HMMA.1688.F32.TF32 R96, R116, R226, R96 ;  /* 0x000000e27460723c */ /* 0x000fec0000081060 */
[----:B---3--:R-:W-:Y:S06]  /*51520*/  HMMA.1688.F32.TF32 R144, R112, R188, R184 ;  /* 0x000000bc7090723c */ /* 0x008fec00000810b8 */
[C---:B------:R-:W-:Y:S06]  /*51530*/  HMMA.1688.F32.TF32 R112, R116.reuse, R238, R140 ;  /* 0x000000ee7470723c */ /* 0x040fec000008108c */
[C---:B----4-:R-:W-:Y:S06]  /*51540*/  HMMA.1688.F32.TF32 R148, R116.reuse, R242, R176 ;  /* 0x000000f27494723c */ /* 0x050fec00000810b0 */
[----:B------:R-:W-:Y:S05]  /*51550*/  HMMA.1688.F32.TF32 R140, R116, R230, R248 ;  /* 0x000000e6748c723c */ /* 0x000fea00000810f8 */
[----:B------:R2:W-:Y:S01]  /*51560*/  STL.64 [R1+0x310], R144 ;  /* 0x0003109001007387 */ /* 0x0005e20000100a00 */
[----:B------:R-:W-:-:S02]  /*51570*/  IMAD.MOV.U32 R105, RZ, RZ, R146 ;  /* 0x000000ffff697224 */ /* 0x000fc400078e0092 */
[----:B------:R-:W-:Y:S02]  /*51580*/  IMAD.MOV.U32 R104, RZ, RZ, R147 ;  /* 0x000000ffff687224 */ /* 0x000fe400078e0093 */
[C---:B--2---:R-:W-:Y:S07]  /*51590*/  HMMA.1688.F32.TF32 R144, R116.reuse, R234, R172 ;  /* 0x000000ea7490723c */ /* 0x044fee00000810ac */
[----:B------:R-:W-:Y:S04]  /*515a0*/  STL.64 [R1+0x530], R148 ;  /* 0x0005309401007387 */ /* 0x000fe80000100a00 */
[----:B------:R-:W-:Y:S04]  /*515b0*/  STL.64 [R1+0x538], R150 ;  /* 0x0005389601007387 */ /* 0x000fe80000100a00 */
[----:B------:R-:W-:Y:S04]  /*515c0*/  STL.64 [R1+0x520], R112 ;  /* 0x0005207001007387 */ /* 0x000fe80000100a00 */
[----:B------:R-:W-:Y:S04]  /*515d0*/  STL.64 [R1+0x528], R114 ;  /* 0x0005287201007387 */ /* 0x000fe80000100a00 */
[----:B------:R-:W-:Y:S04]  /*515e0*/  LDS R112, [R0+UR12+0x2280] ;  /* 0x0022800c00707984 */ /* 0x000fe80008000800 */
[----:B------:R-:W-:Y:S04]  /*515f0*/  LDS R114, [R0+UR12+0x3280] ;  /* 0x0032800c00727984 */ /* 0x000fe80008000800 */
[----:B------:R-:W-:Y:S04]  /*51600*/  STL.64 [R1+0x510], R144 ;  /* 0x0005109001007387 */ /* 0x000fe80000100a00 */
[----:B------:R-:W-:Y:S04]  /*51610*/  STL.64 [R1+0x518], R146 ;  /* 0x0005189201007387 */ /* 0x000fe80000100a00 */
[----:B------:R-:W-:Y:S04]  /*51620*/  STL.64 [R1+0x500], R140 ;  /* 0x0005008c01007387 */ /* 0x000fe80000100a00 */
[----:B------:R2:W-:Y:S04]  /*51630*/  STL.64 [R1+0x508], R142 ;  /* 0x0005088e01007387 */ /* 0x0005e80000100a00 */
[----:B------:R-:W-:Y:S04]  /*51640*/  STL.64 [R1+0x1080], R96 ;  /* 0x0010806001007387 */ /* 0x000fe80000100a00 */
[----:B------:R3:W-:Y:S01]  /*51650*/  STL.64 [R1+0x1088], R98 ;  /* 0x0010886201007387 */ /* 0x0007e20000100a00 */
[C---:B--2---:R-:W-:Y:S03]  /*51660*/  HMMA.1688.F32.TF32 R140, R116.reuse, R222, R92 ;  /* 0x000000de748c723c */ /* 0x044fe6000008105c */
[----:B------:R-:W-:Y:S04]  /*51670*/  LDS R113, [R252+UR12+0x2280] ;  /* 0x0022800cfc717984 */ /* 0x000fe80008000800 */
[----:B------:R-:W2:Y:S01]  /*51680*/  LDS R115, [R252+UR12+0x3280] ;  /* 0x0032800cfc737984 */ /* 0x000ea20008000800 */
[C---:B------:R-:W-:Y:S06]  /*51690*/  HMMA.1688.F32.TF32 R92, R116.reuse, R110, R84 ;  /* 0x0000006e745c723c */ /* 0x040fec0000081054 */
[C---:B---3--:R-:W-:Y:S06]  /*516a0*/  HMMA.1688.F32.TF32 R96, R116.reuse, R106, R88 ;  /* 0x0000006a7460723c */ /* 0x048fec0000081058 */
[C---:B------:R-:W-:Y:S06]  /*516b0*/  HMMA.1688.F32.TF32 R88, R116.reuse, R218, R80 ;  /* 0x000000da7458723c */ /* 0x040fec0000081050 */
[C---:B------:R-:W-:Y:S06]  /*516c0*/  HMMA.1688.F32.TF32 R84, R116.reuse, R214, R76 ;  /* 0x000000d67454723c */ /* 0x040fec000008104c */
[C---:B------:R-:W-:Y:S06]  /*516d0*/  HMMA.1688.F32.TF32 R80, R116.reuse, R210, R72 ;  /* 0x000000d27450723c */ /* 0x040fec0000081048 */
[C---:B------:R-:W-:Y:S06]  /*516e0*/  HMMA.1688.F32.TF32 R76, R116.reuse, R206, R68 ;  /* 0x000000ce744c723c */ /* 0x040fec0000081044 */
[C---:B------:R-:W-:Y:S06]  /*516f0*/  HMMA.1688.F32.TF32 R72, R116.reuse, R202, R24 ;  /* 0x000000ca7448723c */ /* 0x040fec0000081018 */
[C---:B------:R-:W-:Y:S01]  /*51700*/  HMMA.1688.F32.TF32 R68, R116.reuse, R198, R20 ;  /* 0x000000c67444723c */ /* 0x040fe20000081014 */
[----:B------:R3:W-:Y:S05]  /*51710*/  STL.64 [R1+0x1070], R140 ;  /* 0x0010708c01007387 */ /* 0x0007ea0000100a00 */
[C---:B------:R-:W-:Y:S01]  /*51720*/  HMMA.1688.F32.TF32 R24, R116.reuse, R194, R16 ;  /* 0x000000c27418723c */ /* 0x040fe20000081010 */
[----:B------:R4:W-:Y:S05]  /*51730*/  STL.64 [R1+0x1078], R142 ;  /* 0x0010788e01007387 */ /* 0x0009ea0000100a00 */
[----:B------:R-:W-:Y:S01]  /*51740*/  HMMA.1688.F32.TF32 R20, R116, R190, R12 ;  /* 0x000000be7414723c */ /* 0x000fe2000008100c */
[----:B------:R-:W-:Y:S04]  /*51750*/  STL.64 [R1+0x1060], R96 ;  /* 0x0010606001007387 */ /* 0x000fe80000100a00 */
[----:B------:R-:W-:Y:S01]  /*51760*/  LDS R116, [R0+UR12+0x2300] ;  /* 0x0023000c00747984 */ /* 0x000fe20008000800 */
[C---:B-1----:R-:W-:Y:S03]  /*51770*/  HMMA.1688.F32.TF32 R16, R152.reuse, R242, R8 ;  /* 0x000000f29810723c */ /* 0x042fe60000081008 */
[----:B------:R-:W-:Y:S03]  /*51780*/  STL.64 [R1+0x1068], R98 ;  /* 0x0010686201007387 */ /* 0x000fe60000100a00 */
[C---:B------:R-:W-:Y:S01]  /*51790*/  HMMA.1688.F32.TF32 R12, R152.reuse, R238, R4 ;  /* 0x000000ee980c723c */ /* 0x040fe20000081004 */
[----:B------:R-:W-:Y:S04]  /*517a0*/  STL.64 [R1+0x1050], R92 ;  /* 0x0010505c01007387 */ /* 0x000fe80000100a00 */
[----:B------:R-:W-:Y:S01]  /*517b0*/  STL.64 [R1+0x1058], R94 ;  /* 0x0010585e01007387 */ /* 0x000fe20000100a00 */
[C---:B------:R-:W-:Y:S03]  /*517c0*/  HMMA.1688.F32.TF32 R8, R152.reuse, R234, R36 ;  /* 0x000000ea9808723c */ /* 0x040fe60000081024 */
[----:B------:R-:W-:Y:S03]  /*517d0*/  STL.64 [R1+0x620], R88 ;  /* 0x0006205801007387 */ /* 0x000fe60000100a00 */
        /* <DEDUP_REMOVED lines=21> */
[----:B------:R-:W-:Y:S04]  /*51930*/  STL.64 [R1+0x350], R8 ;  /* 0x0003500801007387 */ /* 0x000fe80000100a00 */
[----:B------:R-:W-:Y:S04]  /*51940*/  STL.64 [R1+0x358], R10 ;  /* 0x0003580a01007387 */ /* 0x000fe80000100a00 */
[----:B------:R1:W-:Y:S04]  /*51950*/  STL.64 [R1+0x320], R4 ;  /* 0x0003200401007387 */ /* 0x0003e80000100a00 */
[----:B------:R1:W-:Y:S04]  /*51960*/  STL.64 [R1+0x328], R6 ;  /* 0x0003280601007387 */ /* 0x0003e80000100a00 */
[----:B------:R-:W2:Y:S04]  /*51970*/  LDL.LU R249, [R1+0x214] ;  /* 0x0002140001f97983 */ /* 0x000ea80000300800 */
        /* <DEDUP_REMOVED lines=22> */
[----:B---3--:R-:W3:Y:S04]  /*51ae0*/  LDL.LU R140, [R1+0x270] ;  /* 0x00027000018c7983 */ /* 0x008ee80000300800 */
[----:B------:R-:W3:Y:S04]  /*51af0*/  LDL.LU R141, [R1+0x274] ;  /* 0x00027400018d7983 */ /* 0x000ee80000300800 */
[----:B----4-:R-:W3:Y:S04]  /*51b00*/  LDL.LU R142, [R1+0x278] ;  /* 0x00027800018e7983 */ /* 0x010ee80000300800 */
[----:B------:R-:W3:Y:S04]  /*51b10*/  LDL.LU R143, [R1+0x27c] ;  /* 0x00027c00018f7983 */ /* 0x000ee80000300800 */
[----:B-1----:R-:W4:Y:S04]  /*51b20*/  LDL.LU R4, [R1+0x290] ;  /* 0x0002900001047983 */ /* 0x002f280000300800 */
[----:B------:R-:W4:Y:S04]  /*51b30*/  LDL.LU R5, [R1+0x294] ;  /* 0x0002940001057983 */ /* 0x000f280000300800 */
[----:B------:R-:W4:Y:S04]  /*51b40*/  LDL.LU R6, [R1+0x298] ;  /* 0x0002980001067983 */ /* 0x000f280000300800 */
[----:B------:R-:W4:Y:S04]  /*51b50*/  LDL.LU R7, [R1+0x29c] ;  /* 0x00029c0001077983 */ /* 0x000f280000300800 */
[----:B------:R-:W2:Y:S04]  /*51b60*/  LDL.LU R12, [R1+0x300] ;  /* 0x00030000010c7983 */ /* 0x000ea80000300800 */
[----:B------:R-:W2:Y:S04]  /*51b70*/  LDL.LU R13, [R1+0x304] ;  /* 0x00030400010d7983 */ /* 0x000ea80000300800 */
[----:B------:R-:W2:Y:S04]  /*51b80*/  LDL.LU R14, [R1+0x308] ;  /* 0x00030800010e7983 */ /* 0x000ea80000300800 */
[----:B------:R-:W2:Y:S04]  /*51b90*/  LDL.LU R15, [R1+0x30c] ;  /* 0x00030c00010f7983 */ /* 0x000ea80000300800 */
[----:B------:R-:W3:Y:S04]  /*51ba0*/  LDL.LU R20, [R1+0x450] ;  /* 0x0004500001147983 */ /* 0x000ee80000300800 */
[----:B------:R-:W3:Y:S04]  /*51bb0*/  LDL.LU R21, [R1+0x454] ;  /* 0x0004540001157983 */ /* 0x000ee80000300800 */
[----:B------:R-:W3:Y:S04]  /*51bc0*/  LDL.LU R22, [R1+0x458] ;  /* 0x0004580001167983 */ /* 0x000ee80000300800 */
[----:B------:R-:W3:Y:S04]  /*51bd0*/  LDL.LU R23, [R1+0x45c] ;  /* 0x00045c0001177983 */ /* 0x000ee80000300800 */
[----:B------:R-:W4:Y:S04]  /*51be0*/  LDL.LU R24, [R1+0x460] ;  /* 0x0004600001187983 */ /* 0x000f280000300800 */
[----:B------:R-:W4:Y:S04]  /*51bf0*/  LDL.LU R25, [R1+0x464] ;  /* 0x0004640001197983 */ /* 0x000f280000300800 */
[----:B------:R-:W4:Y:S04]  /*51c00*/  LDL.LU R26, [R1+0x468] ;  /* 0x00046800011a7983 */ /* 0x000f280000300800 */
[----:B------:R-:W4:Y:S04]  /*51c10*/  LDL.LU R27, [R1+0x46c] ;  /* 0x00046c00011b7983 */ /* 0x000f280000300800 */
        /* <DEDUP_REMOVED lines=52> */
[----:B------:R-:W-:Y:S04]  /*51f60*/  LDS R118, [R0+UR12+0x3300] ;  /* 0x0033000c00767984 */ /* 0x000fe80008000800 */
[----:B------:R-:W-:Y:S04]  /*51f70*/  LDS R117, [R252+UR12+0x2300] ;  /* 0x0023000cfc757984 */ /* 0x000fe80008000800 */
[----:B------:R-:W1:Y:S01]  /*51f80*/  LDS R119, [R252+UR12+0x3300] ;  /* 0x0033000cfc777984 */ /* 0x000e620008000800 */
[C---:B---3--:R-:W-:Y:S06]  /*51f90*/  HMMA.1688.F32.TF32 R20, R152.reuse, R198, R20 ;  /* 0x000000c69814723c */ /* 0x048fec0000081014 */
[C---:B----4-:R-:W-:Y:S06]  /*51fa0*/  HMMA.1688.F32.TF32 R24, R152.reuse, R202, R24 ;  /* 0x000000ca9818723c */ /* 0x050fec0000081018 */
[C---:B--2---:R-:W-:Y:S06]  /*51fb0*/  HMMA.1688.F32.TF32 R68, R152.reuse, R206, R68 ;  /* 0x000000ce9844723c */ /* 0x044fec0000081044 */
[C---:B------:R-:W-:Y:S06]  /*51fc0*/  HMMA.1688.F32.TF32 R76, R152.reuse, R214, R76 ;  /* 0x000000d6984c723c */ /* 0x040fec000008104c */
[C---:B------:R-:W-:Y:S06]  /*51fd0*/  HMMA.1688.F32.TF32 R80, R152.reuse, R218, R80 ;  /* 0x000000da9850723c */ /* 0x040fec0000081050 */
[C---:B------:R-:W-:Y:S06]  /*51fe0*/  HMMA.1688.F32.TF32 R84, R152.reuse, R110, R84 ;  /* 0x0000006e9854723c */ /* 0x040fec0000081054 */
[C---:B------:R-:W-:Y:S06]  /*51ff0*/  HMMA.1688.F32.TF32 R92, R152.reuse, R222, R92 ;  /* 0x000000de985c723c */ /* 0x040fec000008105c */
[C---:B------:R-:W-:Y:S06]  /*52000*/  HMMA.1688.F32.TF32 R96, R152.reuse, R226, R96 ;  /* 0x000000e29860723c */ /* 0x040fec0000081060 */
[----:B------:R-:W-:-:S15]  /*52010*/  HMMA.1688.F32.TF32 R88, R152, R106, R88 ;  /* 0x0000006a9858723c */ /* 0x000fde0000081058 */
[----:B------:R-:W-:-:S02]  /*52020*/  NOP ;  /* 0x0000000000007918 */ /* 0x000fc40000000000 */
[----:B------:R-:W-:Y:S04]  /*52030*/  STL.64 [R1+0x1230], R96 ;  /* 0x0012306001007387 */ /* 0x000fe80000100a00 */
[----:B------:R2:W-:Y:S01]  /*52040*/  STL.64 [R1+0x1238], R98 ;  /* 0x0012386201007387 */ /* 0x0005e20000100a00 */
[C---:B------:R-:W-:Y:S03]  /*52050*/  HMMA.1688.F32.TF32 R72, R152.reuse, R210, R72 ;  /* 0x000000d29848723c */ /* 0x040fe60000081048 */
[----:B--2---:R-:W2:Y:S04]  /*52060*/  LDL.LU.64 R98, [R1+0x5708] ;  /* 0x0057080001627983 */ /* 0x004ea80000300a00 */
[----:B------:R-:W2:Y:S04]  /*52070*/  LDL.LU.64 R96, [R1+0x5700] ;  /* 0x0057000001607983 */ /* 0x000ea80000300a00 */
[----:B------:R-:W-:Y:S04]  /*52080*/  STL.64 [R1+0x1220], R92 ;  /* 0x0012205c01007387 */ /* 0x000fe80000100a00 */
[----:B------:R3:W-:Y:S01]  /*52090*/  STL.64 [R1+0x1228], R94 ;  /* 0x0012285e01007387 */ /* 0x0007e20000100a00 */
[C---:B------:R-:W-:Y:S03]  /*520a0*/  HMMA.1688.F32.TF32 R16, R152.reuse, R194, R16 ;  /* 0x000000c29810723c */ /* 0x040fe60000081010 */
[----:B---3--:R-:W3:Y:S04]  /*520b0*/  LDL.LU.64 R94, [R1+0x56f8] ;  /* 0x0056f800015e7983 */ /* 0x008ee80000300a00 */
[----:B------:R-:W3:Y:S04]  /*520c0*/  LDL.LU.64 R92, [R1+0x56f0] ;  /* 0x0056f000015c7983 */ /* 0x000ee80000300a00 */
[----:B------:R-:W-:Y:S04]  /*520d0*/  STL.64 [R1+0x1210], R88 ;  /* 0x0012105801007387 */ /* 0x000fe80000100a00 */
[----:B------:R4:W-:Y:S04]  /*520e0*/  STL.64 [R1+0x1218], R90 ;  /* 0x0012185a01007387 */ /* 0x0009e80000100a00 */
[----:B----4-:R-:W4:Y:S04]  /*520f0*/  LDL.LU.64 R90, [R1+0x56e8] ;  /* 0x0056e800015a7983 */ /* 0x010f280000300a00 */
[----:B------:R-:W4:Y:S04]  /*52100*/  LDL.LU.64 R88, [R1+0x56e0] ;  /* 0x0056e00001587983 */ /* 0x000f280000300a00 */
[----:B------:R-:W-:Y:S04]  /*52110*/  STL.64 [R1+0x1200], R84 ;  /* 0x0012005401007387 */ /* 0x000fe80000100a00 */
[----:B------:R1:W-:Y:S01]  /*52120*/  STL.64 [R1+0x1208], R86 ;  /* 0x0012085601007387 */ /* 0x0003e20000100a00 */
[----:B------:R-:W-:Y:S03]  /*52130*/  HMMA.1688.F32.TF32 R152, R152, R190, R12 ;  /* 0x000000be9898723c */ /* 0x000fe6000008100c */
[----:B-1----:R-:W2:Y:S04]  /*52140*/  LDL.LU.64 R86, [R1+0x56d8] ;  /* 0x0056d80001567983 */ /* 0x002ea80000300a00 */
[----:B------:R-:W2:Y:S04]  /*52150*/  LDL.LU.64 R84, [R1+0x56d0] ;  /* 0x0056d00001547983 */ /* 0x000ea80000300a00 */
[----:B------:R-:W-:Y:S04]  /*52160*/  STL.64 [R1+0x11f0], R80 ;  /* 0x0011f05001007387 */ /* 0x000fe80000100a00 */
[----:B------:R1:W-:Y:S04]  /*52170*/  STL.64 [R1+0x11f8], R82 ;  /* 0x0011f85201007387 */ /* 0x0003e80000100a00 */
[----:B-1----:R-:W3:Y:S04]  /*52180*/  LDL.LU.64 R82, [R1+0x56c8] ;  /* 0x0056c80001527983 */ /* 0x002ee80000300a00 */
[----:B------:R-:W3:Y:S04]  /*52190*/  LDL.LU.64 R80, [R1+0x56c0] ;  /* 0x0056c00001507983 */ /* 0x000ee80000300a00 */
[----:B------:R-:W-:Y:S04]  /*521a0*/  STL.64 [R1+0x11e0], R76 ;  /* 0x0011e04c01007387 */ /* 0x000fe80000100a00 */
[----:B------:R1:W-:Y:S04]  /*521b0*/  STL.64 [R1+0x11e8], R78 ;  /* 0x0011e84e01007387 */ /* 0x0003e80000100a00 */
[----:B-1----:R-:W4:Y:S04]  /*521c0*/  LDL.LU.64 R78, [R1+0x56b8] ;  /* 0x0056b800014e7983 */ /* 0x002f280000300a00 */
[----:B------:R-:W4:Y:S04]  /*521d0*/  LDL.LU.64 R76, [R1+0x56b0] ;  /* 0x0056b000014c7983 */ /* 0x000f280000300a00 */
[----:B------:R-:W-:Y:S04]  /*521e0*/  STL.64 [R1+0x11d0], R72 ;  /* 0x0011d04801007387 */ /* 0x000fe80000100a00 */
[----:B------:R1:W-:Y:S04]  /*521f0*/  STL.64 [R1+0x11d8], R74 ;  /* 0x0011d84a01007387 */ /* 0x0003e80000100a00 */
        /* <DEDUP_REMOVED lines=18> */
[----:B------:R-:W4:Y:S04]  /*52320*/  LDL.LU.64 R14, [R1+0x5658] ;  /* 0x00565800010e7983 */ /* 0x000f280000300a00 */
[----:B------:R-:W4:Y:S04]  /*52330*/  LDL.LU.64 R12, [R1+0x5650] ;  /* 0x00565000010c7983 */ /* 0x000f280000300a00 */
[----:B------:R1:W-:Y:S04]  /*52340*/  STL.64 [R1+0x300], R152 ;  /* 0x0003009801007387 */ /* 0x0003e80000100a00 */
[----:B------:R1:W-:Y:S04]  /*52350*/  STL.64 [R1+0x308], R154 ;  /* 0x0003089a01007387 */ /* 0x0003e80000100a00 */
[----:B-1----:R-:W2:Y:S04]  /*52360*/  LDL.LU R152, [R1+0x2e0] ;  /* 0x0002e00001987983 */ /* 0x002ea80000300800 */
[----:B------:R-:W2:Y:S04]  /*52370*/  LDL.LU R153, [R1+0x2e4] ;  /* 0x0002e40001997983 */ /* 0x000ea80000300800 */
[----:B------:R-:W2:Y:S04]  /*52380*/  LDL.LU R154, [R1+0x2e8] ;  /* 0x0002e800019a7983 */ /* 0x000ea80000300800 */
[----:B------:R-:W2:Y:S01]  /*52390*/  LDL.LU R155, [R1+0x2ec] ;  /* 0x0002ec00019b7983 */ /* 0x000ea20000300800 */
[C---:B------:R-:W-:Y:S06]  /*523a0*/  HMMA.1688.F32.TF32 R8, R112.reuse, R242, R8 ;  /* 0x000000f27008723c */ /* 0x040fec0000081008 */
[C---:B------:R-:W-:Y:S06]  /*523b0*/  HMMA.1688.F32.TF32 R4, R112.reuse, R238, R4 ;  /* 0x000000ee7004723c */ /* 0x040fec0000081004 */
[C---:B------:R-:W-:Y:S06]  /*523c0*/  HMMA.1688.F32.TF32 R36, R112.reuse, R234, R36 ;  /* 0x000000ea7024723c */ /* 0x040fec0000081024 */
[C---:B------:R-:W-:Y:S06]  /*523d0*/  HMMA.1688.F32.TF32 R140, R112.reuse, R230, R140 ;  /* 0x000000e6708c723c */ /* 0x040fec000008108c */
[C---:B------:R-:W-:Y:S01]  /*523e0*/  HMMA.1688.F32.TF32 R28, R112.reuse, R226, R28 ;  /* 0x000000e2701c723c */ /* 0x040fe2000008101c */
        /* <DEDUP_REMOVED lines=10> */
[----:B-1----:R-:W3:Y:S04]  /*52490*/  LDL.LU.64 R38, [R1+0x5628] ;  /* 0x0056280001267983 */ /* 0x002ee80000300a00 */
[----:B------:R-:W3:Y:S04]  /*524a0*/  LDL.LU.64 R36, [R1+0x5620] ;  /* 0x0056200001247983 */ /* 0x000ee80000300a00 */
[----:B------:R-:W-:Y:S04]  /*524b0*/  STL.64 [R1+0x1350], R140 ;  /* 0x0013508c01007387 */ /* 0x000fe80000100a00 */
[----:B------:R-:W-:Y:S04]  /*524c0*/  STL.64 [R1+0x1358], R142 ;  /* 0x0013588e01007387 */ /* 0x000fe80000100a00 */
[----:B------:R-:W-:Y:S04]  /*524d0*/  STL.64 [R1+0x1430], R28 ;  /* 0x0014301c01007387 */ /* 0x000fe80000100a00 */
[----:B------:R1:W-:Y:S04]  /*524e0*/  STL.64 [R1+0x1438], R30 ;  /* 0x0014381e01007387 */ /* 0x0003e80000100a00 */
[----:B------:R-:W-:Y:S04]  /*524f0*/  LDS R140, [R0+UR12+0x2380] ;  /* 0x0023800c008c7984 */ /* 0x000fe80008000800 */
[----:B------:R-:W-:Y:S04]  /*52500*/  LDS R142, [R0+UR12+0x3380] ;  /* 0x0033800c008e7984 */ /* 0x000fe80008000800 */
[----:B-1----:R-:W4:Y:S04]  /*52510*/  LDL.LU.64 R30, [R1+0x5618] ;  /* 0x00561800011e7983 */ /* 0x002f280000300a00 */
[----:B------:R-:W4:Y:S04]  /*52520*/  LDL.LU.64 R28, [R1+0x5610] ;  /* 0x00561000011c7983 */ /* 0x000f280000300a00 */
[----:B------:R-:W-:Y:S04]  /*52530*/  LDS R141, [R252+UR12+0x2380] ;  /* 0x0023800cfc8d7984 */ /* 0x000fe80008000800 */
[----:B------:R-:W1:Y:S01]  /*52540*/  LDS R143, [R252+UR12+0x3380] ;  /* 0x0033800cfc8f7984 */ /* 0x000e620008000800 */
[----:B--2---:R-:W-:-:S15]  /*52550*/  HMMA.1688.F32.TF32 R152, R112, R222, R152 ;  /* 0x000000de7098723c */ /* 0x004fde0000081098 */
[----:B------:R-:W-:-:S08]  /*52560*/  NOP ;  /* 0x0000000000007918 */ /* 0x000fd00000000000 */
[----:B------:R-:W-:Y:S04]  /*52570*/  STL.64 [R1+0x1420], R152 ;  /* 0x0014209801007387 */ /* 0x000fe80000100a00 */
[----:B------:R2:W-:Y:S02]  /*52580*/  STL.64 [R1+0x1428], R154 ;  /* 0x0014289a01007387 */ /* 0x0005e40000100a00 */
[C---:B--2---:R-:W-:Y:S06]  /*52590*/  HMMA.1688.F32.TF32 R152, R112.reuse, R106, R184 ;  /* 0x0000006a7098723c */ /* 0x044fec00000810b8 */
[C---:B------:R-:W-:Y:S06]  /*525a0*/  HMMA.1688.F32.TF32 R184, R112.reuse, R110, R148 ;  /* 0x0000006e70b8723c */ /* 0x040fec0000081094 */
[C---:B------:R-:W-:Y:S11]  /*525b0*/  HMMA.1688.F32.TF32 R148, R112.reuse, R214, R144 ;  /* 0x000000d67094723c */ /* 0x040ff60000081090 */
[----:B------:R-:W-:Y:S04]  /*525c0*/  STL.64 [R1+0x1410], R152 ;  /* 0x0014109801007387 */ /* 0x000fe80000100a00 */
[----:B------:R2:W-:Y:S01]  /*525d0*/  STL.64 [R1+0x1418], R154 ;  /* 0x0014189a01007387 */ /* 0x0005e20000100a00 */
[C---:B------:R-:W-:Y:S06]  /*525e0*/  HMMA.1688.F32.TF32 R144, R112.reuse, R210, R176 ;  /* 0x000000d27090723c */ /* 0x040fec00000810b0 */
[----:B--2---:R-:W-:Y:S01]  /*525f0*/  HMMA.1688.F32.TF32 R152, R112, R218, R180 ;  /* 0x000000da7098723c */ /* 0x004fe200000810b4 */
[----:B------:R-:W-:Y:S04]  /*52600*/  STL.64 [R1+0x1400], R184 ;  /* 0x001400b801007387 */ /* 0x000fe80000100a00 */
[----:B------:R-:W-:-:S15]  /*52610*/  STL.64 [R1+0x1408], R186 ;  /* 0x001408ba01007387 */ /* 0x000fde0000100a00 */
[----:B------:R-:W-:-:S03]  /*52620*/  NOP ;  /* 0x0000000000007918 */ /* 0x000fc60000000000 */
[----:B------:R-:W-:Y:S04]  /*52630*/  STL.64 [R1+0x13f0], R152 ;  /* 0x0013f09801007387 */ /* 0x000fe80000100a00 */
[----:B------:R2:W-:Y:S04]  /*52640*/  STL.64 [R1+0x13f8], R154 ;  /* 0x0013f89a01007387 */ /* 0x0005e80000100a00 */
[----:B------:R-:W-:Y:S04]  /*52650*/  STL.64 [R1+0x13e0], R148 ;  /* 0x0013e09401007387 */ /* 0x000fe80000100a00 */
[----:B------:R1:W-:Y:S01]  /*52660*/  STL.64 [R1+0x13e8], R150 ;  /* 0x0013e89601007387 */ /* 0x0003e20000100a00 */
[C---:B--2---:R-:W-:Y:S03]  /*52670*/  HMMA.1688.F32.TF32 R152, R112.reuse, R206, R172 ;  /* 0x000000ce7098723c */ /* 0x044fe600000810ac */
[----:B------:R-:W-:Y:S04]  /*52680*/  STL.64 [R1+0x13d0], R144 ;  /* 0x0013d09001007387 */ /* 0x000fe80000100a00 */
[----:B------:R4:W-:Y:S01]  /*52690*/  STL.64 [R1+0x13d8], R146 ;  /* 0x0013d89201007387 */ /* 0x0009e20000100a00 */
[C---:B-1----:R-:W-:Y:S06]  /*526a0*/  HMMA.1688.F32.TF32 R148, R112.reuse, R202, R248 ;  /* 0x000000ca7094723c */ /* 0x042fec00000810f8 */
[C---:B---3--:R-:W-:Y:S06]  /*526b0*/  HMMA.1688.F32.TF32 R36, R112.reuse, R194, R36 ;  /* 0x000000c27024723c */ /* 0x048fec0000081024 */
[C---:B----4-:R-:W-:Y:S06]  /*526c0*/  HMMA.1688.F32.TF32 R144, R112.reuse, R198, R28 ;  /* 0x000000c67090723c */ /* 0x050fec000008101c */
[----:B------:R-:W-:Y:S06]  /*526d0*/  HMMA.1688.F32.TF32 R28, R112, R190, R4 ;  /* 0x000000be701c723c */ /* 0x000fec0000081004 */
        /* <DEDUP_REMOVED lines=15> */
[----:B------:R2:W-:Y:S01]  /*527d0*/  STL.64 [R1+0x1478], R10 ;  /* 0x0014780a01007387 */ /* 0x0005e20000100a00 */
[C---:B-1----:R-:W-:Y:S06]  /*527e0*/  HMMA.1688.F32.TF32 R4, R116.reuse, R234, R16 ;  /* 0x000000ea7404723c */ /* 0x042fec0000081010 */
[C---:B--2---:R-:W-:Y:S06]  /*527f0*/  HMMA.1688.F32.TF32 R8, R116.reuse, R230, R20 ;  /* 0x000000e67408723c */ /* 0x044fec0000081014 */
[C---:B------:R-:W-:Y:S11]  /*52800*/  HMMA.1688.F32.TF32 R12, R116.reuse, R226, R24 ;  /* 0x000000e2740c723c */ /* 0x040ff60000081018 */
[----:B------:R-:W-:Y:S04]  /*52810*/  STL.64 [R1+0x1460], R4 ;  /* 0x0014600401007387 */ /* 0x000fe80000100a00 */
[----:B------:R-:W-:Y:S04]  /*52820*/  STL.64 [R1+0x1468], R6 ;  /* 0x0014680601007387 */ /* 0x000fe80000100a00 */
[----:B------:R-:W-:Y:S01]  /*52830*/  STL.64 [R1+0x1450], R8 ;  /* 0x0014500801007387 */ /* 0x000fe20000100a00 */
[C---:B------:R-:W-:Y:S03]  /*52840*/  HMMA.1688.F32.TF32 R16, R116.reuse, R106, R72 ;  /* 0x0000006a7410723c */ /* 0x040fe60000081048 */
[----:B------:R1:W-:Y:S04]  /*52850*/  STL.64 [R1+0x1458], R10 ;  /* 0x0014580a01007387 */ /* 0x0003e80000100a00 */
[----:B------:R-:W-:Y:S04]  /*52860*/  STL.64 [R1+0x1530], R12 ;  /* 0x0015300c01007387 */ /* 0x000fe80000100a00 */
[----:B------:R2:W-:Y:S01]  /*52870*/  STL.64 [R1+0x1538], R14 ;  /* 0x0015380e01007387 */ /* 0x0005e20000100a00 */
[C---:B-1----:R-:W-:Y:S06]  /*52880*/  HMMA.1688.F32.TF32 R8, R116.reuse, R222, R68 ;  /* 0x000000de7408723c */ /* 0x042fec0000081044 */
[----:B--2---:R-:W-:-:S15]  /*52890*/  HMMA.1688.F32.TF32 R12, R116, R110, R76 ;  /* 0x0000006e740c723c */ /* 0x004fde000008104c */
[----:B------:R-:W-:-:S02]  /*528a0*/  NOP ;  /* 0x0000000000007918 */ /* 0x000fc40000000000 */
[----:B------:R-:W-:Y:S04]  /*528b0*/  STL.64 [R1+0x1520], R8 ;  /* 0x0015200801007387 */ /* 0x000fe80000100a00 */
[----:B------:R1:W-:Y:S04]  /*528c0*/  STL.64 [R1+0x1528], R10 ;  /* 0x0015280a01007387 */ /* 0x0003e80000100a00 */
[----:B------:R-:W-:Y:S04]  /*528d0*/  STL.64 [R1+0x1510], R16 ;  /* 0x0015101001007387 */ /* 0x000fe80000100a00 */
[----:B------:R2:W-:Y:S01]  /*528e0*/  STL.64 [R1+0x1518], R18 ;  /* 0x0015181201007387 */ /* 0x0005e20000100a00 */
[C---:B-1----:R-:W-:Y:S03]  /*528f0*/  HMMA.1688.F32.TF32 R8, R116.reuse, R218, R80 ;  /* 0x000000da7408723c */ /* 0x042fe60000081050 */
[----:B------:R-:W-:Y:S04]  /*52900*/  STL.64 [R1+0x1500], R12 ;  /* 0x0015000c01007387 */ /* 0x000fe80000100a00 */
[----:B------:R1:W-:Y:S01]  /*52910*/  STL.64 [R1+0x1508], R14 ;  /* 0x0015080e01007387 */ /* 0x0003e20000100a00 */
[C---:B--2---:R-:W-:Y:S06]  /*52920*/  HMMA.1688.F32.TF32 R16, R116.reuse, R214, R84 ;  /* 0x000000d67410723c */ /* 0x044fec0000081054 */
[C---:B-1----:R-:W-:Y:S09]  /*52930*/  HMMA.1688.F32.TF32 R12, R116.reuse, R210, R88 ;  /* 0x000000d2740c723c */ /* 0x042ff20000081058 */
        /* <DEDUP_REMOVED lines=16> */
[----:B--2---:R-:W-:Y:S06]  /*52a40*/  HMMA.1688.F32.TF32 R16, R116, R190, R40 ;  /* 0x000000be7410723c */ /* 0x004fec0000081028 */
        /* <DEDUP_REMOVED lines=11> */
[----:B------:R-:W-:Y:S04]  /*52b00*/  STL.64 [R1+0x1588], R10 ;  /* 0x0015880a01007387 */ /* 0x000fe80000100a00 */
[----:B------:R-:W-:Y:S04]  /*52b10*/  STL.64 [R1+0x1570], R16 ;  /* 0x0015701001007387 */ /* 0x000fe80000100a00 */
[----:B------:R-:W-:Y:S04]  /*52b20*/  STL.64 [R1+0x1578], R18 ;  /* 0x0015781201007387 */ /* 0x000fe80000100a00 */
[----:B------:R-:W-:Y:S04]  /*52b30*/  STL.64 [R1+0x1560], R12 ;  /* 0x0015600c01007387 */ /* 0x000fe80000100a00 */
[----:B------:R1:W-:Y:S02]  /*52b40*/  STL.64 [R1+0x1568], R14 ;  /* 0x0015680e01007387 */ /* 0x0003e40000100a00 */
[C---:B-1----:R-:W-:Y:S06]  /*52b50*/  HMMA.1688.F32.TF32 R12, R140.reuse, R226, R60 ;  /* 0x000000e28c0c723c */ /* 0x042fec000008103c */
[C---:B------:R-:W-:Y:S06]  /*52b60*/  HMMA.1688.F32.TF32 R20, R140.reuse, R222, R64 ;  /* 0x000000de8c14723c */ /* 0x040fec0000081040 */
[C---:B------:R-:W-:Y:S11]  /*52b70*/  HMMA.1688.F32.TF32 R16, R140.reuse, R106, R120 ;  /* 0x0000006a8c10723c */ /* 0x040ff60000081078 */
[----:B------:R-:W-:Y:S04]  /*52b80*/  STL.64 [R1+0x1550], R12 ;  /* 0x0015500c01007387 */ /* 0x000fe80000100a00 */
[----:B------:R1:W-:Y:S02]  /*52b90*/  STL.64 [R1+0x1558], R14 ;  /* 0x0015580e01007387 */ /* 0x0003e40000100a00 */
[C---:B-1----:R-:W-:Y:S02]  /*52ba0*/  HMMA.1688.F32.TF32 R12, R140.reuse, R110, R156 ;  /* 0x0000006e8c0c723c */ /* 0x042fe4000008109c */
[----:B------:R-:W-:Y:S04]  /*52bb0*/  STL.64 [R1+0x1630], R20 ;  /* 0x0016301401007387 */ /* 0x000fe80000100a00 */
[----:B------:R-:W-:Y:S04]  /*52bc0*/  STL.64 [R1+0x1638], R22 ;  /* 0x0016381601007387 */ /* 0x000fe80000100a00 */
[----:B------:R-:W-:Y:S04]  /*52bd0*/  STL.64 [R1+0x1620], R16 ;  /* 0x0016201001007387 */ /* 0x000fe80000100a00 */
[----:B------:R1:W-:Y:S09]  /*52be0*/  STL.64 [R1+0x1628], R18 ;  /* 0x0016281201007387 */ /* 0x0003f20000100a00 */
[----:B------:R2:W-:Y:S01]  /*52bf0*/  STL.64 [R1+0x1618], R14 ;  /* 0x0016180e01007387 */ /* 0x0005e20000100a00 */
[----:B------:R-:W-:Y:S01]  /*52c00*/  MOV R204, R12 ;  /* 0x0000000c00cc7202 */ /* 0x000fe20000000f00 */
[----:B------:R-:W-:Y:S01]  /*52c10*/  IMAD.MOV.U32 R205, RZ, RZ, R13 ;  /* 0x000000ffffcd7224 */ /* 0x000fe200078e000d */
[C---:B-1----:R-:W-:Y:S06]  /*52c20*/  HMMA.1688.F32.TF32 R16, R140.reuse, R218, R124 ;  /* 0x000000da8c10723c */ /* 0x042fec000008107c */
[----:B--2---:R-:W-:Y:S01]  /*52c30*/  HMMA.1688.F32.TF32 R12, R140, R214, R160 ;  /* 0x000000d68c0c723c */ /* 0x004fe200000810a0 */
[----:B------:R-:W-:Y:S04]  /*52c40*/  STL [R1+0x5434], R205 ;  /* 0x005434cd01007387 */ /* 0x000fe80000100800 */
[----:B------:R-:W-:-:S12]  /*52c50*/  STL [R1+0x5430], R204 ;  /* 0x005430cc01007387 */ /* 0x000fd80000100800 */
[----:B------:R-:W-:Y:S04]  /*52c60*/  STL.64 [R1+0x1600], R16 ;  /* 0x0016001001007387 */ /* 0x000fe80000100a00 */
[----:B------:R-:W-:Y:S04]  /*52c70*/  STL.64 [R1+0x1608], R18 ;  /* 0x0016081201007387 */ /* 0x000fe80000100a00 */
[----:B------:R1:W-:Y:S01]  /*52c80*/  STL.64 [R1+0x15f8], R14 ;  /* 0x0015f80e01007387 */ /* 0x0003e20000100a00 */
[----:B------:R-:W-:Y:S02]  /*52c90*/  IMAD.MOV.U32 R208, RZ, RZ, R12 ;  /* 0x000000ffffd07224 */ /* 0x000fe400078e000c */
[----:B------:R-:W-:-:S02]  /*52ca0*/  IMAD.MOV.U32 R209, RZ, RZ, R13 ;  /* 0x000000ffffd17224 */ /* 0x000fc400078e000d */
[----:B-1----:R-:W-:Y:S03]  /*52cb0*/  HMMA.1688.F32.TF32 R12, R140, R210, R128 ;  /* 0x000000d28c0c723c */ /* 0x002fe60000081080 */
[----:B------:R-:W-:Y:S04]  /*52cc0*/  STL [R1+0x543c], R209 ;  /* 0x00543cd101007387 */ /* 0x000fe80000100800 */
[----:B------:R-:W-:-:S15]  /*52cd0*/  STL [R1+0x5438], R208 ;  /* 0x005438d001007387 */ /* 0x000fde0000100800 */
[----:B------:R-:W-:-:S01]  /*52ce0*/  NOP ;  /* 0x0000000000007918 */ /* 0x000fc20000000000 */
[----:B------:R1:W-:Y:S01]  /*52cf0*/  STL [R1+0x15ec], R15 ;  /* 0x0015ec0f01007387 */ /* 0x0003e20000100800 */
[----:B------:R-:W-:Y:S01]  /*52d00*/  IMAD.MOV.U32 R192, RZ, RZ, R12 ;  /* 0x000000ffffc07224 */ /* 0x000fe200078e000c */
[----:B------:R-:W-:Y:S01]  /*52d10*/  MOV R193, R13 ;  /* 0x0000000d00c17202 */ /* 0x000fe20000000f00 */
[----:B------:R-:W-:Y:S02]  /*52d20*/  IMAD.MOV.U32 R204, RZ, RZ, R14 ;  /* 0x000000ffffcc7224 */ /* 0x000fe400078e000e */
[----:B-1----:R-:W-:Y:S02]  /*52d30*/  HMMA.1688.F32.TF32 R12, R140, R206, R164 ;  /* 0x000000ce8c0c723c */ /* 0x002fe400000810a4 */
[----:B------:R-:W-:-:S15]  /*52d40*/  STL [R1+0x5448], R193 ;  /* 0x005448c101007387 */ /* 0x000fde0000100800 */
[----:B------:R-:W-:-:S07]  /*52d50*/  NOP ;  /* 0x0000000000007918 */ /* 0x000fce0000000000 */
[----:B------:R-:W-:Y:S01]  /*52d60*/  IMAD.MOV.U32 R212, RZ, RZ, R12 ;  /* 0x000000ffffd47224 */ /* 0x000fe200078e000c */
[----:B------:R-:W-:Y:S01]  /*52d70*/  MOV R205, R15 ;  /* 0x0000000f00cd7202 */ /* 0x000fe20000000f00 */
[----:B------:R-:W-:Y:S02]  /*52d80*/  IMAD.MOV.U32 R213, RZ, RZ, R13 ;  /* 0x000000ffffd57224 */ /* 0x000fe400078e000d */
[----:B------:R-:W-:Y:S02]  /*52d90*/  IMAD.MOV.U32 R208, RZ, RZ, R14 ;  /* 0x000000ffffd07224 */ /* 0x000fe400078e000e */
[----:B------:R-:W-:Y:S01]  /*52da0*/  HMMA.1688.F32.TF32 R12, R140, R202, R132 ;  /* 0x000000ca8c0c723c */ /* 0x000fe20000081084 */
[----:B------:R-:W-:Y:S04]  /*52db0*/  STL [R1+0x5444], R192 ;  /* 0x005444c001007387 */ /* 0x000fe80000100800 */
[----:B------:R1:W-:-:S15]  /*52dc0*/  STL [R1+0x5440], R204 ;  /* 0x005440cc01007387 */ /* 0x0003de0000100800 */
[----:B------:R-:W-:-:S04]  /*52dd0*/  NOP ;  /* 0x0000000000007918 */ /* 0x000fc80000000000 */
[----:B------:R-:W-:Y:S02]  /*52de0*/  IMAD.MOV.U32 R196, RZ, RZ, R12 ;  /* 0x000000ffffc47224 */ /* 0x000fe400078e000c */
[----:B------:R-:W-:Y:S02]  /*52df0*/  IMAD.MOV.U32 R197, RZ, RZ, R13 ;  /* 0x000000ffffc57224 */ /* 0x000fe400078e000d */
[----:B-1----:R-:W-:Y:S02]  /*52e00*/  IMAD.MOV.U32 R204, RZ, RZ, R14 ;  /* 0x000000ffffcc7224 */ /* 0x002fe400078e000e */
[----:B------:R-:W-:Y:S02]  /*52e10*/  IMAD.MOV.U32 R209, RZ, RZ, R15 ;  /* 0x000000ffffd17224 */ /* 0x000fe400078e000f */
[C---:B------:R-:W-:Y:S01]  /*52e20*/  HMMA.1688.F32.TF32 R12, R140.reuse, R198, R168 ;  /* 0x000000c68c0c723c */ /* 0x040fe200000810a8 */
[----:B------:R-:W-:Y:S04]  /*52e30*/  STL [R1+0x5458], R205 ;  /* 0x005458cd01007387 */ /* 0x000fe80000100800 */
[----:B------:R-:W-:Y:S04]  /*52e40*/  STL [R1+0x5454], R208 ;  /* 0x005454d001007387 */ /* 0x000fe80000100800 */
[----:B------:R-:W-:Y:S04]  /*52e50*/  STL [R1+0x5450], R213 ;  /* 0x005450d501007387 */ /* 0x000fe80000100800 */
[----:B------:R-:W-:Y:S04]  /*52e60*/  STL [R1+0x544c], R212 ;  /* 0x00544cd401007387 */ /* 0x000fe80000100800 */
[----:B------:R-:W-:Y:S04]  /*52e70*/  STL [R1+0x5468], R209 ;  /* 0x005468d101007387 */ /* 0x000fe80000100800 */
[----:B------:R-:W-:Y:S03]  /*52e80*/  STL [R1+0x5464], R204 ;  /* 0x005464cc01007387 */ /* 0x000fe60000100800 */
[----:B------:R-:W-:Y:S01]  /*52e90*/  IMAD.MOV.U32 R201, RZ, RZ, R13 ;  /* 0x000000ffffc97224 */ /* 0x000fe200078e000d */
[----:B------:R-:W-:Y:S01]  /*52ea0*/  MOV R200, R12 ;  /* 0x0000000c00c87202 */ /* 0x000fe20000000f00 */
[----:B------:R-:W-:Y:S04]  /*52eb0*/  STL [R1+0x5460], R197 ;  /* 0x005460c501007387 */ /* 0x000fe80000100800 */
[----:B------:R-:W-:Y:S04]  /*52ec0*/  STL [R1+0x545c], R196 ;  /* 0x00545cc401007387 */ /* 0x000fe80000100800 */
[----:B------:R1:W-:Y:S04]  /*52ed0*/  STL.64 [R1+0x15b8], R14 ;  /* 0x0015b80e01007387 */ /* 0x0003e80000100a00 */
[----:B------:R-:W-:Y:S04]  /*52ee0*/  STL [R1+0x5470], R201 ;  /* 0x005470c901007387 */ /* 0x000fe80000100800 */
[----:B------:R-:W-:Y:S04]  /*52ef0*/  STL [R1+0x546c], R200 ;  /* 0x00546cc801007387 */ /* 0x000fe80000100800 */
        /* <DEDUP_REMOVED lines=8> */
[----:B-1----:R-:W-:Y:S03]  /*52f80*/  HMMA.1688.F32.TF32 R12, R140, R194, R136 ;  /* 0x000000c28c0c723c */ /* 0x002fe60000081088 */
        /* <DEDUP_REMOVED lines=24> */
[----:B------:R-:W-:-:S03]  /*53110*/  IMAD.MOV.U32 R213, RZ, RZ, R12 ;  /* 0x000000ffffd57224 */ /* 0x000fc600078e000c */
[----:B------:R-:W4:Y:S01]  /*53120*/  LDL.LU R112, [R1+0x6e0] ;  /* 0x0006e00001707983 */ /* 0x000f220000300800 */
[----:B------:R-:W-:-:S03]  /*53130*/  IMAD.MOV.U32 R212, RZ, RZ, R13 ;  /* 0x000000ffffd47224 */ /* 0x000fc600078e000d */
[----:B------:R-:W4:Y:S01]  /*53140*/  LDL.LU R113, [R1+0x6e4] ;  /* 0x0006e40001717983 */ /* 0x000f220000300800 */
[----:B------:R-:W-:-:S03]  /*53150*/  IMAD.MOV.U32 R193, RZ, RZ, R14 ;  /* 0x000000ffffc17224 */ /* 0x000fc600078e000e */
[----:B------:R-:W4:Y:S01]  /*53160*/  LDL.LU R114, [R1+0x6e8] ;  /* 0x0006e80001727983 */ /* 0x000f220000300800 */
[----:B------:R-:W-:-:S03]  /*53170*/  MOV R192, R15 ;  /* 0x0000000f00c07202 */ /* 0x000fc60000000f00 */
        /* <DEDUP_REMOVED lines=45> */
[----:B------:R-:W-:-:S02]  /*53450*/  LOP3.LUT R217, R0, 0x40, RZ, 0x3c, !PT ;  /* 0x0000004000d97812 */ /* 0x000fc400078e3cff */
[----:B------:R-:W-:-:S03]  /*53460*/  LOP3.LUT R221, R0, 0x60, RZ, 0x3c, !PT ;  /* 0x0000006000dd7812 */ /* 0x000fc600078e3cff */
[----:B------:R-:W-:Y:S04]  /*53470*/  LDS R4, [R217+UR12+0x2000] ;  /* 0x0020000cd9047984 */ /* 0x000fe80008000800 */
[----:B------:R-:W-:Y:S04]  /*53480*/  LDS R6, [R217+UR12+0x3000] ;  /* 0x0030000cd9067984 */ /* 0x000fe80008000800 */
[----:B------:R-:W-:Y:S04]  /*53490*/  LDS R5, [R221+UR12+0x2000] ;  /* 0x0020000cdd057984 */ /* 0x000fe80008000800 */
[----:B------:R-:W2:Y:S01]  /*534a0*/  LDS R7, [R221+UR12+0x3000] ;  /* 0x0030000cdd077984 */ /* 0x000ea20008000800 */
[----:B------:R-:W-:Y:S03]  /*534b0*/  HMMA.1688.F32.TF32 R32, R140, R190, R244 ;  /* 0x000000be8c20723c */ /* 0x000fe600000810f4 */
[----:B------:R-:W-:Y:S04]  /*534c0*/  STL [R1+0x5480], R192 ;  /* 0x005480c001007387 */ /* 0x000fe80000100800 */
[----:B------:R-:W-:Y:S04]  /*534d0*/  STL [R1+0x547c], R193 ;  /* 0x00547cc101007387 */ /* 0x000fe80000100800 */
[----:B------:R-:W-:Y:S04]  /*534e0*/  LDS R8, [R217+UR12+0x2080] ;  /* 0x0020800cd9087984 */ /* 0x000fe80008000800 */
[----:B------:R-:W-:Y:S04]  /*534f0*/  LDS R10, [R217+UR12+0x3080] ;  /* 0x0030800cd90a7984 */ /* 0x000fe80008000800 */
[----:B------:R-:W-:Y:S04]  /*53500*/  LDS R9, [R221+UR12+0x2080] ;  /* 0x0020800cdd097984 */ /* 0x000fe80008000800 */
[----:B------:R-:W1:Y:S01]  /*53510*/  LDS R11, [R221+UR12+0x3080] ;  /* 0x0030800cdd0b7984 */ /* 0x000e620008000800 */
[----:B------:R-:W-:-:S02]  /*53520*/  IMAD.MOV.U32 R197, RZ, RZ, R32 ;  /* 0x000000ffffc57224 */ /* 0x000fc400078e0020 */
[----:B------:R-:W-:Y:S01]  /*53530*/  IMAD.MOV.U32 R196, RZ, RZ, R33 ;  /* 0x000000ffffc47224 */ /* 0x000fe200078e0021 */
[----:B------:R-:W-:Y:S01]  /*53540*/  LDS R168, [R217+UR12+0x2380] ;  /* 0x0023800cd9a87984 */ /* 0x000fe20008000800 */
[----:B------:R-:W-:Y:S02]  /*53550*/  IMAD.MOV.U32 R205, RZ, RZ, R34 ;  /* 0x000000ffffcd7224 */ /* 0x000fe400078e0022 */
[----:B------:R-:W-:Y:S01]  /*53560*/  IMAD.MOV.U32 R208, RZ, RZ, R35 ;  /* 0x000000ffffd07224 */ /* 0x000fe200078e0023 */
[----:B------:R-:W-:Y:S04]  /*53570*/  STL [R1+0x5478], R212 ;  /* 0x005478d401007387 */ /* 0x000fe80000100800 */
[----:B------:R-:W-:Y:S04]  /*53580*/  STL [R1+0x5474], R213 ;  /* 0x005474d501007387 */ /* 0x000fe80000100800 */
[----:B------:R-:W-:Y:S04]  /*53590*/  STL [R1+0x5490], R208 ;  /* 0x005490d001007387 */ /* 0x000fe80000100800 */
[----:B------:R-:W-:Y:S04]  /*535a0*/  STL [R1+0x548c], R205 ;  /* 0x00548ccd01007387 */ /* 0x000fe80000100800 */
[----:B------:R-:W-:Y:S04]  /*535b0*/  STL [R1+0x5488], R196 ;  /* 0x005488c401007387 */ /* 0x000fe80000100800 */
[----:B------:R-:W-:Y:S04]  /*535c0*/  STL [R1+0x5484], R197 ;  /* 0x005484c501007387 */ /* 0x000fe80000100800 */
[----:B------:R-:W-:Y:S04]  /*535d0*/  LDS R170, [R217+UR12+0x3380] ;  /* 0x0033800cd9aa7984 */ /* 0x000fe80008000800 */
[----:B------:R-:W-:Y:S04]  /*535e0*/  LDS R169, [R221+UR12+0x2380] ;  /* 0x0023800cdda97984 */ /* 0x000fe80008000800 */
[----:B------:R-:W-:Y:S01]  /*535f0*/  LDS R171, [R221+UR12+0x3380] ;  /* 0x0033800cddab7984 */ /* 0x000fe20008000800 */
[C---:B--2---:R-:W-:Y:S06]  /*53600*/  HMMA.1688.F32.TF32 R12, R4.reuse, R214, R12 ;  /* 0x000000d6040c723c */ /* 0x044fec000008100c */
[C---:B---3--:R-:W-:Y:S06]  /*53610*/  HMMA.1688.F32.TF32 R16, R4.reuse, R218, R16 ;  /* 0x000000da0410723c */ /* 0x048fec0000081010 */
[C---:B----4-:R-:W-:Y:S06]  /*53620*/  HMMA.1688.F32.TF32 R32, R4.reuse, R242, R84 ;  /* 0x000000f20420723c */ /* 0x050fec0000081054 */
[C---:B------:R-:W-:Y:S06]  /*53630*/  HMMA.1688.F32.TF32 R40, R4.reuse, R234, R76 ;  /* 0x000000ea0428723c */ /* 0x040fec000008104c */
[C---:B------:R-:W-:Y:S11]  /*53640*/  HMMA.1688.F32.TF32 R44, R4.reuse, R238, R80 ;  /* 0x000000ee042c723c */ /* 0x040ff60000081050 */
[----:B------:R-:W-:Y:S04]  /*53650*/  STL.64 [R1+0xc0], R32 ;  /* 0x0000c02001007387 */ /* 0x000fe80000100a00 */
[----:B------:R2:W-:Y:S02]  /*53660*/  STL.64 [R1+0xc8], R34 ;  /* 0x0000c82201007387 */ /* 0x0005e40000100a00 */
[C---:B--2---:R-:W-:Y:S06]  /*53670*/  HMMA.1688.F32.TF32 R32, R4.reuse, R230, R180 ;  /* 0x000000e60420723c */ /* 0x044fec00000810b4 */
[----:B------:R-:W-:Y:S04]  /*53680*/  STL.64 [R1+0xb0], R44 ;  /* 0x0000b02c01007387 */ /* 0x000fe80000100a00 */
[----:B------:R-:W-:Y:S04]  /*53690*/  STL.64 [R1+0xb8], R46 ;  /* 0x0000b82e01007387 */ /* 0x000fe80000100a00 */
[----:B------:R-:W-:Y:S04]  /*536a0*/  STL.64 [R1+0xa0], R40 ;  /* 0x0000a02801007387 */ /* 0x000fe80000100a00 */
[----:B------:R2:W-:Y:S01]  /*536b0*/  STL.64 [R1+0xa8], R42 ;  /* 0x0000a82a01007387 */ /* 0x0005e20000100a00 */
[C---:B------:R-:W-:Y:S03]  /*536c0*/  HMMA.1688.F32.TF32 R24, R4.reuse, R106, R24 ;  /* 0x0000006a0418723c */ /* 0x040fe60000081018 */
[----:B------:R-:W-:Y:S04]  /*536d0*/  LDS R180, [R217+UR12+0x2100] ;  /* 0x0021000cd9b47984 */ /* 0x000fe80008000800 */
[----:B------:R-:W-:Y:S04]  /*536e0*/  LDS R182, [R217+UR12+0x3100] ;  /* 0x0031000cd9b67984 */ /* 0x000fe80008000800 */
[----:B------:R-:W-:Y:S01]  /*536f0*/  STL.64 [R1+0x90], R32 ;  /* 0x0000902001007387 */ /* 0x000fe20000100a00 */
[C---:B--2---:R-:W-:Y:S03]  /*53700*/  HMMA.1688.F32.TF32 R40, R4.reuse, R226, R72 ;  /* 0x000000e20428723c */ /* 0x044fe60000081048 */
[----:B------:R2:W-:Y:S03]  /*53710*/  STL.64 [R1+0x98], R34 ;  /* 0x0000982201007387 */ /* 0x0005e60000100a00 */
[C---:B------:R-:W-:Y:S01]  /*53720*/  HMMA.1688.F32.TF32 R20, R4.reuse, R110, R20 ;  /* 0x0000006e0414723c */ /* 0x040fe20000081014 */
[----:B------:R-:W-:Y:S04]  /*53730*/  LDS R181, [R221+UR12+0x2100] ;  /* 0x0021000cddb57984 */ /* 0x000fe80008000800 */
[----:B------:R-:W3:Y:S01]  /*53740*/  LDS R183, [R221+UR12+0x3100] ;  /* 0x0031000cddb77984 */ /* 0x000ee20008000800 */
[C---:B--2---:R-:W-:Y:S11]  /*53750*/  HMMA.1688.F32.TF32 R32, R4.reuse, R222, R68 ;  /* 0x000000de0420723c */ /* 0x044ff60000081044 */
[----:B------:R-:W-:Y:S04]  /*53760*/  STL.64 [R1+0x180], R40 ;  /* 0x0001802801007387 */ /* 0x000fe80000100a00 */
[----:B------:R-:W-:Y:S08]  /*53770*/  STL.64 [R1+0x188], R42 ;  /* 0x0001882a01007387 */ /* 0x000ff00000100a00 */
[----:B------:R-:W-:Y:S04]  /*53780*/  STL.64 [R1+0x170], R32 ;  /* 0x0001702001007387 */ /* 0x000fe80000100a00 */
[----:B------:R-:W-:Y:S04]  /*53790*/  STL.64 [R1+0x178], R34 ;  /* 0x0001782201007387 */ /* 0x000fe80000100a00 */
[----:B------:R-:W-:Y:S04]  /*537a0*/  STL.64 [R1+0x160], R24 ;  /* 0x0001601801007387 */ /* 0x000fe80000100a00 */
[----:B------:R-:W-:Y:S04]  /*537b0*/  STL.64 [R1+0x150], R20 ;  /* 0x0001501401007387 */ /* 0x000fe80000100a00 */
[----:B------:R2:W-:Y:S04]  /*537c0*/  STL.64 [R1+0x158], R22 ;  /* 0x0001581601007387 */ /* 0x0005e80000100a00 */
[----:B------:R-:W-:Y:S04]  /*537d0*/  STL.64 [R1+0x140], R16 ;  /* 0x0001401001007387 */ /* 0x000fe80000100a00 */
[----:B------:R4:W-:Y:S01]  /*537e0*/  STL.64 [R1+0x148], R18 ;  /* 0x0001481201007387 */ /* 0x0009e20000100a00 */
[C---:B--2---:R-:W-:Y:S03]  /*537f0*/  HMMA.1688.F32.TF32 R20, R4.reuse, R210, R112 ;  /* 0x000000d20414723c */ /* 0x044fe60000081070 */
[----:B------:R-:W-:Y:S04]  /*53800*/  STL.64 [R1+0x130], R12 ;  /* 0x0001300c01007387 */ /* 0x000fe80000100a00 */
[----:B------:R2:W-:Y:S01]  /*53810*/  STL.64 [R1+0x138], R14 ;  /* 0x0001380e01007387 */ /* 0x0005e20000100a00 */
[C---:B----4-:R-:W-:Y:S01]  /*53820*/  HMMA.1688.F32.TF32 R16, R4.reuse, R206, R36 ;  /* 0x000000ce0410723c */ /* 0x050fe20000081024 */
[----:B------:R-:W-:Y:S01]  /*53830*/  MOV R109, R26 ;  /* 0x0000001a006d7202 */ /* 0x000fe20000000f00 */
[----:B------:R-:W-:Y:S01]  /*53840*/  IMAD.MOV.U32 R108, RZ, RZ, R27 ;  /* 0x000000ffff6c7224 */ /* 0x000fe200078e001b */
[----:B------:R-:W-:Y:S04]  /*53850*/  LDS R32, [R217+UR12+0x2180] ;  /* 0x0021800cd9207984 */ /* 0x000fe80008000800 */
[----:B------:R-:W-:Y:S01]  /*53860*/  LDS R34, [R217+UR12+0x3180] ;  /* 0x0031800cd9227984 */ /* 0x000fe20008000800 */
[C---:B--2---:R-:W-:Y:S03]  /*53870*/  HMMA.1688.F32.TF32 R12, R4.reuse, R202, R28 ;  /* 0x000000ca040c723c */ /* 0x044fe6000008101c */
[----:B------:R-:W-:Y:S04]  /*53880*/  LDS R33, [R221+UR12+0x2180] ;  /* 0x0021800cdd217984 */ /* 0x000fe80008000800 */
[----:B------:R-:W-:Y:S04]  /*53890*/  STL.64 [R1+0x120], R20 ;  /* 0x0001201401007387 */ /* 0x000fe80000100a00 */
[----:B------:R2:W-:Y:S04]  /*538a0*/  STL.64 [R1+0x128], R22 ;  /* 0x0001281601007387 */ /* 0x0005e80000100a00 */
[----:B------:R-:W-:Y:S04]  /*538b0*/  STL.64 [R1+0x110], R16 ;  /* 0x0001101001007387 */ /* 0x000fe80000100a00 */
[----:B------:R4:W-:Y:S01]  /*538c0*/  STL.64 [R1+0x118], R18 ;  /* 0x0001181201007387 */ /* 0x0009e20000100a00 */
[C---:B--2---:R-:W-:Y:S03]  /*538d0*/  HMMA.1688.F32.TF32 R20, R4.reuse, R198, R152 ;  /* 0x000000c60414723c */ /* 0x044fe60000081098 */
[----:B------:R-:W-:Y:S04]  /*538e0*/  STL.64 [R1+0x100], R12 ;  /* 0x0001000c01007387 */ /* 0x000fe80000100a00 */
[----:B------:R2:W-:Y:S01]  /*538f0*/  STL.64 [R1+0x108], R14 ;  /* 0x0001080e01007387 */ /* 0x0005e20000100a00 */
[C---:B----4-:R-:W-:Y:S03]  /*53900*/  HMMA.1688.F32.TF32 R16, R4.reuse, R194, R184 ;  /* 0x000000c20410723c */ /* 0x050fe600000810b8 */
[----:B------:R-:W4:Y:S03]  /*53910*/  LDS R35, [R221+UR12+0x3180] ;  /* 0x0031800cdd237984 */ /* 0x000f260008000800 */
[----:B--2---:R-:W-:Y:S06]  /*53920*/  HMMA.1688.F32.TF32 R12, R4, R190, R148 ;  /* 0x000000be040c723c */ /* 0x004fec0000081094 */
[C---:B-1----:R-:W-:Y:S03]  /*53930*/  HMMA.1688.F32.TF32 R4, R8.reuse, R242, R144 ;  /* 0x000000f20804723c */ /* 0x042fe60000081090 */
[----:B------:R-:W-:Y:S04]  /*53940*/  STL.64 [R1+0xf0], R20 ;  /* 0x0000f01401007387 */ /* 0x000fe80000100a00 */
[----:B------:R-:W-:Y:S04]  /*53950*/  STL.64 [R1+0xf8], R22 ;  /* 0x0000f81601007387 */ /* 0x000fe80000100a00 */
        /* <DEDUP_REMOVED lines=8> */
[----:B-1----:R-:W-:Y:S09]  /*539e0*/  HMMA.1688.F32.TF32 R4, R8, R230, R248 ;  /* 0x000000e60804723c */ /* 0x002ff200000810f8 */
[----:B------:R-:W-:Y:S04]  /*539f0*/  STL.64 [R1+0x1b0], R16 ;  /* 0x0001b01001007387 */ /* 0x000fe80000100a00 */
[----:B------:R-:W-:Y:S04]  /*53a00*/  STL.64 [R1+0x1b8], R18 ;  /* 0x0001b81201007387 */ /* 0x000fe80000100a00 */
[----:B------:R-:W2:Y:S04]  /*53a10*/  LDL.LU R248, [R1+0xb10] ;  /* 0x000b100001f87983 */ /* 0x000ea80000300800 */
[----:B------:R1:W-:Y:S04]  /*53a20*/  STL.64 [R1+0x1a0], R12 ;  /* 0x0001a00c01007387 */ /* 0x0003e80000100a00 */
[----:B------:R3:W-:Y:S04]  /*53a30*/  STL.64 [R1+0x1a8], R14 ;  /* 0x0001a80e01007387 */ /* 0x0007e80000100a00 */
[----:B------:R-:W-:Y:S04]  /*53a40*/  STL.64 [R1+0x190], R4 ;  /* 0x0001900401007387 */ /* 0x000fe80000100a00 */
        /* <DEDUP_REMOVED lines=24> */
[----:B-1----:R-:W4:Y:S04]  /*53bd0*/  LDL.LU R12, [R1+0xa50] ;  /* 0x000a5000010c7983 */ /* 0x002f280000300800 */
[----:B------:R-:W4:Y:S04]  /*53be0*/  LDL.LU R13, [R1+0xa54] ;  /* 0x000a5400010d7983 */ /* 0x000f280000300800 */
[----:B---3--:R-:W4:Y:S04]  /*53bf0*/  LDL.LU R14, [R1+0xa58] ;  /* 0x000a5800010e7983 */ /* 0x008f280000300800 */
[----:B------:R-:W4:Y:S04]  /*53c00*/  LDL.LU R15, [R1+0xa5c] ;  /* 0x000a5c00010f7983 */ /* 0x000f280000300800 */
[----:B------:R-:W3:Y:S04]  /*53c10*/  LDL.LU R16, [R1+0xa20] ;  /* 0x000a200001107983 */ /* 0x000ee80000300800 */
[----:B------:R-:W3:Y:S04]  /*53c20*/  LDL.LU R17, [R1+0xa24] ;  /* 0x000a240001117983 */ /* 0x000ee80000300800 */
[----:B------:R-:W3:Y:S04]  /*53c30*/  LDL.LU R18, [R1+0xa28] ;  /* 0x000a280001127983 */ /* 0x000ee80000300800 */
[----:B------:R-:W3:Y:S04]  /*53c40*/  LDL.LU R19, [R1+0xa2c] ;  /* 0x000a2c0001137983 */ /* 0x000ee80000300800 */
        /* <DEDUP_REMOVED lines=64> */
[----:B----4-:R-:W-:Y:S06]  /*54050*/  HMMA.1688.F32.TF32 R12, R180, R238, R12 ;  /* 0x000000eeb40c723c */ /* 0x010fec000008100c */
[C---:B--2---:R-:W-:Y:S06]  /*54060*/  HMMA.1688.F32.TF32 R4, R8.reuse, R226, R40 ;  /* 0x000000e20804723c */ /* 0x044fec0000081028 */
[C---:B---3--:R-:W-:Y:S06]  /*54070*/  HMMA.1688.F32.TF32 R44, R8.reuse, R222, R100 ;  /* 0x000000de082c723c */ /* 0x048fec0000081064 */
[C---:B------:R-:W-:Y:S11]  /*54080*/  HMMA.1688.F32.TF32 R40, R8.reuse, R106, R96 ;  /* 0x0000006a0828723c */ /* 0x040ff60000081060 */
[----:B------:R-:W-:Y:S04]  /*54090*/  STL.64 [R1+0x2b0], R4 ;  /* 0x0002b00401007387 */ /* 0x000fe80000100a00 */
[----:B------:R1:W-:Y:S02]  /*540a0*/  STL.64 [R1+0x2b8], R6 ;  /* 0x0002b80601007387 */ /* 0x0003e40000100a00 */
[C---:B-1----:R-:W-:Y:S02]  /*540b0*/  HMMA.1688.F32.TF32 R4, R8.reuse, R110, R92 ;  /* 0x0000006e0804723c */ /* 0x042fe4000008105c */
[----:B------:R-:W-:Y:S04]  /*540c0*/  STL.64 [R1+0x2a0], R44 ;  /* 0x0002a02c01007387 */ /* 0x000fe80000100a00 */
[----:B------:R1:W-:Y:S04]  /*540d0*/  STL.64 [R1+0x2a8], R46 ;  /* 0x0002a82e01007387 */ /* 0x0003e80000100a00 */
[----:B------:R-:W-:Y:S04]  /*540e0*/  STL.64 [R1+0x290], R40 ;  /* 0x0002902801007387 */ /* 0x000fe80000100a00 */
[----:B------:R2:W-:Y:S01]  /*540f0*/  STL.64 [R1+0x298], R42 ;  /* 0x0002982a01007387 */ /* 0x0005e20000100a00 */
[C---:B-1----:R-:W-:Y:S08]  /*54100*/  HMMA.1688.F32.TF32 R44, R8.reuse, R218, R88 ;  /* 0x000000da082c723c */ /* 0x042ff00000081058 */
[----:B------:R-:W-:Y:S01]  /*54110*/  STL.64 [R1+0x250], R4 ;  /* 0x0002500401007387 */ /* 0x000fe20000100a00 */
[C---:B--2---:R-:W-:Y:S03]  /*54120*/  HMMA.1688.F32.TF32 R40, R8.reuse, R214, R84 ;  /* 0x000000d60828723c */ /* 0x044fe60000081054 */
[----:B------:R1:W-:Y:S03]  /*54130*/  STL.64 [R1+0x258], R6 ;  /* 0x0002580601007387 */ /* 0x0003e60000100a00 */
[C---:B-1----:R-:W-:Y:S08]  /*54140*/  HMMA.1688.F32.TF32 R4, R8.reuse, R210, R80 ;  /* 0x000000d20804723c */ /* 0x042ff00000081050 */
[----:B------:R-:W-:Y:S04]  /*54150*/  STL.64 [R1+0x240], R44 ;  /* 0x0002402c01007387 */ /* 0x000fe80000100a00 */
[----:B------:R1:W-:Y:S05]  /*54160*/  STL.64 [R1+0x248], R46 ;  /* 0x0002482e01007387 */ /* 0x0003ea0000100a00 */
[----:B------:R-:W-:Y:S04]  /*54170*/  STL.64 [R1+0x230], R40 ;  /* 0x0002302801007387 */ /* 0x000fe80000100a00 */
[----:B------:R2:W-:Y:S01]  /*54180*/  STL.64 [R1+0x238], R42 ;  /* 0x0002382a01007387 */ /* 0x0005e20000100a00 */
[C---:B-1----:R-:W-:Y:S03]  /*54190*/  HMMA.1688.F32.TF32 R44, R8.reuse, R206, R76 ;  /* 0x000000ce082c723c */ /* 0x042fe6000008104c */
[----:B------:R-:W-:Y:S03]  /*541a0*/  STL.64 [R1+0x220], R4 ;  /* 0x0002200401007387 */ /* 0x000fe60000100a00 */
[C---:B--2---:R-:W-:Y:S01]  /*541b0*/  HMMA.1688.F32.TF32 R40, R8.reuse, R202, R72 ;  /* 0x000000ca0828723c */ /* 0x044fe20000081048 */
[----:B------:R1:W-:Y:S05]  /*541c0*/  STL.64 [R1+0x228], R6 ;  /* 0x0002280601007387 */ /* 0x0003ea0000100a00 */
[C---:B-1----:R-:W-:Y:S11]  /*541d0*/  HMMA.1688.F32.TF32 R4, R8.reuse, R198, R68 ;  /* 0x000000c60804723c */ /* 0x042ff60000081044 */
[----:B------:R-:W-:Y:S04]  /*541e0*/  STL.64 [R1+0x210], R44 ;  /* 0x0002102c01007387 */ /* 0x000fe80000100a00 */
[----:B------:R-:W-:Y:S01]  /*541f0*/  STL.64 [R1+0x218], R46 ;  /* 0x0002182e01007387 */ /* 0x000fe20000100a00 */
[C---:B------:R-:W-:Y:S03]  /*54200*/  HMMA.1688.F32.TF32 R24, R8.reuse, R194, R24 ;  /* 0x000000c20818723c */ /* 0x040fe60000081018 */
[----:B------:R-:W-:Y:S03]  /*54210*/  STL.64 [R1+0x200], R40 ;  /* 0x0002002801007387 */ /* 0x000fe60000100a00 */
[----:B------:R-:W-:Y:S01]  /*54220*/  HMMA.1688.F32.TF32 R8, R8, R190, R20 ;  /* 0x000000be0808723c */ /* 0x000fe20000081014 */
[----:B------:R-:W-:Y:S04]  /*54230*/  STL.64 [R1+0x208], R42 ;  /* 0x0002082a01007387 */ /* 0x000fe80000100a00 */
[----:B------:R-:W-:Y:S04]  /*54240*/  LDS R68, [R217+UR12+0x2200] ;  /* 0x0022000cd9447984 */ /* 0x000fe80008000800 */
[----:B------:R-:W-:Y:S04]  /*54250*/  LDS R70, [R217+UR12+0x3200] ;  /* 0x0032000cd9467984 */ /* 0x000fe80008000800 */
[----:B------:R-:W-:Y:S04]  /*54260*/  STL.64 [R1+0x1f0], R4 ;  /* 0x0001f00401007387 */ /* 0x000fe80000100a00 */
[----:B------:R1:W-:Y:S04]  /*54270*/  STL.64 [R1+0x1f8], R6 ;  /* 0x0001f80601007387 */ /* 0x0003e80000100a00 */
[----:B------:R-:W-:Y:S04]  /*54280*/  LDS R69, [R221+UR12+0x2200] ;  /* 0x0022000cdd457984 */ /* 0x000fe80008000800 */
[----:B------:R-:W2:Y:S01]  /*54290*/  LDS R71, [R221+UR12+0x3200] ;  /* 0x0032000cdd477984 */ /* 0x000ea20008000800 */
[C---:B-1----:R-:W-:Y:S03]  /*542a0*/  HMMA.1688.F32.TF32 R4, R180.reuse, R242, R16 ;  /* 0x000000f2b404723c */ /* 0x042fe60000081010 */
[----:B------:R-:W-:Y:S04]  /*542b0*/  STL.64 [R1+0x1e0], R24 ;  /* 0x0001e01801007387 */ /* 0x000fe80000100a00 */
[----:B------:R-:W-:Y:S04]  /*542c0*/  STL.64 [R1+0x1e8], R26 ;  /* 0x0001e81a01007387 */ /* 0x000fe80000100a00 */
[----:B------:R-:W-:Y:S04]  /*542d0*/  STL.64 [R1+0x1d0], R8 ;  /* 0x0001d00801007387 */ /* 0x000fe80000100a00 */
[----:B------:R1:W-:Y:S08]  /*542e0*/  STL.64 [R1+0x1d8], R10 ;  /* 0x0001d80a01007387 */ /* 0x0003f00000100a00 */
[----:B------:R-:W-:Y:S01]  /*542f0*/  STL.64 [R1+0x280], R4 ;  /* 0x0002800401007387 */ /* 0x000fe20000100a00 */
[C---:B-1----:R-:W-:Y:S03]  /*54300*/  HMMA.1688.F32.TF32 R8, R180.reuse, R234, R112 ;  /* 0x000000eab408723c */ /* 0x042fe60000081070 */
[----:B------:R1:W-:Y:S03]  /*54310*/  STL.64 [R1+0x288], R6 ;  /* 0x0002880601007387 */ /* 0x0003e60000100a00 */
[----:B-1----:R-:W-:Y:S01]  /*54320*/  HMMA.1688.F32.TF32 R4, R180, R230, R36 ;  /* 0x000000e6b404723c */ /* 0x002fe20000081024 */
[----:B------:R-:W-:Y:S04]  /*54330*/  STL.64 [R1+0x270], R12 ;  /* 0x0002700c01007387 */ /* 0x000fe80000100a00 */
[----:B------:R-:W-:-:S12]  /*54340*/  STL.64 [R1+0x278], R14 ;  /* 0x0002780e01007387 */ /* 0x000fd80000100a00 */
[----:B------:R-:W-:Y:S04]  /*54350*/  STL.64 [R1+0x260], R8 ;  /* 0x0002600801007387 */ /* 0x000fe80000100a00 */
[----:B------:R1:W-:Y:S04]  /*54360*/  STL.64 [R1+0x268], R10 ;  /* 0x0002680a01007387 */ /* 0x0003e80000100a00 */
[----:B------:R-:W-:Y:S01]  /*54370*/  STL.64 [R1+0x80], R4 ;  /* 0x0000800401007387 */ /* 0x000fe20000100a00 */
[C---:B-1----:R-:W-:Y:S03]  /*54380*/  HMMA.1688.F32.TF32 R8, R180.reuse, R226, R28 ;  /* 0x000000e2b408723c */ /* 0x042fe6000008101c */
[----:B------:R1:W-:Y:S03]  /*54390*/  STL.64 [R1+0x88], R6 ;  /* 0x0000880601007387 */ /* 0x0003e60000100a00 */
[C---:B-1----:R-:W-:Y:S06]  /*543a0*/  HMMA.1688.F32.TF32 R4, R180.reuse, R222, R152 ;  /* 0x000000deb404723c */ /* 0x042fec0000081098 */
[C---:B------:R-:W-:Y:S11]  /*543b0*/  HMMA.1688.F32.TF32 R12, R180.reuse, R106, R184 ;  /* 0x0000006ab40c723c */ /* 0x040ff600000810b8 */
[----:B------:R-:W-:Y:S04]  /*543c0*/  STL.64 [R1+0x70], R8 ;  /* 0x0000700801007387 */ /* 0x000fe80000100a00 */
[----:B------:R1:W-:Y:S04]  /*543d0*/  STL.64 [R1+0x78], R10 ;  /* 0x0000780a01007387 */ /* 0x0003e80000100a00 */
[----:B------:R-:W-:Y:S01]  /*543e0*/  STL.64 [R1+0x60], R4 ;  /* 0x0000600401007387 */ /* 0x000fe20000100a00 */
[C---:B-1----:R-:W-:Y:S03]  /*543f0*/  HMMA.1688.F32.TF32 R8, R180.reuse, R110, R148 ;  /* 0x0000006eb408723c */ /* 0x042fe60000081094 */
[----:B------:R1:W-:Y:S03]  /*54400*/  STL.64 [R1+0x68], R6 ;  /* 0x0000680601007387 */ /* 0x0003e60000100a00 */
[----:B-1----:R-:W-:Y:S01]  /*54410*/  HMMA.1688.F32.TF32 R4, R180, R218, R144 ;  /* 0x000000dab404723c */ /* 0x002fe20000081090 */
[----:B------:R-:W-:Y:S04]  /*54420*/  STL.64 [R1+0x50], R12 ;  /* 0x0000500c01007387 */ /* 0x000fe80000100a00 */
[----:B------:R1:W-:-:S12]  /*54430*/  STL.64 [R1+0x58], R14 ;  /* 0x0000580e01007387 */ /* 0x0003d80000100a00 */
[----:B------:R-:W-:Y:S04]  /*54440*/  STL.64 [R1+0x40], R8 ;  /* 0x0000400801007387 */ /* 0x000fe80000100a00 */
[----:B------:R3:W-:Y:S01]  /*54450*/  STL.64 [R1+0x48], R10 ;  /* 0x0000480a01007387 */ /* 0x0007e20000100a00 */
[C---:B-1----:R-:W-:Y:S03]  /*54460*/  HMMA.1688.F32.TF32 R12, R180.reuse, R214, R176 ;  /* 0x000000d6b40c723c */ /* 0x042fe600000810b0 */
[----:B------:R-:W-:Y:S03]  /*54470*/  STL.64 [R1+0x30], R4 ;  /* 0x0000300401007387 */ /* 0x000fe60000100a00 */
[C---:B---3--:R-:W-:Y:S01]  /*54480*/  HMMA.1688.F32.TF32 R8, R180.reuse, R210, R172 ;  /* 0x000000d2b408723c */ /* 0x048fe200000810ac */
[----:B------:R1:W-:Y:S05]  /*54490*/  STL.64 [R1+0x38], R6 ;  /* 0x0000380601007387 */ /* 0x0003ea0000100a00 */
[----:B-1----:R-:W-:Y:S11]  /*544a0*/  HMMA.1688.F32.TF32 R4, R180, R206, R248 ;  /* 0x000000ceb404723c */ /* 0x002ff600000810f8 */
[----:B------:R1:W-:Y:S04]  /*544b0*/  STL.64 [R1+0x20], R12 ;  /* 0x0000200c01007387 */ /* 0x0003e80000100a00 */
[----:B------:R3:W-:Y:S04]  /*544c0*/  STL.64 [R1+0x28], R14 ;  /* 0x0000280e01007387 */ /* 0x0007e80000100a00 */
[----:B------:R-:W4:Y:S04]  /*544d0*/  LDL.LU R152, [R1+0xb90] ;  /* 0x000b900001987983 */ /* 0x000f280000300800 */
[----:B------:R-:W-:Y:S04]  /*544e0*/  STL.64 [R1+0x10], R8 ;  /* 0x0000100801007387 */ /* 0x000fe80000100a00 */
[----:B------:R-:W-:Y:S04]  /*544f0*/  STL.64 [R1+0x18], R10 ;  /* 0x0000180a01007387 */ /* 0x000fe80000100a00 */
[----:B------:R-:W-:Y:S04]  /*54500*/  STL.64 [R1], R4 ;  /* 0x0000000401007387 */ /* 0x000fe80000100a00 */
[----:B------:R2:W-:Y:S04]  /*54510*/  STL.64 [R1+0x8], R6 ;  /* 0x0000080601007387 */ /* 0x0005e80000100a00 */
[----:B------:R-:W4:Y:S04]  /*54520*/  LDL.LU R153, [R1+0xb94] ;  /* 0x000b940001997983 */ /* 0x000f280000300800 */
[----:B------:R-:W4:Y:S04]  /*54530*/  LDL.LU R154, [R1+0xb98] ;  /* 0x000b9800019a7983 */ /* 0x000f280000300800 */
[----:B------:R-:W4:Y:S04]  /*54540*/  LDL.LU R155, [R1+0xb9c] ;  /* 0x000b9c00019b7983 */ /* 0x000f280000300800 */
[----:B-1----:R-:W2:Y:S04]  /*54550*/  LDL.LU R12, [R1+0xb50] ;  /* 0x000b5000010c7983 */ /* 0x002ea80000300800 */
[----:B------:R-:W2:Y:S04]  /*54560*/  LDL.LU R13, [R1+0xb54] ;  /* 0x000b5400010d7983 */ /* 0x000ea80000300800 */
[----:B---3--:R-:W2:Y:S04]  /*54570*/  LDL.LU R14, [R1+0xb58] ;  /* 0x000b5800010e7983 */ /* 0x008ea80000300800 */
        /* <DEDUP_REMOVED lines=36> */
[----:B------:R-:W2:Y:S01]  /*547c0*/  LDL.LU R147, [R1+0xbcc] ;  /* 0x000bcc0001937983 */ /* 0x000ea20000300800 */
[----:B----4-:R-:W-:Y:S06]  /*547d0*/  HMMA.1688.F32.TF32 R16, R32, R230, R152 ;  /* 0x000000e62010723c */ /* 0x010fec0000081098 */
[C---:B---3--:R-:W-:Y:S06]  /*547e0*/  HMMA.1688.F32.TF32 R248, R180.reuse, R202, R248 ;  /* 0x000000cab4f8723c */ /* 0x048fec00000810f8 */
[C---:B--2---:R-:W-:Y:S06]  /*547f0*/  HMMA.1688.F32.TF32 R172, R180.reuse, R198, R172 ;  /* 0x000000c6b4ac723c */ /* 0x044fec00000810ac */
[C---:B------:R-:W-:Y:S06]  /*54800*/  HMMA.1688.F32.TF32 R176, R180.reuse, R194, R176 ;  /* 0x000000c2b4b0723c */ /* 0x040fec00000810b0 */
[----:B------:R-:W-:Y:S06]  /*54810*/  HMMA.1688.F32.TF32 R180, R180, R190, R12 ;  /* 0x000000beb4b4723c */ /* 0x000fec000008100c */
[C---:B------:R-:W-:Y:S01]  /*54820*/  HMMA.1688.F32.TF32 R4, R32.reuse, R242, R112 ;  /* 0x000000f22004723c */ /* 0x040fe20000081070 */
[----:B------:R-:W-:Y:S05]  /*54830*/  STL.64 [R1+0x5550], R250 ;  /* 0x005550fa01007387 */ /* 0x000fea0000100a00 */
[C---:B------:R-:W-:Y:S01]  /*54840*/  HMMA.1688.F32.TF32 R8, R32.reuse, R238, R36 ;  /* 0x000000ee2008723c */ /* 0x040fe20000081024 */
[----:B------:R-:W-:Y:S05]  /*54850*/  STL.64 [R1+0x5548], R248 ;  /* 0x005548f801007387 */ /* 0x000fea0000100a00 */
[C---:B------:R-:W-:Y:S01]  /*54860*/  HMMA.1688.F32.TF32 R12, R32.reuse, R234, R28 ;  /* 0x000000ea200c723c */ /* 0x040fe2000008101c */
[----:B------:R-:W-:Y:S04]  /*54870*/  STL.64 [R1+0x5560], R174 ;  /* 0x005560ae01007387 */ /* 0x000fe80000100a00 */
[----:B------:R-:W-:Y:S01]  /*54880*/  STL.64 [R1+0x5558], R172 ;  /* 0x005558ac01007387 */ /* 0x000fe20000100a00 */
[C---:B------:R-:W-:Y:S03]  /*54890*/  HMMA.1688.F32.TF32 R20, R32.reuse, R226, R184 ;  /* 0x000000e22014723c */ /* 0x040fe600000810b8 */
[----:B------:R-:W-:Y:S04]  /*548a0*/  STL.64 [R1+0x5570], R178 ;  /* 0x005570b201007387 */ /* 0x000fe80000100a00 */
[----:B------:R-:W-:Y:S01]  /*548b0*/  STL.64 [R1+0x5568], R176 ;  /* 0x005568b001007387 */ /* 0x000fe20000100a00 */
[C---:B------:R-:W-:Y:S03]  /*548c0*/  HMMA.1688.F32.TF32 R56, R32.reuse, R222, R148 ;  /* 0x000000de2038723c */ /* 0x040fe60000081094 */
        /* <DEDUP_REMOVED lines=46> */
[C---:B------:R-:W-:Y:S03]  /*54bb0*/  HMMA.1688.F32.TF32 R120, R32.reuse, R106, R144 ;  /* 0x0000006a2078723c */ /* 0x040fe60000081090 */
[----:B------:R-:W4:Y:S04]  /*54bc0*/  LDL.LU R144, [R1+0xc50] ;  /* 0x000c500001907983 */ /* 0x000f280000300800 */
[----:B------:R-:W4:Y:S04]  /*54bd0*/  LDL.LU R145, [R1+0xc54] ;  /* 0x000c540001917983 */ /* 0x000f280000300800 */
[----:B------:R-:W4:Y:S04]  /*54be0*/  LDL.LU R146, [R1+0xc58] ;  /* 0x000c580001927983 */ /* 0x000f280000300800 */
[----:B------:R-:W4:Y:S08]  /*54bf0*/  LDL.LU R147, [R1+0xc5c] ;  /* 0x000c5c0001937983 */ /* 0x000f300000300800 */
[----:B------:R-:W-:Y:S04]  /*54c00*/  STL.64 [R1+0x5520], R122 ;  /* 0x0055207a01007387 */ /* 0x000fe80000100a00 */
[----:B------:R-:W-:Y:S01]  /*54c10*/  STL.64 [R1+0x5518], R120 ;  /* 0x0055187801007387 */ /* 0x000fe20000100a00 */
[C---:B--2---:R-:W-:Y:S06]  /*54c20*/  HMMA.1688.F32.TF32 R124, R32.reuse, R218, R24 ;  /* 0x000000da207c723c */ /* 0x044fec0000081018 */
[C---:B---3--:R-:W-:Y:S01]  /*54c30*/  HMMA.1688.F32.TF32 R60, R32.reuse, R110, R72 ;  /* 0x0000006e203c723c */ /* 0x048fe20000081048 */
[----:B------:R-:W-:Y:S04]  /*54c40*/  LDS R72, [R217+UR12+0x2280] ;  /* 0x0022800cd9487984 */ /* 0x000fe80008000800 */
[----:B------:R-:W-:Y:S04]  /*54c50*/  LDS R74, [R217+UR12+0x3280] ;  /* 0x0032800cd94a7984 */ /* 0x000fe80008000800 */
[----:B------:R-:W-:Y:S04]  /*54c60*/  LDS R73, [R221+UR12+0x2280] ;  /* 0x0022800cdd497984 */ /* 0x000fe80008000800 */
[----:B------:R-:W2:Y:S01]  /*54c70*/  LDS R75, [R221+UR12+0x3280] ;  /* 0x0032800cdd4b7984 */ /* 0x000ea20008000800 */
[C---:B----4-:R-:W-:Y:S06]  /*54c80*/  HMMA.1688.F32.TF32 R64, R32.reuse, R214, R112 ;  /* 0x000000d62040723c */ /* 0x050fec0000081070 */
[C---:B------:R-:W-:Y:S03]  /*54c90*/  HMMA.1688.F32.TF32 R128, R32.reuse, R210, R36 ;  /* 0x000000d22080723c */ /* 0x040fe60000081024 */
[----:B------:R-:W-:Y:S03]  /*54ca0*/  STL.64 [R1+0x5530], R62 ;  /* 0x0055303e01007387 */ /* 0x000fe60000100a00 */
[C---:B------:R-:W-:Y:S01]  /*54cb0*/  HMMA.1688.F32.TF32 R116, R32.reuse, R206, R28 ;  /* 0x000000ce2074723c */ /* 0x040fe2000008101c */
[----:B------:R-:W-:Y:S05]  /*54cc0*/  STL.64 [R1+0x5528], R60 ;  /* 0x0055283c01007387 */ /* 0x000fea0000100a00 */
[C---:B------:R-:W-:Y:S01]  /*54cd0*/  HMMA.1688.F32.TF32 R132, R32.reuse, R202, R152 ;  /* 0x000000ca2084723c */ /* 0x040fe20000081098 */
[----:B------:R-:W-:Y:S05]  /*54ce0*/  STL.64 [R1+0x5540], R126 ;  /* 0x0055407e01007387 */ /* 0x000fea0000100a00 */
[C---:B------:R-:W-:Y:S01]  /*54cf0*/  HMMA.1688.F32.TF32 R24, R32.reuse, R198, R184 ;  /* 0x000000c62018723c */ /* 0x040fe200000810b8 */
[----:B------:R-:W-:Y:S05]  /*54d00*/  STL.64 [R1+0x5538], R124 ;  /* 0x0055387c01007387 */ /* 0x000fea0000100a00 */
        /* <DEDUP_REMOVED lines=48> */
[----:B------:R-:W2:Y:S01]  /*55010*/  LDL.LU R95, [R1+0xcbc] ;  /* 0x000cbc00015f7983 */ /* 0x000ea20000300800 */
[----:B------:R-:W-:Y:S03]  /*55020*/  HMMA.1688.F32.TF32 R32, R32, R190, R144 ;  /* 0x000000be2020723c */ /* 0x000fe60000081090 */
        /* <DEDUP_REMOVED lines=16> */
[----:B------:R-:W1:Y:S04]  /*55130*/  LDL.LU R184, [R1+0xd30] ;  /* 0x000d300001b87983 */ /* 0x000e680000300800 */
[----:B------:R-:W1:Y:S04]  /*55140*/  LDL.LU R185, [R1+0xd34] ;  /* 0x000d340001b97983 */ /* 0x000e680000300800 */
[----:B------:R-:W1:Y:S04]  /*55150*/  LDL.LU R186, [R1+0xd38] ;  /* 0x000d380001ba7983 */ /* 0x000e680000300800 */
[----:B------:R-:W1:Y:S04]  /*55160*/  LDL.LU R187, [R1+0xd3c] ;  /* 0x000d3c0001bb7983 */ /* 0x000e680000300800 */
[----:B------:R-:W-:Y:S04]  /*55170*/  STL.64 [R1+0x55f0], R34 ;  /* 0x0055f02201007387 */ /* 0x000fe80000100a00 */
[----:B------:R-:W-:Y:S01]  /*55180*/  STL.64 [R1+0x55e8], R32 ;  /* 0x0055e82001007387 */ /* 0x000fe20000100a00 */
[C---:B---3--:R-:W-:Y:S06]  /*55190*/  HMMA.1688.F32.TF32 R160, R68.reuse, R206, R80 ;  /* 0x000000ce44a0723c */ /* 0x048fec0000081050 */
[C---:B--2---:R-:W-:Y:S06]  /*551a0*/  HMMA.1688.F32.TF32 R136, R68.reuse, R222, R92 ;  /* 0x000000de4488723c */ /* 0x044fec000008105c */
[----:B----4-:R-:W-:-:S15]  /*551b0*/  HMMA.1688.F32.TF32 R140, R68, R106, R88 ;  /* 0x0000006a448c723c */ /* 0x010fde0000081058 */
[----:B------:R-:W-:-:S02]  /*551c0*/  NOP ;  /* 0x0000000000007918 */ /* 0x000fc40000000000 */
[----:B------:R-:W-:Y:S04]  /*551d0*/  STL [R1+0x54a0], R136 ;  /* 0x0054a08801007387 */ /* 0x000fe80000100800 */
[----:B------:R-:W-:Y:S04]  /*551e0*/  STL [R1+0x549c], R137 ;  /* 0x00549c8901007387 */ /* 0x000fe80000100800 */
[----:B------:R-:W-:Y:S04]  /*551f0*/  STL [R1+0x5498], R138 ;  /* 0x0054988a01007387 */ /* 0x000fe80000100800 */
[----:B------:R-:W-:Y:S04]  /*55200*/  STL [R1+0x5494], R139 ;  /* 0x0054948b01007387 */ /* 0x000fe80000100800 */
[----:B------:R-:W-:Y:S04]  /*55210*/  STL [R1+0x54b0], R140 ;  /* 0x0054b08c01007387 */ /* 0x000fe80000100800 */
[----:B------:R-:W-:Y:S04]  /*55220*/  STL [R1+0x54ac], R141 ;  /* 0x0054ac8d01007387 */ /* 0x000fe80000100800 */
[----:B------:R-:W-:Y:S04]  /*55230*/  STL [R1+0x54a8], R142 ;  /* 0x0054a88e01007387 */ /* 0x000fe80000100800 */
[----:B------:R-:W-:Y:S01]  /*55240*/  STL [R1+0x54a4], R143 ;  /* 0x0054a48f01007387 */ /* 0x000fe20000100800 */
[C---:B-1----:R-:W-:Y:S03]  /*55250*/  HMMA.1688.F32.TF32 R4, R68.reuse, R198, R184 ;  /* 0x000000c64404723c */ /* 0x042fe600000810b8 */
[----:B------:R-:W2:Y:S03]  /*55260*/  LDL.LU R184, [R1+0x7d0] ;  /* 0x0007d00001b87983 */ /* 0x000ea60000300800 */
[----:B------:R-:W-:-:S15]  /*55270*/  HMMA.1688.F32.TF32 R164, R68, R202, R112 ;  /* 0x000000ca44a4723c */ /* 0x000fde0000081070 */
[----:B------:R-:W-:-:S02]  /*55280*/  NOP ;  /* 0x0000000000007918 */ /* 0x000fc40000000000 */
[----:B------:R1:W-:Y:S04]  /*55290*/  STL.64 [R1+0x2c0], R4 ;  /* 0x0002c00401007387 */ /* 0x0003e80000100a00 */
[----:B------:R3:W-:Y:S04]  /*552a0*/  STL.64 [R1+0x2c8], R6 ;  /* 0x0002c80601007387 */ /* 0x0007e80000100a00 */
        /* <DEDUP_REMOVED lines=11> */
[----:B------:R-:W4:Y:S04]  /*55360*/  LDL.LU R88, [R1+0x810] ;  /* 0x0008100001587983 */ /* 0x000f280000300800 */
[----:B------:R-:W4:Y:S04]  /*55370*/  LDL.LU R89, [R1+0x814] ;  /* 0x0008140001597983 */ /* 0x000f280000300800 */
[----:B------:R-:W4:Y:S04]  /*55380*/  LDL.LU R90, [R1+0x818] ;  /* 0x00081800015a7983 */ /* 0x000f280000300800 */
[----:B------:R-:W4:Y:S01]  /*55390*/  LDL.LU R91, [R1+0x81c] ;  /* 0x00081c00015b7983 */ /* 0x000f220000300800 */
[C---:B------:R-:W-:Y:S03]  /*553a0*/  HMMA.1688.F32.TF32 R52, R68.reuse, R226, R96 ;  /* 0x000000e24434723c */ /* 0x040fe60000081060 */
        /* <DEDUP_REMOVED lines=80> */
[C---:B------:R-:W-:Y:S03]  /*558b0*/  HMMA.1688.F32.TF32 R44, R68.reuse, R234, R100 ;  /* 0x000000ea442c723c */ /* 0x040fe60000081064 */
        /* <DEDUP_REMOVED lines=10> */
[----:B------:R-:W-:Y:S04]  /*55960*/  LDS R76, [R217+UR12+0x2300] ;  /* 0x0023000cd94c7984 */ /* 0x000fe80008000800 */
[----:B------:R-:W-:Y:S04]  /*55970*/  LDS R78, [R217+UR12+0x3300] ;  /* 0x0033000cd94e7984 */ /* 0x000fe80008000800 */
[----:B------:R-:W-:Y:S04]  /*55980*/  LDS R77, [R221+UR12+0x2300] ;  /* 0x0023000cdd4d7984 */ /* 0x000fe80008000800 */
[----:B------:R-:W1:Y:S01]  /*55990*/  LDS R79, [R221+UR12+0x3300] ;  /* 0x0033000cdd4f7984 */ /* 0x000e620008000800 */
[C---:B------:R-:W-:Y:S03]  /*559a0*/  HMMA.1688.F32.TF32 R40, R68.reuse, R238, R40 ;  /* 0x000000ee4428723c */ /* 0x040fe60000081028 */
[----:B------:R-:W-:Y:S03]  /*559b0*/  LDS R221, [R221+UR12+0x4000] ;  /* 0x0040000cdddd7984 */ /* 0x000fe60008000800 */
[----:B---3--:R-:W-:-:S15]  /*559c0*/  HMMA.1688.F32.TF32 R24, R68, R194, R132 ;  /* 0x000000c24418723c */ /* 0x008fde0000081084 */
[----:B------:R-:W-:-:S09]  /*559d0*/  NOP ;  /* 0x0000000000007918 */ /* 0x000fd20000000000 */
[----:B------:R-:W-:Y:S01]  /*559e0*/  IMAD.MOV.U32 R136, RZ, RZ, R24 ;  /* 0x000000ffff887224 */ /* 0x000fe200078e0018 */
[----:B------:R-:W-:Y:S01]  /*559f0*/  MOV R139, R27 ;  /* 0x0000001b008b7202 */ /* 0x000fe20000000f00 */
[----:B------:R-:W-:Y:S02]  /*55a00*/  IMAD.MOV.U32 R137, RZ, RZ, R25 ;  /* 0x000000ffff897224 */ /* 0x000fe400078e0019 */
[----:B------:R-:W-:Y:S02]  /*55a10*/  IMAD.MOV.U32 R138, RZ, RZ, R26 ;  /* 0x000000ffff8a7224 */ /* 0x000fe400078e001a */
[----:B----4-:R-:W-:-:S15]  /*55a20*/  HMMA.1688.F32.TF32 R24, R68, R190, R116 ;  /* 0x000000be4418723c */ /* 0x010fde0000081074 */
[----:B------:R-:W-:-:S09]  /*55a30*/  NOP ;  /* 0x0000000000007918 */ /* 0x000fd20000000000 */
[----:B------:R-:W-:Y:S02]  /*55a40*/  IMAD.MOV.U32 R140, RZ, RZ, R24 ;  /* 0x000000ffff8c7224 */ /* 0x000fe400078e0018 */
[----:B------:R-:W-:Y:S02]  /*55a50*/  IMAD.MOV.U32 R141, RZ, RZ, R25 ;  /* 0x000000ffff8d7224 */ /* 0x000fe400078e0019 */
[----:B------:R-:W-:Y:S02]  /*55a60*/  IMAD.MOV.U32 R142, RZ, RZ, R26 ;  /* 0x000000ffff8e7224 */ /* 0x000fe400078e001a */
[----:B------:R-:W-:Y:S02]  /*55a70*/  IMAD.MOV.U32 R143, RZ, RZ, R27 ;  /* 0x000000ffff8f7224 */ /* 0x000fe400078e001b */
[C---:B--2---:R-:W-:Y:S06]  /*55a80*/  HMMA.1688.F32.TF32 R24, R72.reuse, R242, R128 ;  /* 0x000000f24818723c */ /* 0x044fec0000081080 */
[C---:B------:R-:W-:Y:S06]  /*55a90*/  HMMA.1688.F32.TF32 R32, R72.reuse, R238, R64 ;  /* 0x000000ee4820723c */ /* 0x040fec0000081040 */
[C---:B------:R-:W-:Y:S11]  /*55aa0*/  HMMA.1688.F32.TF32 R28, R72.reuse, R234, R124 ;  /* 0x000000ea481c723c */ /* 0x040ff6000008107c */
[----:B------:R-:W-:Y:S04]  /*55ab0*/  STL.64 [R1+0xb50], R24 ;  /* 0x000b501801007387 */ /* 0x000fe80000100a00 */
[----:B------:R2:W-:Y:S02]  /*55ac0*/  STL.64 [R1+0xb58], R26 ;  /* 0x000b581a01007387 */ /* 0x0005e40000100a00 */
[C---:B--2---:R-:W-:Y:S02]  /*55ad0*/  HMMA.1688.F32.TF32 R24, R72.reuse, R230, R60 ;  /* 0x000000e64818723c */ /* 0x044fe4000008103c */
[----:B------:R-:W-:Y:S04]  /*55ae0*/  STL.64 [R1+0xb40], R32 ;  /* 0x000b402001007387 */ /* 0x000fe80000100a00 */
[----:B------:R2:W-:Y:S04]  /*55af0*/  STL.64 [R1+0xb48], R34 ;  /* 0x000b482201007387 */ /* 0x0005e80000100a00 */
[----:B------:R-:W-:Y:S04]  /*55b00*/  STL.64 [R1+0xb30], R28 ;  /* 0x000b301c01007387 */ /* 0x000fe80000100a00 */
[----:B------:R3:W-:Y:S01]  /*55b10*/  STL.64 [R1+0xb38], R30 ;  /* 0x000b381e01007387 */ /* 0x0007e20000100a00 */
[C---:B--2---:R-:W-:Y:S08]  /*55b20*/  HMMA.1688.F32.TF32 R32, R72.reuse, R226, R120 ;  /* 0x000000e24820723c */ /* 0x044ff00000081078 */
[----:B------:R-:W-:Y:S01]  /*55b30*/  STL.64 [R1+0xb20], R24 ;  /* 0x000b201801007387 */ /* 0x000fe20000100a00 */
[C---:B---3--:R-:W-:Y:S03]  /*55b40*/  HMMA.1688.F32.TF32 R28, R72.reuse, R222, R56 ;  /* 0x000000de481c723c */ /* 0x048fe60000081038 */
[----:B------:R2:W-:Y:S03]  /*55b50*/  STL.64 [R1+0xb28], R26 ;  /* 0x000b281a01007387 */ /* 0x0005e60000100a00 */
[C---:B--2---:R-:W-:Y:S06]  /*55b60*/  HMMA.1688.F32.TF32 R24, R72.reuse, R106, R20 ;  /* 0x0000006a4818723c */ /* 0x044fec0000081014 */
[C---:B------:R-:W-:Y:S06]  /*55b70*/  HMMA.1688.F32.TF32 R20, R72.reuse, R110, R16 ;  /* 0x0000006e4814723c */ /* 0x040fec0000081010 */
[C---:B------:R-:W-:Y:S06]  /*55b80*/  HMMA.1688.F32.TF32 R16, R72.reuse, R218, R12 ;  /* 0x000000da4810723c */ /* 0x040fec000008100c */
        /* <DEDUP_REMOVED lines=20> */
[C---:B---3--:R-:W-:Y:S06]  /*55cd0*/  HMMA.1688.F32.TF32 R8, R72.reuse, R198, R172 ;  /* 0x000000c64808723c */ /* 0x048fec00000810ac */
[C---:B--2---:R-:W-:Y:S09]  /*55ce0*/  HMMA.1688.F32.TF32 R4, R72.reuse, R194, R248 ;  /* 0x000000c24804723c */ /* 0x044ff200000810f8 */
[----:B------:R-:W-:Y:S04]  /*55cf0*/  STL.64 [R1+0xb90], R12 ;  /* 0x000b900c01007387 */ /* 0x000fe80000100a00 */
[----:B------:R2:W-:Y:S04]  /*55d00*/  STL.64 [R1+0xb98], R14 ;  /* 0x000b980e01007387 */ /* 0x0005e80000100a00 */
[----:B------:R-:W-:Y:S04]  /*55d10*/  STL.64 [R1+0xb80], R8 ;  /* 0x000b800801007387 */ /* 0x000fe80000100a00 */
[----:B------:R1:W-:Y:S01]  /*55d20*/  STL.64 [R1+0xb88], R10 ;  /* 0x000b880a01007387 */ /* 0x0003e20000100a00 */
[----:B--2---:R-:W-:Y:S03]  /*55d30*/  HMMA.1688.F32.TF32 R12, R72, R190, R244 ;  /* 0x000000be480c723c */ /* 0x004fe600000810f4 */
[----:B------:R-:W-:Y:S04]  /*55d40*/  STL.64 [R1+0xb70], R4 ;  /* 0x000b700401007387 */ /* 0x000fe80000100a00 */
[----:B------:R2:W-:Y:S01]  /*55d50*/  STL.64 [R1+0xb78], R6 ;  /* 0x000b780601007387 */ /* 0x0005e20000100a00 */
[C---:B-1----:R-:W-:Y:S06]  /*55d60*/  HMMA.1688.F32.TF32 R8, R76.reuse, R242, R100 ;  /* 0x000000f24c08723c */ /* 0x042fec0000081064 */
[C---:B--2---:R-:W-:Y:S09]  /*55d70*/  HMMA.1688.F32.TF32 R4, R76.reuse, R238, R96 ;  /* 0x000000ee4c04723c */ /* 0x044ff20000081060 */
        /* <DEDUP_REMOVED lines=19> */
[----:B------:R1:W-:Y:S04]  /*55eb0*/  STL.64 [R1+0xed8], R14 ;  /* 0x000ed80e01007387 */ /* 0x0003e80000100a00 */
[----:B------:R-:W2:Y:S04]  /*55ec0*/  LDL.LU R96, [R1+0x3e0] ;  /* 0x0003e00001607983 */ /* 0x000ea80000300800 */
[----:B------:R-:W-:Y:S04]  /*55ed0*/  STL.64 [R1+0xec0], R8 ;  /* 0x000ec00801007387 */ /* 0x000fe80000100a00 */
        /* <DEDUP_REMOVED lines=18> */
[----:B------:R-:W1:Y:S04]  /*56000*/  LDL.LU R180, [R1+0x7c0] ;  /* 0x0007c00001b47983 */ /* 0x000e680000300800 */
[----:B------:R-:W1:Y:S04]  /*56010*/  LDL.LU R181, [R1+0x7c4] ;  /* 0x0007c40001b57983 */ /* 0x000e680000300800 */
[----:B------:R-:W1:Y:S04]  /*56020*/  LDL.LU R182, [R1+0x7c8] ;  /* 0x0007c80001b67983 */ /* 0x000e680000300800 */
[----:B------:R-:W1:Y:S04]  /*56030*/  LDL.LU R183, [R1+0x7cc] ;  /* 0x0007cc0001b77983 */ /* 0x000e680000300800 */
        /* <DEDUP_REMOVED lines=8> */
[----:B------:R-:W-:-:S03]  /*560c0*/  MOV R80, R236 ;  /* 0x000000ec00507202 */ /* 0x000fc60000000f00 */
[----:B------:R-:W2:Y:S01]  /*560d0*/  LDL.LU R184, [R1+0x3d0] ;  /* 0x0003d00001b87983 */ /* 0x000ea20000300800 */
[----:B------:R-:W-:-:S03]  /*560e0*/  IMAD.MOV.U32 R81, RZ, RZ, R237 ;  /* 0x000000ffff517224 */ /* 0x000fc600078e00ed */
[----:B------:R-:W2:Y:S01]  /*560f0*/  LDL.LU R185, [R1+0x3d4] ;  /* 0x0003d40001b97983 */ /* 0x000ea20000300800 */
[----:B------:R-:W-:-:S03]  /*56100*/  IMAD.MOV.U32 R82, RZ, RZ, R240 ;  /* 0x000000ffff527224 */ /* 0x000fc600078e00f0 */
[----:B------:R-:W2:Y:S01]  /*56110*/  LDL.LU R186, [R1+0x3d8] ;  /* 0x0003d80001ba7983 */ /* 0x000ea20000300800 */
[----:B------:R-:W-:-:S03]  /*56120*/  IMAD.MOV.U32 R83, RZ, RZ, R241 ;  /* 0x000000ffff537224 */ /* 0x000fc600078e00f1 */
[----:B------:R-:W2:Y:S04]  /*56130*/  LDL.LU R187, [R1+0x3dc] ;  /* 0x0003dc0001bb7983 */ /* 0x000ea80000300800 */
[----:B------:R-:W2:Y:S01]  /*56140*/  LDL.LU R236, [R1+0x560c] ;  /* 0x00560c0001ec7983 */ /* 0x000ea20000300800 */
[----:B------:R-:W-:-:S03]  /*56150*/  IMAD.MOV.U32 R85, RZ, RZ, R2 ;  /* 0x000000ffff557224 */ /* 0x000fc600078e0002 */
[----:B------:R-:W2:Y:S04]  /*56160*/  LDL.LU R237, [R1+0x5608] ;  /* 0x0056080001ed7983 */ /* 0x000ea80000300800 */
[----:B------:R-:W2:Y:S04]  /*56170*/  LDL.LU R240, [R1+0x5604] ;  /* 0x0056040001f07983 */ /* 0x000ea80000300800 */
[----:B------:R-:W2:Y:S04]  /*56180*/  LDL.LU R241, [R1+0x5600] ;  /* 0x0056000001f17983 */ /* 0x000ea80000300800 */
[----:B------:R-:W2:Y:S04]  /*56190*/  LDL.LU R84, [R1+0x3a0] ;  /* 0x0003a00001547983 */ /* 0x000ea80000300800 */
[----:B------:R-:W3:Y:S04]  /*561a0*/  LDL.LU R2, [R1+0x55fc] ;  /* 0x0055fc0001027983 */ /* 0x000ee80000300800 */
[----:B------:R-:W2:Y:S04]  /*561b0*/  LDL.LU R86, [R1+0x3a8] ;  /* 0x0003a80001567983 */ /* 0x000ea80000300800 */
[----:B------:R-:W2:Y:S04]  /*561c0*/  LDL.LU R87, [R1+0x3ac] ;  /* 0x0003ac0001577983 */ /* 0x000ea80000300800 */
[----:B------:R-:W2:Y:S04]  /*561d0*/  LDL.LU R92, [R1+0x3c0] ;  /* 0x0003c000015c7983 */ /* 0x000ea80000300800 */
[----:B------:R-:W2:Y:S04]  /*561e0*/  LDL.LU R93, [R1+0x3c4] ;  /* 0x0003c400015d7983 */ /* 0x000ea80000300800 */
[----:B------:R-:W2:Y:S01]  /*561f0*/  LDL.LU R94, [R1+0x3c8] ;  /* 0x0003c800015e7983 */ /* 0x000ea20000300800 */
[----:B---3--:R-:W-:-:S03]  /*56200*/  MOV R95, R2 ;  /* 0x00000002005f7202 */ /* 0x008fc60000000f00 */
[----:B------:R-:W3:Y:S01]  /*56210*/  LDL.LU R2, [R1+0x55f8] ;  /* 0x0055f80001027983 */ /* 0x000ee20000300800 */
[C---:B-1----:R-:W-:Y:S06]  /*56220*/  HMMA.1688.F32.TF32 R12, R76.reuse, R218, R180 ;  /* 0x000000da4c0c723c */ /* 0x042fec00000810b4 */
[C---:B------:R-:W-:Y:S06]  /*56230*/  HMMA.1688.F32.TF32 R8, R76.reuse, R214, R176 ;  /* 0x000000d64c08723c */ /* 0x040fec00000810b0 */
[----:B----4-:R-:W-:Y:S11]  /*56240*/  HMMA.1688.F32.TF32 R4, R76, R210, R172 ;  /* 0x000000d24c04723c */ /* 0x010ff600000810ac */
[----:B------:R-:W-:Y:S04]  /*56250*/  STL.64 [R1+0xea0], R12 ;  /* 0x000ea00c01007387 */ /* 0x000fe80000100a00 */
[----:B------:R-:W-:Y:S04]  /*56260*/  STL.64 [R1+0xea8], R14 ;  /* 0x000ea80e01007387 */ /* 0x000fe80000100a00 */
[----:B------:R-:W-:Y:S04]  /*56270*/  STL.64 [R1+0xe90], R8 ;  /* 0x000e900801007387 */ /* 0x000fe80000100a00 */
[----:B------:R-:W-:Y:S01]  /*56280*/  STL.64 [R1+0xe98], R10 ;  /* 0x000e980a01007387 */ /* 0x000fe20000100a00 */
[----:B------:R-:W-:Y:S01]  /*56290*/  IMAD.MOV.U32 R188, RZ, RZ, R4 ;  /* 0x000000ffffbc7224 */ /* 0x000fe200078e0004 */
[----:B------:R-:W-:-:S02]  /*562a0*/  MOV R189, R5 ;  /* 0x0000000500bd7202 */ /* 0x000fc40000000f00 */
[----:B------:R2:W-:Y:S02]  /*562b0*/  STL.64 [R1+0xe88], R6 ;  /* 0x000e880601007387 */ /* 0x0005e40000100a00 */
[----:B--2---:R-:W-:-:S15]  /*562c0*/  HMMA.1688.F32.TF32 R4, R76, R206, R248 ;  /* 0x000000ce4c04723c */ /* 0x004fde00000810f8 */
[----:B------:R-:W-:-:S08]  /*562d0*/  NOP ;  /* 0x0000000000007918 */ /* 0x000fd00000000000 */
[----:B------:R-:W-:Y:S04]  /*562e0*/  STL.64 [R1+0xe70], R4 ;  /* 0x000e700401007387 */ /* 0x000fe80000100a00 */
[----:B------:R1:W-:Y:S02]  /*562f0*/  STL.64 [R1+0xe78], R6 ;  /* 0x000e780601007387 */ /* 0x0003e40000100a00 */
[----:B-1----:R-:W-:-:S15]  /*56300*/  HMMA.1688.F32.TF32 R4, R76, R194, R96 ;  /* 0x000000c24c04723c */ /* 0x002fde0000081060 */
[----:B------:R-:W-:-:S09]  /*56310*/  NOP ;  /* 0x0000000000007918 */ /* 0x000fd20000000000 */
[----:B------:R-:W-:Y:S02]  /*56320*/  IMAD.MOV.U32 R208, RZ, RZ, R4 ;  /* 0x000000ffffd07224 */ /* 0x000fe400078e0004 */
[----:B------:R-:W-:Y:S02]  /*56330*/  IMAD.MOV.U32 R205, RZ, RZ, R5 ;  /* 0x000000ffffcd7224 */ /* 0x000fe400078e0005 */
[----:B------:R-:W-:Y:S02]  /*56340*/  IMAD.MOV.U32 R196, RZ, RZ, R6 ;  /* 0x000000ffffc47224 */ /* 0x000fe400078e0006 */
[----:B------:R-:W-:Y:S02]  /*56350*/  IMAD.MOV.U32 R197, RZ, RZ, R7 ;  /* 0x000000ffffc57224 */ /* 0x000fe400078e0007 */
[----:B------:R-:W-:Y:S01]  /*56360*/  HMMA.1688.F32.TF32 R4, R76, R190, R184 ;  /* 0x000000be4c04723c */ /* 0x000fe200000810b8 */
[----:B------:R-:W-:Y:S02]  /*56370*/  IMAD.MOV.U32 R88, RZ, RZ, R241 ;  /* 0x000000ffff587224 */ /* 0x000fe400078e00f1 */
[----:B------:R-:W-:Y:S01]  /*56380*/  IMAD.MOV.U32 R89, RZ, RZ, R240 ;  /* 0x000000ffff597224 */ /* 0x000fe200078e00f0 */
[----:B------:R-:W-:Y:S01]  /*56390*/  MOV R112, R233 ;  /* 0x000000e900707202 */ /* 0x000fe20000000f00 */
[----:B------:R-:W-:-:S02]  /*563a0*/  IMAD.MOV.U32 R90, RZ, RZ, R237 ;  /* 0x000000ffff5a7224 */ /* 0x000fc400078e00ed */
[----:B------:R-:W-:Y:S01]  /*563b0*/  IMAD.MOV.U32 R91, RZ, RZ, R236 ;  /* 0x000000ffff5b7224 */ /* 0x000fe200078e00ec */
[C---:B------:R-:W-:Y:S06]  /*563c0*/  HMMA.1688.F32.TF32 R12, R76.reuse, R202, R244 ;  /* 0x000000ca4c0c723c */ /* 0x040fec00000810f4 */
[----:B------:R-:W-:Y:S01]  /*563d0*/  HMMA.1688.F32.TF32 R8, R76, R198, R100 ;  /* 0x000000c64c08723c */ /* 0x000fe20000081064 */
[----:B------:R-:W-:Y:S02]  /*563e0*/  IMAD.MOV.U32 R113, RZ, RZ, R232 ;  /* 0x000000ffff717224 */ /* 0x000fe400078e00e8 */
[----:B------:R-:W-:-:S02]  /*563f0*/  IMAD.MOV.U32 R114, RZ, RZ, R229 ;  /* 0x000000ffff727224 */ /* 0x000fc400078e00e5 */
[----:B------:R-:W-:Y:S01]  /*56400*/  IMAD.MOV.U32 R115, RZ, RZ, R228 ;  /* 0x000000ffff737224 */ /* 0x000fe200078e00e4 */
[----:B------:R-:W-:Y:S01]  /*56410*/  MOV R185, R224 ;  /* 0x000000e000b97202 */ /* 0x000fe20000000f00 */
[----:B------:R-:W-:Y:S01]  /*56420*/  IMAD.MOV.U32 R187, RZ, RZ, R3 ;  /* 0x000000ffffbb7224 */ /* 0x000fe200078e0003 */
[C---:B------:R-:W-:Y:S01]  /*56430*/  HMMA.1688.F32.TF32 R36, R68.reuse, R242, R36 ;  /* 0x000000f24424723c */ /* 0x040fe20000081024 */
[----:B------:R-:W-:Y:S01]  /*56440*/  IMAD.MOV.U32 R184, RZ, RZ, R225 ;  /* 0x000000ffffb87224 */ /* 0x000fe200078e00e1 */
[----:B------:R-:W-:Y:S01]  /*56450*/  MOV R192, R4 ;  /* 0x0000000400c07202 */ /* 0x000fe20000000f00 */
[----:B------:R-:W-:Y:S01]  /*56460*/  IMAD.MOV.U32 R193, RZ, RZ, R5 ;  /* 0x000000ffffc17224 */ /* 0x000fe200078e0005 */
[----:B------:R-:W-:Y:S01]  /*56470*/  LDS R240, [R0+UR12+0x4000] ;  /* 0x0040000c00f07984 */ /* 0x000fe20008000800 */
[----:B------:R-:W-:Y:S02]  /*56480*/  IMAD.MOV.U32 R212, RZ, RZ, R6 ;  /* 0x000000ffffd47224 */ /* 0x000fe400078e0006 */
[----:B------:R-:W-:Y:S01]  /*56490*/  IMAD.MOV.U32 R213, RZ, RZ, R7 ;  /* 0x000000ffffd57224 */ /* 0x000fe200078e0007 */
[----:B------:R-:W-:Y:S01]  /*564a0*/  HMMA.1688.F32.TF32 R144, R68, R110, R144 ;  /* 0x0000006e4490723c */ /* 0x000fe20000081090 */
[----:B------:R-:W-:Y:S01]  /*564b0*/  IMAD.MOV.U32 R186, RZ, RZ, R220 ;  /* 0x000000ffffba7224 */ /* 0x000fe200078e00dc */
[----:B------:R-:W-:Y:S04]  /*564c0*/  LDS R241, [R252+UR12+0x4000] ;  /* 0x0040000cfcf17984 */ /* 0x000fe80008000800 */
[----:B------:R-:W-:Y:S01]  /*564d0*/  HMMA.1688.F32.TF32 R4, R168, R242, R92 ;  /* 0x000000f2a804723c */ /* 0x000fe2000008105c */
[----:B------:R-:W-:Y:S04]  /*564e0*/  STL.64 [R1+0xe60], R12 ;  /* 0x000e600c01007387 */ /* 0x000fe80000100a00 */
[----:B------:R-:W-:Y:S01]  /*564f0*/  LDS R242, [R0+UR12+0x5000] ;  /* 0x0050000c00f27984 */ /* 0x000fe20008000800 */
[----:B------:R-:W-:Y:S03]  /*56500*/  HMMA.1688.F32.TF32 R148, R68, R218, R148 ;  /* 0x000000da4494723c */ /* 0x000fe60000081094 */
[----:B------:R-:W-:-:S15]  /*56510*/  LDS R243, [R252+UR12+0x5000] ;  /* 0x0050000cfcf37984 */ /* 0x000fde0008000800 */
[----:B------:R-:W-:Y:S01]  /*56520*/  IMAD.MOV.U32 R201, RZ, RZ, R4 ;  /* 0x000000ffffc97224 */ /* 0x000fe200078e0004 */
[----:B------:R-:W-:Y:S01]  /*56530*/  MOV R209, R6 ;  /* 0x0000000600d17202 */ /* 0x000fe20000000f00 */
[----:B------:R-:W-:Y:S02]  /*56540*/  IMAD.MOV.U32 R200, RZ, RZ, R5 ;  /* 0x000000ffffc87224 */ /* 0x000fe400078e0005 */
[----:B------:R-:W-:Y:S02]  /*56550*/  IMAD.MOV.U32 R204, RZ, RZ, R7 ;  /* 0x000000ffffcc7224 */ /* 0x000fe400078e0007 */
[C---:B------:R-:W-:Y:S01]  /*56560*/  HMMA.1688.F32.TF32 R4, R168.reuse, R238, R88 ;  /* 0x000000eea804723c */ /* 0x040fe20000081058 */
[----:B------:R1:W-:Y:S04]  /*56570*/  STL.64 [R1+0xe68], R14 ;  /* 0x000e680e01007387 */ /* 0x0003e80000100a00 */
[----:B------:R-:W-:Y:S04]  /*56580*/  STL.64 [R1+0xe50], R8 ;  /* 0x000e500801007387 */ /* 0x000fe80000100a00 */
[----:B------:R2:W-:Y:S01]  /*56590*/  STL.64 [R1+0xe58], R10 ;  /* 0x000e580a01007387 */ /* 0x0005e20000100a00 */
[C---:B-1----:R-:W-:Y:S06]  /*565a0*/  HMMA.1688.F32.TF32 R12, R168.reuse, R234, R84 ;  /* 0x000000eaa80c723c */ /* 0x042fec0000081054 */
[C---:B--2---:R-:W-:Y:S07]  /*565b0*/  HMMA.1688.F32.TF32 R8, R168.reuse, R230, R80 ;  /* 0x000000e6a808723c */ /* 0x044fee0000081050 */
[----:B------:R-:W-:Y:S04]  /*565c0*/  STL.64 [R1+0xf80], R4 ;  /* 0x000f800401007387 */ /* 0x000fe80000100a00 */
[----:B------:R1:W-:Y:S02]  /*565d0*/  STL.64 [R1+0xf88], R6 ;  /* 0x000f880601007387 */ /* 0x0003e40000100a00 */
[----:B-1----:R-:W-:Y:S04]  /*565e0*/  HMMA.1688.F32.TF32 R4, R168, R226, R112 ;  /* 0x000000e2a804723c */ /* 0x002fe80000081070 */
[----:B------:R-:W-:Y:S04]  /*565f0*/  STL.64 [R1+0xf70], R12 ;  /* 0x000f700c01007387 */ /* 0x000fe80000100a00 */
[----:B------:R-:W-:Y:S04]  /*56600*/  STL.64 [R1+0xf78], R14 ;  /* 0x000f780e01007387 */ /* 0x000fe80000100a00 */
[----:B------:R-:W-:Y:S04]  /*56610*/  STL.64 [R1+0xf60], R8 ;  /* 0x000f600801007387 */ /* 0x000fe80000100a00 */
[----:B------:R-:W-:Y:S01]  /*56620*/  STL.64 [R1+0xf68], R10 ;  /* 0x000f680a01007387 */ /* 0x000fe20000100a00 */
[----:B---3--:R-:W-:-:S05]  /*56630*/  LOP3.LUT R3, R2, 0x40, RZ, 0x3c, !PT ;  /* 0x0000004002037812 */ /* 0x008fca00078e3cff */
[----:B------:R-:W1:Y:S04]  /*56640*/  LDSM.16.M88.4 R228, [R3+UR12+0x40000] ;  /* 0x0400000c03e4783b */ /* 0x000e680008000200 */
[----:B------:R-:W2:Y:S04]  /*56650*/  LDSM.16.M88.4 R232, [R3+UR12+0x42000] ;  /* 0x0420000c03e8783b */ /* 0x000ea80008000200 */
[----:B------:R-:W3:Y:S04]  /*56660*/  LDSM.16.M88.4 R236, [R3+UR12+0x44000] ;  /* 0x0440000c03ec783b */ /* 0x000ee80008000200 */
[----:B------:R-:W4:Y:S04]  /*56670*/  LDSM.16.M88.4 R244, [R3+UR12+0x46000] ;  /* 0x0460000c03f4783b */ /* 0x000f280008000200 */
[----:B------:R-:W4:Y:S04]  /*56680*/  LDSM.16.M88.4 R224, [R3+UR12+0x48000] ;  /* 0x0480000c03e0783b */ /* 0x000f280008000200 */
[----:B------:R-:W-:Y:S04]  /*56690*/  STL [R1+0x5090], R2 ;  /* 0x0050900201007387 */ /* 0x000fe80000100800 */
[----:B------:R-:W-:Y:S04]  /*566a0*/  STL.64 [R1+0xf50], R4 ;  /* 0x000f500401007387 */ /* 0x000fe80000100a00 */
[----:B------:R1:W-:Y:S01]  /*566b0*/  STL.64 [R1+0xf58], R6 ;  /* 0x000f580601007387 */ /* 0x0003e20000100a00 */
[----:B------:R-:W-:Y:S03]  /*566c0*/  HMMA.1688.F32.TF32 R152, R68, R214, R152 ;  /* 0x000000d64498723c */ /* 0x000fe60000081098 */
[----:B------:R-:W-:Y:S04]  /*566d0*/  LDSM.16.M88.4 R68, [R3+UR12+0x4c000] ;  /* 0x04c0000c0344783b */ /* 0x000fe80008000200 */
[----:B------:R-:W-:Y:S01]  /*566e0*/  LDSM.16.M88.4 R72, [R3+UR12+0x4e000] ;  /* 0x04e0000c0348783b */ /* 0x000fe20008000200 */
[----:B-1----:R-:W-:Y:S03]  /*566f0*/  HMMA.1688.F32.TF32 R4, R168, R222, R184 ;  /* 0x000000dea804723c */ /* 0x002fe600000810b8 */
[----:B------:R-:W-:Y:S04]  /*56700*/  STL [R1+0x53c4], R230 ;  /* 0x0053c4e601007387 */ /* 0x000fe80000100800 */
[----:B------:R-:W-:Y:S04]  /*56710*/  STL [R1+0x53c0], R231 ;  /* 0x0053c0e701007387 */ /* 0x000fe80000100800 */
[----:B--2---:R-:W-:Y:S04]  /*56720*/  STL [R1+0x53cc], R234 ;  /* 0x0053ccea01007387 */ /* 0x004fe80000100800 */
[----:B------:R-:W-:Y:S04]  /*56730*/  STL [R1+0x53c8], R235 ;  /* 0x0053c8eb01007387 */ /* 0x000fe80000100800 */
[----:B---3--:R-:W-:Y:S04]  /*56740*/  STL [R1+0x53d4], R238 ;  /* 0x0053d4ee01007387 */ /* 0x008fe80000100800 */
[----:B------:R-:W-:Y:S01]  /*56750*/  STL [R1+0x53d0], R239 ;  /* 0x0053d0ef01007387 */ /* 0x000fe20000100800 */
[----:B------:R-:W-:-:S03]  /*56760*/  IMAD.MOV.U32 R217, RZ, RZ, R5 ;  /* 0x000000ffffd97224 */ /* 0x000fc600078e0005 */
[----:B----4-:R-:W-:Y:S01]  /*56770*/  STL [R1+0x53dc], R246 ;  /* 0x0053dcf601007387 */ /* 0x010fe20000100800 */
[----:B------:R-:W-:-:S03]  /*56780*/  IMAD.MOV.U32 R216, RZ, RZ, R4 ;  /* 0x000000ffffd87224 */ /* 0x000fc600078e0004 */
[----:B------:R-:W-:Y:S04]  /*56790*/  STL [R1+0x53d8], R247 ;  /* 0x0053d8f701007387 */ /* 0x000fe80000100800 */
        /* <DEDUP_REMOVED lines=23> */
[----:B-1----:R-:W3:Y:S04]  /*56910*/  LDL.LU R6, [R1+0x5d8] ;  /* 0x0005d80001067983 */ /* 0x002ee80000300800 */
        /* <DEDUP_REMOVED lines=40> */
[----:B------:R1:W-:Y:S01]  /*56ba0*/  STL [R1+0x4c18], R3 ;  /* 0x004c180301007387 */ /* 0x0003e20000100800 */
[----:B--2---:R-:W-:Y:S01]  /*56bb0*/  HMMA.1688.F32.TF32 R16, R168, R106, R12 ;  /* 0x0000006aa810723c */ /* 0x004fe2000008100c */
[----:B------:R-:W-:-:S02]  /*56bc0*/  LOP3.LUT R2, R0, 0x40, RZ, 0x3c, !PT ;  /* 0x0000004000027812 */ /* 0x000fc400078e3cff */
[----:B------:R-:W-:Y:S03]  /*56bd0*/  LDS R106, [R0+UR12+0x5080] ;  /* 0x0050800c006a7984 */ /* 0x000fe60008000800 */
[C---:B----4-:R-:W-:Y:S01]  /*56be0*/  HMMA.1688.F32.TF32 R12, R168.reuse, R110, R8 ;  /* 0x0000006ea80c723c */ /* 0x050fe20000081008 */
[----:B-1----:R-:W-:Y:S01]  /*56bf0*/  LOP3.LUT R3, R0, 0x60, RZ, 0x3c, !PT ;  /* 0x0000006000037812 */ /* 0x002fe200078e3cff */
[----:B------:R-:W-:Y:S04]  /*56c00*/  LDS R220, [R2+UR12+0x4000] ;  /* 0x0040000c02dc7984 */ /* 0x000fe80008000800 */
[C---:B---3--:R-:W-:Y:S01]  /*56c10*/  HMMA.1688.F32.TF32 R8, R168.reuse, R218, R4 ;  /* 0x000000daa808723c */ /* 0x048fe20000081004 */
[----:B------:R-:W-:Y:S04]  /*56c20*/  LDS R222, [R2+UR12+0x5000] ;  /* 0x0050000c02de7984 */ /* 0x000fe80008000800 */
[----:B------:R-:W1:Y:S01]  /*56c30*/  LDS R223, [R3+UR12+0x5000] ;  /* 0x0050000c03df7984 */ /* 0x000e620008000800 */
[----:B------:R-:W-:Y:S03]  /*56c40*/  HMMA.1688.F32.TF32 R4, R168, R214, R180 ;  /* 0x000000d6a804723c */ /* 0x000fe600000810b4 */
[----:B------:R-:W-:Y:S04]  /*56c50*/  LDS R107, [R252+UR12+0x5080] ;  /* 0x0050800cfc6b7984 */ /* 0x000fe80008000800 */
[----:B------:R-:W-:Y:S04]  /*56c60*/  STL.64 [R1+0xf30], R16 ;  /* 0x000f301001007387 */ /* 0x000fe80000100a00 */
[----:B------:R-:W-:Y:S04]  /*56c70*/  STL.64 [R1+0xf38], R18 ;  /* 0x000f381201007387 */ /* 0x000fe80000100a00 */
[----:B------:R-:W-:Y:S04]  /*56c80*/  STL.64 [R1+0xf20], R12 ;  /* 0x000f200c01007387 */ /* 0x000fe80000100a00 */
[----:B------:R-:W-:Y:S04]  /*56c90*/  STL.64 [R1+0xf28], R14 ;  /* 0x000f280e01007387 */ /* 0x000fe80000100a00 */
[----:B------:R-:W-:Y:S01]  /*56ca0*/  STL.64 [R1+0xf10], R8 ;  /* 0x000f100801007387 */ /* 0x000fe20000100a00 */
[----:B------:R-:W-:Y:S01]  /*56cb0*/  IMAD.MOV.U32 R219, RZ, RZ, R6 ;  /* 0x000000ffffdb7224 */ /* 0x000fe200078e0006 */
[----:B------:R-:W-:-:S02]  /*56cc0*/  MOV R218, R7 ;  /* 0x0000000700da7202 */ /* 0x000fc40000000f00 */
[----:B------:R-:W-:Y:S04]  /*56cd0*/  STL.64 [R1+0xf18], R10 ;  /* 0x000f180a01007387 */ /* 0x000fe80000100a00 */
[----:B------:R2:W-:Y:S04]  /*56ce0*/  STL.64 [R1+0xf00], R4 ;  /* 0x000f000401007387 */ /* 0x0005e80000100a00 */
[----:B------:R-:W-:Y:S04]  /*56cf0*/  LDS R110, [R2+UR12+0x5080] ;  /* 0x0050800c026e7984 */ /* 0x000fe80008000800 */
[----:B------:R-:W-:Y:S01]  /*56d00*/  LDS R111, [R3+UR12+0x5080] ;  /* 0x0050800c036f7984 */ /* 0x000fe20008000800 */
[----:B--2---:R-:W-:Y:S03]  /*56d10*/  HMMA.1688.F32.TF32 R4, R168, R210, R176 ;  /* 0x000000d2a804723c */ /* 0x004fe600000810b0 */
[----:B------:R-:W-:Y:S04]  /*56d20*/  STL [R1+0x53f4], R218 ;  /* 0x0053f4da01007387 */ /* 0x000fe80000100800 */
[----:B------:R-:W-:-:S15]  /*56d30*/  STL [R1+0x53f0], R219 ;  /* 0x0053f0db01007387 */ /* 0x000fde0000100800 */
[----:B------:R-:W-:-:S01]  /*56d40*/  NOP ;  /* 0x0000000000007918 */ /* 0x000fc20000000000 */
[----:B------:R2:W-:Y:S01]  /*56d50*/  STL.64 [R1+0xef8], R6 ;  /* 0x000ef80601007387 */ /* 0x0005e20000100a00 */
[----:B------:R-:W-:Y:S02]  /*56d60*/  IMAD.MOV.U32 R217, RZ, RZ, R4 ;  /* 0x000000ffffd97224 */ /* 0x000fe400078e0004 */
[----:B------:R-:W-:Y:S01]  /*56d70*/  IMAD.MOV.U32 R216, RZ, RZ, R5 ;  /* 0x000000ffffd87224 */ /* 0x000fe200078e0005 */
[----:B------:R-:W3:Y:S04]  /*56d80*/  LDL.LU R12, [R1+0x400] ;  /* 0x00040000010c7983 */ /* 0x000ee80000300800 */
[----:B------:R-:W3:Y:S01]  /*56d90*/  LDL.LU R13, [R1+0x404] ;  /* 0x00040400010d7983 */ /* 0x000ee20000300800 */
[C---:B--2---:R-:W-:Y:S03]  /*56da0*/  HMMA.1688.F32.TF32 R4, R168.reuse, R206, R172 ;  /* 0x000000cea804723c */ /* 0x044fe600000810ac */
[----:B------:R-:W3:Y:S04]  /*56db0*/  LDL.LU R14, [R1+0x408] ;  /* 0x00040800010e7983 */ /* 0x000ee80000300800 */
[----:B------:R-:W3:Y:S04]  /*56dc0*/  LDL.LU R15, [R1+0x40c] ;  /* 0x00040c00010f7983 */ /* 0x000ee80000300800 */
[----:B------:R-:W-:Y:S04]  /*56dd0*/  STL [R1+0x53fc], R217 ;  /* 0x0053fcd901007387 */ /* 0x000fe80000100800 */
[----:B------:R-:W-:Y:S04]  /*56de0*/  STL [R1+0x53f8], R216 ;  /* 0x0053f8d801007387 */ /* 0x000fe80000100800 */
[----:B------:R-:W2:Y:S04]  /*56df0*/  LDL.LU R8, [R1+0x330] ;  /* 0x0003300001087983 */ /* 0x000ea80000300800 */
[----:B------:R4:W-:Y:S04]  /*56e00*/  STL.64 [R1+0xe30], R4 ;  /* 0x000e300401007387 */ /* 0x0009e80000100a00 */
[----:B------:R1:W-:Y:S04]  /*56e10*/  STL.64 [R1+0xe38], R6 ;  /* 0x000e380601007387 */ /* 0x0003e80000100a00 */
[----:B------:R-:W2:Y:S04]  /*56e20*/  LDL.LU R9, [R1+0x334] ;  /* 0x0003340001097983 */ /* 0x000ea80000300800 */
[----:B------:R-:W2:Y:S04]  /*56e30*/  LDL.LU R10, [R1+0x338] ;  /* 0x00033800010a7983 */ /* 0x000ea80000300800 */
[----:B------:R-:W2:Y:S04]  /*56e40*/  LDL.LU R11, [R1+0x33c] ;  /* 0x00033c00010b7983 */ /* 0x000ea80000300800 */
[----:B----4-:R-:W4:Y:S04]  /*56e50*/  LDL.LU R4, [R1+0x310] ;  /* 0x0003100001047983 */ /* 0x010f280000300800 */
[----:B------:R-:W4:Y:S01]  /*56e60*/  LDL.LU R5, [R1+0x314] ;  /* 0x0003140001057983 */ /* 0x000f220000300800 */
[----:B------:R-:W-:Y:S03]  /*56e70*/  HMMA.1688.F32.TF32 R16, R168, R202, R248 ;  /* 0x000000caa810723c */ /* 0x000fe600000810f8 */
[----:B------:R-:W4:Y:S04]  /*56e80*/  LDL.LU R180, [R1+0xd90] ;  /* 0x000d900001b47983 */ /* 0x000f280000300800 */
[----:B------:R-:W4:Y:S04]  /*56e90*/  LDL.LU R181, [R1+0xd94] ;  /* 0x000d940001b57983 */ /* 0x000f280000300800 */
[----:B------:R-:W4:Y:S04]  /*56ea0*/  LDL.LU R182, [R1+0xd98] ;  /* 0x000d980001b67983 */ /* 0x000f280000300800 */
[----:B------:R-:W4:Y:S08]  /*56eb0*/  LDL.LU R183, [R1+0xd9c] ;  /* 0x000d9c0001b77983 */ /* 0x000f300000300800 */
[----:B------:R-:W-:Y:S04]  /*56ec0*/  STL.64 [R1+0xdd0], R16 ;  /* 0x000dd01001007387 */ /* 0x000fe80000100a00 */
        /* <DEDUP_REMOVED lines=12> */
[----:B-1----:R-:W-:-:S02]  /*56f90*/  IMAD.MOV.U32 R6, RZ, RZ, R105 ;  /* 0x000000ffff067224 */ /* 0x002fc400078e0069 */
[----:B------:R-:W-:Y:S01]  /*56fa0*/  IMAD.MOV.U32 R7, RZ, RZ, R104 ;  /* 0x000000ffff077224 */ /* 0x000fe200078e0068 */
[----:B------:R-:W-:Y:S01]  /*56fb0*/  MOV R218, R18 ;  /* 0x0000001200da7202 */ /* 0x000fe20000000f00 */
[----:B------:R-:W-:Y:S01]  /*56fc0*/  IMAD.MOV.U32 R219, RZ, RZ, R19 ;  /* 0x000000ffffdb7224 */ /* 0x000fe200078e0013 */
[----:B------:R-:W-:Y:S04]  /*56fd0*/  LDS R104, [R0+UR12+0x4080] ;  /* 0x0040800c00687984 */ /* 0x000fe80008000800 */
[----:B------:R1:W-:Y:S04]  /*56fe0*/  STL [R1+0x5404], R219 ;  /* 0x005404db01007387 */ /* 0x0003e80000100800 */
[----:B------:R1:W-:Y:S04]  /*56ff0*/  STL [R1+0x5400], R218 ;  /* 0x005400da01007387 */ /* 0x0003e80000100800 */
[----:B------:R-:W1:Y:S01]  /*57000*/  LDS R105, [R252+UR12+0x4080] ;  /* 0x0040800cfc697984 */ /* 0x000e620008000800 */
[C---:B---3--:R-:W-:Y:S06]  /*57010*/  HMMA.1688.F32.TF32 R12, R168.reuse, R198, R12 ;  /* 0x000000c6a80c723c */ /* 0x048fec000008100c */
[C---:B--2---:R-:W-:Y:S06]  /*57020*/  HMMA.1688.F32.TF32 R8, R168.reuse, R194, R8 ;  /* 0x000000c2a808723c */ /* 0x044fec0000081008 */
[----:B----4-:R-:W-:-:S12]  /*57030*/  HMMA.1688.F32.TF32 R4, R168, R190, R4 ;  /* 0x000000bea804723c */ /* 0x010fd80000081004 */
[----:B------:R-:W-:Y:S01]  /*57040*/  IMAD.MOV.U32 R216, RZ, RZ, R15 ;  /* 0x000000ffffd87224 */ /* 0x000fe200078e000f */
[----:B------:R-:W-:Y:S01]  /*57050*/  STL.64 [R1+0xdc0], R12 ;  /* 0x000dc00c01007387 */ /* 0x000fe20000100a00 */
[----:B------:R-:W-:-:S03]  /*57060*/  IMAD.MOV.U32 R217, RZ, RZ, R14 ;  /* 0x000000ffffd97224 */ /* 0x000fc600078e000e */
[----:B------:R-:W-:Y:S04]  /*57070*/  STL [R1+0x540c], R216 ;  /* 0x00540cd801007387 */ /* 0x000fe80000100800 */
[----:B------:R-:W-:Y:S04]  /*57080*/  STL [R1+0x5408], R217 ;  /* 0x005408d901007387 */ /* 0x000fe80000100800 */
[----:B------:R-:W-:Y:S01]  /*57090*/  LDS R168, [R0+UR12+0x4100] ;  /* 0x0041000c00a87984 */ /* 0x000fe20008000800 */
[----:B-1----:R-:W-:Y:S01]  /*570a0*/  IMAD.MOV.U32 R219, RZ, RZ, R10 ;  /* 0x000000ffffdb7224 */ /* 0x002fe200078e000a */
[----:B------:R-:W-:-:S02]  /*570b0*/  MOV R218, R11 ;  /* 0x0000000b00da7202 */ /* 0x000fc40000000f00 */
[----:B------:R-:W-:Y:S04]  /*570c0*/  STL.64 [R1+0xdb0], R8 ;  /* 0x000db00801007387 */ /* 0x000fe80000100a00 */
[----:B------:R-:W-:Y:S01]  /*570d0*/  STL [R1+0x5414], R219 ;  /* 0x005414db01007387 */ /* 0x000fe20000100800 */
[----:B------:R-:W-:-:S03]  /*570e0*/  IMAD.MOV.U32 R226, RZ, RZ, R6 ;  /* 0x000000ffffe27224 */ /* 0x000fc600078e0006 */
[----:B------:R-:W-:Y:S01]  /*570f0*/  STL [R1+0x5410], R218 ;  /* 0x005410da01007387 */ /* 0x000fe20000100800 */
[----:B------:R-:W-:-:S03]  /*57100*/  IMAD.MOV.U32 R227, RZ, RZ, R7 ;  /* 0x000000ffffe37224 */ /* 0x000fc600078e0007 */
[----:B------:R1:W-:Y:S04]  /*57110*/  STL.64 [R1+0xcf0], R4 ;  /* 0x000cf00401007387 */ /* 0x0003e80000100a00 */
[----:B------:R-:W-:Y:S04]  /*57120*/  LDS R170, [R0+UR12+0x5100] ;  /* 0x0051000c00aa7984 */ /* 0x000fe80008000800 */
[----:B------:R-:W-:Y:S01]  /*57130*/  LDS R169, [R252+UR12+0x4100] ;  /* 0x0041000cfca97984 */ /* 0x000fe20008000800 */
[----:B-1----:R-:W-:Y:S03]  /*57140*/  HMMA.1688.F32.TF32 R4, R240, R228, R180 ;  /* 0x000000e4f004723c */ /* 0x002fe600000810b4 */
[----:B------:R1:W-:Y:S04]  /*57150*/  STL [R1+0x541c], R227 ;  /* 0x00541ce301007387 */ /* 0x0003e80000100800 */
[----:B------:R-:W-:-:S15]  /*57160*/  LDS R171, [R252+UR12+0x5100] ;  /* 0x0051000cfcab7984 */ /* 0x000fde0008000800 */
[----:B------:R-:W-:-:S02]  /*57170*/  NOP ;  /* 0x0000000000007918 */ /* 0x000fc40000000000 */
[----:B------:R-:W-:Y:S01]  /*57180*/  IMAD.MOV.U32 R219, RZ, RZ, R4 ;  /* 0x000000ffffdb7224 */ /* 0x000fe200078e0004 */
[----:B------:R-:W-:Y:S01]  /*57190*/  MOV R216, R6 ;  /* 0x0000000600d87202 */ /* 0x000fe20000000f00 */
[----:B------:R-:W-:Y:S02]  /*571a0*/  IMAD.MOV.U32 R218, RZ, RZ, R5 ;  /* 0x000000ffffda7224 */ /* 0x000fe400078e0005 */
[----:B------:R-:W-:Y:S02]  /*571b0*/  IMAD.MOV.U32 R217, RZ, RZ, R7 ;  /* 0x000000ffffd97224 */ /* 0x000fe400078e0007 */
[----:B------:R-:W-:Y:S01]  /*571c0*/  HMMA.1688.F32.TF32 R4, R240, R232, R176 ;  /* 0x000000e8f004723c */ /* 0x000fe200000810b0 */
[----:B------:R2:W-:Y:S04]  /*571d0*/  STL [R1+0x5418], R226 ;  /* 0x005418e201007387 */ /* 0x0005e80000100800 */
[----:B------:R-:W-:Y:S04]  /*571e0*/  STL [R1+0x542c], R217 ;  /* 0x00542cd901007387 */ /* 0x000fe80000100800 */
[----:B------:R-:W-:Y:S04]  /*571f0*/  STL [R1+0x5428], R216 ;  /* 0x005428d801007387 */ /* 0x000fe80000100800 */
[----:B------:R-:W-:Y:S04]  /*57200*/  STL [R1+0x5424], R219 ;  /* 0x005424db01007387 */ /* 0x000fe80000100800 */
[----:B------:R-:W-:Y:S06]  /*57210*/  STL [R1+0x5420], R218 ;  /* 0x005420da01007387 */ /* 0x000fec0000100800 */
[----:B------:R3:W-:Y:S01]  /*57220*/  STL.64 [R1+0xcd0], R4 ;  /* 0x000cd00401007387 */ /* 0x0007e20000100a00 */
[----:B-1----:R-:W-:-:S02]  /*57230*/  IMAD.MOV.U32 R227, RZ, RZ, R6 ;  /* 0x000000ffffe37224 */ /* 0x002fc400078e0006 */
[----:B--2---:R-:W-:Y:S02]  /*57240*/  IMAD.MOV.U32 R226, RZ, RZ, R7 ;  /* 0x000000ffffe27224 */ /* 0x004fe400078e0007 */
[----:B---3--:R-:W-:-:S15]  /*57250*/  HMMA.1688.F32.TF32 R4, R240, R236, R172 ;  /* 0x000000ecf004723c */ /* 0x008fde00000810ac */
[----:B------:R-:W-:-:S09]  /*57260*/  NOP ;  /* 0x0000000000007918 */ /* 0x000fd20000000000 */
[----:B------:R-:W-:Y:S01]  /*57270*/  IMAD.MOV.U32 R217, RZ, RZ, R4 ;  /* 0x000000ffffd97224 */ /* 0x000fe200078e0004 */
[----:B------:R-:W-:Y:S01]  /*57280*/  MOV R216, R5 ;  /* 0x0000000500d87202 */ /* 0x000fe20000000f00 */
[----:B------:R-:W-:Y:S02]  /*57290*/  IMAD.MOV.U32 R219, RZ, RZ, R6 ;  /* 0x000000ffffdb7224 */ /* 0x000fe400078e0006 */
[----:B------:R-:W-:Y:S02]  /*572a0*/  IMAD.MOV.U32 R218, RZ, RZ, R7 ;  /* 0x000000ffffda7224 */ /* 0x000fe400078e0007 */
[----:B------:R-:W-:Y:S01]  /*572b0*/  HMMA.1688.F32.TF32 R4, R240, R244, R248 ;  /* 0x000000f4f004723c */ /* 0x000fe200000810f8 */
        /* <DEDUP_REMOVED lines=36> */
[----:B------:R-:W-:Y:S01]  /*57500*/  IMAD.MOV.U32 R246, RZ, RZ, R4 ;  /* 0x000000fffff67224 */ /* 0x000fe200078e0004 */
[----:B------:R-:W-:Y:S01]  /*57510*/  MOV R238, R6 ;  /* 0x0000000600ee7202 */ /* 0x000fe20000000f00 */
[----:B------:R-:W-:Y:S01]  /*57520*/  IMAD.MOV.U32 R247, RZ, RZ, R5 ;  /* 0x000000fffff77224 */ /* 0x000fe200078e0005 */
[----:B------:R-:W2:Y:S01]  /*57530*/  LDL.LU R8, [R1+0xfc0] ;  /* 0x000fc00001087983 */ /* 0x000ea20000300800 */
[----:B------:R-:W-:-:S03]  /*57540*/  IMAD.MOV.U32 R239, RZ, RZ, R7 ;  /* 0x000000ffffef7224 */ /* 0x000fc600078e0007 */
[----:B------:R-:W2:Y:S04]  /*57550*/  LDL.LU R9, [R1+0xfc4] ;  /* 0x000fc40001097983 */ /* 0x000ea80000300800 */
[----:B------:R-:W2:Y:S04]  /*57560*/  LDL.LU R10, [R1+0xfc8] ;  /* 0x000fc800010a7983 */ /* 0x000ea80000300800 */
[----:B------:R-:W2:Y:S01]  /*57570*/  LDL.LU R11, [R1+0xfcc] ;  /* 0x000fcc00010b7983 */ /* 0x000ea20000300800 */
[----:B---3--:R-:W-:-:S15]  /*57580*/  HMMA.1688.F32.TF32 R4, R240, R224, R176 ;  /* 0x000000e0f004723c */ /* 0x008fde00000810b0 */
[----:B------:R-:W-:-:S09]  /*57590*/  NOP ;  /* 0x0000000000007918 */ /* 0x000fd20000000000 */
[----:B------:R-:W-:Y:S02]  /*575a0*/  IMAD.MOV.U32 R234, RZ, RZ, R4 ;  /* 0x000000ffffea7224 */ /* 0x000fe400078e0004 */
[----:B------:R-:W-:Y:S01]  /*575b0*/  IMAD.MOV.U32 R235, RZ, RZ, R5 ;  /* 0x000000ffffeb7224 */ /* 0x000fe200078e0005 */
[----:B------:R-:W3:Y:S01]  /*575c0*/  LDL.LU R4, [R1+0xfb0] ;  /* 0x000fb00001047983 */ /* 0x000ee20000300800 */
[----:B------:R-:W-:Y:S01]  /*575d0*/  IMAD.MOV.U32 R230, RZ, RZ, R6 ;  /* 0x000000ffffe67224 */ /* 0x000fe200078e0006 */
[----:B------:R-:W-:Y:S02]  /*575e0*/  MOV R231, R7 ;  /* 0x0000000700e77202 */ /* 0x000fe40000000f00 */
[----:B------:R-:W3:Y:S04]  /*575f0*/  LDL.LU R5, [R1+0xfb4] ;  /* 0x000fb40001057983 */ /* 0x000ee80000300800 */
[----:B------:R-:W3:Y:S04]  /*57600*/  LDL.LU R6, [R1+0xfb8] ;  /* 0x000fb80001067983 */ /* 0x000ee80000300800 */
[----:B------:R-:W3:Y:S04]  /*57610*/  LDL.LU R7, [R1+0xfbc] ;  /* 0x000fbc0001077983 */ /* 0x000ee80000300800 */
[----:B------:R-:W3:Y:S04]  /*57620*/  LDL.LU R176, [R1+0xfa0] ;  /* 0x000fa00001b07983 */ /* 0x000ee80000300800 */
[----:B------:R-:W3:Y:S04]  /*57630*/  LDL.LU R177, [R1+0xfa4] ;  /* 0x000fa40001b17983 */ /* 0x000ee80000300800 */
[----:B------:R-:W3:Y:S04]  /*57640*/  LDL.LU R178, [R1+0xfa8] ;  /* 0x000fa80001b27983 */ /* 0x000ee80000300800 */
[----:B------:R-:W3:Y:S01]  /*57650*/  LDL.LU R179, [R1+0xfac] ;  /* 0x000fac0001b37983 */ /* 0x000ee20000300800 */
[----:B----4-:R-:W-:Y:S03]  /*57660*/  HMMA.1688.F32.TF32 R24, R240, R184, R172 ;  /* 0x000000b8f018723c */ /* 0x010fe600000810ac */
[----:B------:R-:W4:-:S15]  /*57670*/  LDL.LU R172, [R1+0xc0] ;  /* 0x0000c00001ac7983 */ /* 0x000f1e0000300800 */
[----:B------:R-:W-:-:S05]  /*57680*/  NOP ;  /* 0x0000000000007918 */ /* 0x000fca0000000000 */
[----:B------:R-:W-:Y:S04]  /*57690*/  STL.64 [R1+0xd90], R24 ;  /* 0x000d901801007387 */ /* 0x000fe80000100a00 */
[----:B------:R2:W-:Y:S04]  /*576a0*/  STL.64 [R1+0xd98], R26 ;  /* 0x000d981a01007387 */ /* 0x0005e80000100a00 */
[----:B------:R-:W4:Y:S04]  /*576b0*/  LDL.LU R173, [R1+0xc4] ;  /* 0x0000c40001ad7983 */ /* 0x000f280000300800 */
[----:B------:R-:W4:Y:S01]  /*576c0*/  LDL.LU R174, [R1+0xc8] ;  /* 0x0000c80001ae7983 */ /* 0x000f220000300800 */
[C---:B--2---:R-:W-:Y:S03]  /*576d0*/  HMMA.1688.F32.TF32 R24, R240.reuse, R68, R120 ;  /* 0x00000044f018723c */ /* 0x044fe60000081078 */
[----:B------:R-:W4:Y:S03]  /*576e0*/  LDL.LU R175, [R1+0xcc] ;  /* 0x0000cc0001af7983 */ /* 0x000f260000300800 */
[C---:B------:R-:W-:Y:S06]  /*576f0*/  HMMA.1688.F32.TF32 R32, R240.reuse, R72, R56 ;  /* 0x00000048f020723c */ /* 0x040fec0000081038 */
[C---:B------:R-:W-:Y:S06]  /*57700*/  HMMA.1688.F32.TF32 R28, R240.reuse, R76, R20 ;  /* 0x0000004cf01c723c */ /* 0x040fec0000081014 */
[C---:B------:R-:W-:Y:S05]  /*57710*/  HMMA.1688.F32.TF32 R20, R240.reuse, R84, R12 ;  /* 0x00000054f014723c */ /* 0x040fea000008100c */
[----:B------:R-:W-:Y:S04]  /*57720*/  STL.64 [R1+0xd80], R24 ;  /* 0x000d801801007387 */ /* 0x000fe80000100a00 */
[----:B------:R1:W-:Y:S01]  /*57730*/  STL.64 [R1+0xd88], R26 ;  /* 0x000d881a01007387 */ /* 0x0003e20000100a00 */
[C---:B------:R-:W-:Y:S06]  /*57740*/  HMMA.1688.F32.TF32 R12, R240.reuse, R92, R248 ;  /* 0x0000005cf00c723c */ /* 0x040fec00000810f8 */
[C---:B-1----:R-:W-:Y:S06]  /*57750*/  HMMA.1688.F32.TF32 R24, R240.reuse, R80, R16 ;  /* 0x00000050f018723c */ /* 0x042fec0000081010 */
        /* <DEDUP_REMOVED lines=20> */
[----:B------:R-:W-:Y:S01]  /*578a0*/  HMMA.1688.F32.TF32 R8, R240, R96, R8 ;  /* 0x00000060f008723c */ /* 0x000fe20000081008 */
[----:B------:R-:W-:-:S02]  /*578b0*/  IMAD.MOV.U32 R115, RZ, RZ, R15 ;  /* 0x000000ffff737224 */ /* 0x000fc400078e000f */
[----:B------:R-:W-:-:S03]  /*578c0*/  IMAD.MOV.U32 R114, RZ, RZ, R14 ;  /* 0x000000ffff727224 */ /* 0x000fc600078e000e */
[----:B------:R1:W-:Y:S04]  /*578d0*/  STL [R1+0x531c], R115 ;  /* 0x00531c7301007387 */ /* 0x0003e80000100800 */
[----:B------:R1:W-:-:S13]  /*578e0*/  STL [R1+0x5318], R114 ;  /* 0x0053187201007387 */ /* 0x0003da0000100800 */
[----:B------:R-:W-:Y:S04]  /*578f0*/  STL.64 [R1+0xd10], R8 ;  /* 0x000d100801007387 */ /* 0x000fe80000100a00 */
[----:B------:R-:W-:Y:S01]  /*57900*/  STL.64 [R1+0xd18], R10 ;  /* 0x000d180a01007387 */ /* 0x000fe20000100a00 */
[----:B---3--:R-:W-:-:S15]  /*57910*/  HMMA.1688.F32.TF32 R4, R240, R100, R4 ;  /* 0x00000064f004723c */ /* 0x008fde0000081004 */
[----:B------:R-:W-:-:S08]  /*57920*/  NOP ;  /* 0x0000000000007918 */ /* 0x000fd00000000000 */
[----:B------:R3:W-:Y:S01]  /*57930*/  STL.64 [R1+0xd00], R4 ;  /* 0x000d000401007387 */ /* 0x0007e20000100a00 */
[----:B-1----:R-:W-:Y:S02]  /*57940*/  IMAD.MOV.U32 R115, RZ, RZ, R6 ;  /* 0x000000ffff737224 */ /* 0x002fe400078e0006 */
[----:B------:R-:W-:Y:S02]  /*57950*/  IMAD.MOV.U32 R114, RZ, RZ, R7 ;  /* 0x000000ffff727224 */ /* 0x000fe400078e0007 */
[----:B---3--:R-:W-:Y:S03]  /*57960*/  HMMA.1688.F32.TF32 R4, R240, R112, R176 ;  /* 0x00000070f004723c */ /* 0x008fe600000810b0 */
[----:B------:R-:W-:Y:S04]  /*57970*/  STL [R1+0x5324], R114 ;  /* 0x0053247201007387 */ /* 0x000fe80000100800 */
[----:B------:R-:W-:Y:S04]  /*57980*/  STL [R1+0x5320], R115 ;  /* 0x0053207301007387 */ /* 0x000fe80000100800 */
[----:B------:R-:W3:-:S12]  /*57990*/  LDL.LU R176, [R1+0x90] ;  /* 0x0000900001b07983 */ /* 0x000ed80000300800 */
[----:B------:R-:W-:Y:S04]  /*579a0*/  STL.64 [R1+0xca0], R4 ;  /* 0x000ca00401007387 */ /* 0x000fe80000100a00 */
[----:B------:R4:W-:Y:S04]  /*579b0*/  STL.64 [R1+0xca8], R6 ;  /* 0x000ca80601007387 */ /* 0x0009e80000100a00 */
[----:B------:R-:W3:Y:S04]  /*579c0*/  LDL.LU R177, [R1+0x94] ;  /* 0x0000940001b17983 */ /* 0x000ee80000300800 */
[----:B------:R-:W3:Y:S04]  /*579d0*/  LDL.LU R178, [R1+0x98] ;  /* 0x0000980001b27983 */ /* 0x000ee80000300800 */
[----:B------:R-:W3:Y:S01]  /*579e0*/  LDL.LU R179, [R1+0x9c] ;  /* 0x00009c0001b37983 */ /* 0x000ee20000300800 */
[----:B----4-:R-:W-:Y:S03]  /*579f0*/  HMMA.1688.F32.TF32 R4, R220, R228, R172 ;  /* 0x000000e4dc04723c */ /* 0x010fe600000810ac */
[----:B------:R-:W4:Y:S04]  /*57a00*/  LDL.LU R172, [R1+0x180] ;  /* 0x0001800001ac7983 */ /* 0x000f280000300800 */
[----:B------:R-:W4:Y:S04]  /*57a10*/  LDL.LU R173, [R1+0x184] ;  /* 0x0001840001ad7983 */ /* 0x000f280000300800 */
[----:B------:R-:W4:Y:S04]  /*57a20*/  LDL.LU R174, [R1+0x188] ;  /* 0x0001880001ae7983 */ /* 0x000f280000300800 */
[----:B------:R-:W4:Y:S09]  /*57a30*/  LDL.LU R175, [R1+0x18c] ;  /* 0x00018c0001af7983 */ /* 0x000f320000300800 */
[----:B------:R-:W-:Y:S01]  /*57a40*/  MOV R102, R4 ;  /* 0x0000000400667202 */ /* 0x000fe20000000f00 */
[----:B------:R-:W-:-:S02]  /*57a50*/  IMAD.MOV.U32 R103, RZ, RZ, R5 ;  /* 0x000000ffff677224 */ /* 0x000fc400078e0005 */
[----:B------:R-:W-:Y:S02]  /*57a60*/  IMAD.MOV.U32 R98, RZ, RZ, R6 ;  /* 0x000000ffff627224 */ /* 0x000fe400078e0006 */
[----:B------:R-:W-:-:S05]  /*57a70*/  IMAD.MOV.U32 R99, RZ, RZ, R7 ;  /* 0x000000ffff637224 */ /* 0x000fca00078e0007 */
[----:B------:R-:W-:Y:S04]  /*57a80*/  STL [R1+0x5334], R99 ;  /* 0x0053346301007387 */ /* 0x000fe80000100800 */
[----:B------:R-:W-:Y:S04]  /*57a90*/  STL [R1+0x5330], R98 ;  /* 0x0053306201007387 */ /* 0x000fe80000100800 */
[----:B------:R-:W-:Y:S04]  /*57aa0*/  STL [R1+0x532c], R103 ;  /* 0x00532c6701007387 */ /* 0x000fe80000100800 */
[----:B------:R-:W-:Y:S01]  /*57ab0*/  STL [R1+0x5328], R102 ;  /* 0x0053286601007387 */ /* 0x000fe20000100800 */
[----:B--2---:R-:W-:-:S15]  /*57ac0*/  HMMA.1688.F32.TF32 R4, R220, R232, R180 ;  /* 0x000000e8dc04723c */ /* 0x004fde00000810b4 */
[----:B------:R-:W-:-:S09]  /*57ad0*/  NOP ;  /* 0x0000000000007918 */ /* 0x000fd20000000000 */
[----:B------:R-:W-:Y:S01]  /*57ae0*/  MOV R115, R7 ;  /* 0x0000000700737202 */ /* 0x000fe20000000f00 */
[----:B------:R-:W-:Y:S01]  /*57af0*/  IMAD.MOV.U32 R114, RZ, RZ, R6 ;  /* 0x000000ffff727224 */ /* 0x000fe200078e0006 */
[----:B------:R1:W-:Y:S04]  /*57b00*/  STL.64 [R1+0xc80], R4 ;  /* 0x000c800401007387 */ /* 0x0003e80000100a00 */
[----:B------:R-:W-:Y:S04]  /*57b10*/  STL [R1+0x533c], R115 ;  /* 0x00533c7301007387 */ /* 0x000fe80000100800 */
[----:B------:R2:W-:Y:S01]  /*57b20*/  STL [R1+0x5338], R114 ;  /* 0x0053387201007387 */ /* 0x0005e20000100800 */
[----:B-1----:R-:W-:Y:S03]  /*57b30*/  HMMA.1688.F32.TF32 R4, R220, R236, R248 ;  /* 0x000000ecdc04723c */ /* 0x002fe600000810f8 */
[----:B------:R-:W4:Y:S04]  /*57b40*/  LDL.LU R248, [R1+0x170] ;  /* 0x0001700001f87983 */ /* 0x000f280000300800 */
[----:B------:R-:W4:Y:S04]  /*57b50*/  LDL.LU R249, [R1+0x174] ;  /* 0x0001740001f97983 */ /* 0x000f280000300800 */
[----:B------:R-:W4:Y:S04]  /*57b60*/  LDL.LU R250, [R1+0x178] ;  /* 0x0001780001fa7983 */ /* 0x000f280000300800 */
[----:B------:R-:W4:Y:S09]  /*57b70*/  LDL.LU R251, [R1+0x17c] ;  /* 0x00017c0001fb7983 */ /* 0x000f320000300800 */
[----:B------:R-:W-:-:S02]  /*57b80*/  IMAD.MOV.U32 R99, RZ, RZ, R4 ;  /* 0x000000ffff637224 */ /* 0x000fc400078e0004 */
[----:B------:R-:W-:Y:S02]  /*57b90*/  IMAD.MOV.U32 R98, RZ, RZ, R5 ;  /* 0x000000ffff627224 */ /* 0x000fe400078e0005 */
[----:B------:R-:W-:Y:S02]  /*57ba0*/  IMAD.MOV.U32 R103, RZ, RZ, R6 ;  /* 0x000000ffff677224 */ /* 0x000fe400078e0006 */
[----:B------:R-:W-:-:S05]  /*57bb0*/  IMAD.MOV.U32 R102, RZ, RZ, R7 ;  /* 0x000000ffff667224 */ /* 0x000fca00078e0007 */
[----:B------:R-:W-:Y:S04]  /*57bc0*/  STL [R1+0x534c], R102 ;  /* 0x00534c6601007387 */ /* 0x000fe80000100800 */
[----:B------:R-:W-:Y:S04]  /*57bd0*/  STL [R1+0x5348], R103 ;  /* 0x0053486701007387 */ /* 0x000fe80000100800 */
[----:B------:R-:W-:Y:S04]  /*57be0*/  STL [R1+0x5344], R99 ;  /* 0x0053446301007387 */ /* 0x000fe80000100800 */
[----:B------:R-:W-:Y:S01]  /*57bf0*/  STL [R1+0x5340], R98 ;  /* 0x0053406201007387 */ /* 0x000fe20000100800 */
[----:B---3--:R-:W-:-:S15]  /*57c00*/  HMMA.1688.F32.TF32 R4, R220, R244, R176 ;  /* 0x000000f4dc04723c */ /* 0x008fde00000810b0 */
[----:B------:R-:W-:-:S08]  /*57c10*/  NOP ;  /* 0x0000000000007918 */ /* 0x000fd00000000000 */
[----:B------:R4:W-:Y:S04]  /*57c20*/  STL.64 [R1+0xc60], R4 ;  /* 0x000c600401007387 */ /* 0x0009e80000100a00 */
[----:B------:R-:W3:Y:S04]  /*57c30*/  LDL.LU R176, [R1+0x160] ;  /* 0x0001600001b07983 */ /* 0x000ee80000300800 */
[----:B------:R-:W3:Y:S01]  /*57c40*/  LDL.LU R177, [R1+0x164] ;  /* 0x0001640001b17983 */ /* 0x000ee20000300800 */
[----:B--2---:R-:W-:Y:S01]  /*57c50*/  IMAD.MOV.U32 R114, RZ, RZ, R7 ;  /* 0x000000ffff727224 */ /* 0x004fe200078e0007 */
[----:B------:R-:W-:-:S02]  /*57c60*/  MOV R115, R6 ;  /* 0x0000000600737202 */ /* 0x000fc40000000f00 */
[----:B----4-:R-:W-:Y:S02]  /*57c70*/  HMMA.1688.F32.TF32 R4, R220, R224, R172 ;  /* 0x000000e0dc04723c */ /* 0x010fe400000810ac */
[----:B------:R-:W-:Y:S04]  /*57c80*/  STL [R1+0x5354], R114 ;  /* 0x0053547201007387 */ /* 0x000fe80000100800 */
[----:B------:R1:W-:Y:S04]  /*57c90*/  STL [R1+0x5350], R115 ;  /* 0x0053507301007387 */ /* 0x0003e80000100800 */
[----:B------:R-:W2:Y:S04]  /*57ca0*/  LDL.LU R172, [R1+0x150] ;  /* 0x0001500001ac7983 */ /* 0x000ea80000300800 */
[----:B------:R-:W2:Y:S04]  /*57cb0*/  LDL.LU R173, [R1+0x154] ;  /* 0x0001540001ad7983 */ /* 0x000ea80000300800 */
[----:B------:R-:W2:Y:S04]  /*57cc0*/  LDL.LU R174, [R1+0x158] ;  /* 0x0001580001ae7983 */ /* 0x000ea80000300800 */
[----:B------:R-:W2:Y:S02]  /*57cd0*/  LDL.LU R175, [R1+0x15c] ;  /* 0x00015c0001af7983 */ /* 0x000ea40000300800 */
[----:B------:R-:W-:Y:S01]  /*57ce0*/  IMAD.MOV.U32 R91, RZ, RZ, R7 ;  /* 0x000000ffff5b7224 */ /* 0x000fe200078e0007 */
[----:B------:R-:W-:Y:S01]  /*57cf0*/  MOV R95, R5 ;  /* 0x00000005005f7202 */ /* 0x000fe20000000f00 */
[----:B------:R-:W-:-:S02]  /*57d00*/  IMAD.MOV.U32 R90, RZ, RZ, R6 ;  /* 0x000000ffff5a7224 */ /* 0x000fc400078e0006 */
[----:B------:R-:W-:Y:S01]  /*57d10*/  IMAD.MOV.U32 R94, RZ, RZ, R4 ;  /* 0x000000ffff5e7224 */ /* 0x000fe200078e0004 */
[----:B------:R-:W-:Y:S04]  /*57d20*/  STL [R1+0x5364], R91 ;  /* 0x0053645b01007387 */ /* 0x000fe80000100800 */
[----:B------:R-:W-:Y:S04]  /*57d30*/  STL [R1+0x5360], R90 ;  /* 0x0053605a01007387 */ /* 0x000fe80000100800 */
[----:B------:R-:W-:Y:S04]  /*57d40*/  STL [R1+0x535c], R95 ;  /* 0x00535c5f01007387 */ /* 0x000fe80000100800 */
[----:B------:R4:W-:Y:S01]  /*57d50*/  STL [R1+0x5358], R94 ;  /* 0x0053585e01007387 */ /* 0x0009e20000100800 */
[----:B------:R-:W-:Y:S03]  /*57d60*/  HMMA.1688.F32.TF32 R4, R220, R184, R248 ;  /* 0x000000b8dc04723c */ /* 0x000fe600000810f8 */
[----:B------:R-:W4:Y:S04]  /*57d70*/  LDL.LU R248, [R1+0x140] ;  /* 0x0001400001f87983 */ /* 0x000f280000300800 */
[----:B------:R-:W4:Y:S04]  /*57d80*/  LDL.LU R249, [R1+0x144] ;  /* 0x0001440001f97983 */ /* 0x000f280000300800 */
[----:B------:R-:W4:Y:S04]  /*57d90*/  LDL.LU R250, [R1+0x148] ;  /* 0x0001480001fa7983 */ /* 0x000f280000300800 */
[----:B------:R-:W4:Y:S01]  /*57da0*/  LDL.LU R251, [R1+0x14c] ;  /* 0x00014c0001fb7983 */ /* 0x000f220000300800 */
[----:B------:R-:W-:-:S02]  /*57db0*/  IMAD.MOV.U32 R178, RZ, RZ, R109 ;  /* 0x000000ffffb27224 */ /* 0x000fc400078e006d */
[----:B------:R-:W-:Y:S01]  /*57dc0*/  IMAD.MOV.U32 R179, RZ, RZ, R108 ;  /* 0x000000ffffb37224 */ /* 0x000fe200078e006c */
[----:B------:R-:W-:Y:S04]  /*57dd0*/  LDS R109, [R3+UR12+0x4080] ;  /* 0x0040800c036d7984 */ /* 0x000fe80008000800 */
[----:B------:R-:W4:Y:S01]  /*57de0*/  LDS R108, [R2+UR12+0x4080] ;  /* 0x0040800c026c7984 */ /* 0x000f220008000800 */
[----:B------:R-:W-:Y:S01]  /*57df0*/  IMAD.MOV.U32 R86, RZ, RZ, R4 ;  /* 0x000000ffff567224 */ /* 0x000fe200078e0004 */
[----:B------:R-:W-:Y:S01]  /*57e00*/  MOV R78, R6 ;  /* 0x00000006004e7202 */ /* 0x000fe20000000f00 */
[----:B------:R-:W-:Y:S02]  /*57e10*/  IMAD.MOV.U32 R87, RZ, RZ, R5 ;  /* 0x000000ffff577224 */ /* 0x000fe400078e0005 */
[----:B------:R-:W-:-:S05]  /*57e20*/  IMAD.MOV.U32 R79, RZ, RZ, R7 ;  /* 0x000000ffff4f7224 */ /* 0x000fca00078e0007 */
[----:B------:R-:W-:Y:S04]  /*57e30*/  STL [R1+0x5374], R79 ;  /* 0x0053744f01007387 */ /* 0x000fe80000100800 */
[----:B------:R-:W-:Y:S04]  /*57e40*/  STL [R1+0x5370], R78 ;  /* 0x0053704e01007387 */ /* 0x000fe80000100800 */
[----:B------:R4:W-:Y:S04]  /*57e50*/  STL [R1+0x536c], R87 ;  /* 0x00536c5701007387 */ /* 0x0009e80000100800 */
[----:B------:R4:W-:Y:S01]  /*57e60*/  STL [R1+0x5368], R86 ;  /* 0x0053685601007387 */ /* 0x0009e20000100800 */
        /* <DEDUP_REMOVED lines=9> */
[----:B------:R-:W3:Y:S01]  /*57f00*/  LDL.LU R7, [R1+0x13c] ;  /* 0x00013c0001077983 */ /* 0x000ee20000300800 */
[----:B--2---:R-:W-:Y:S03]  /*57f10*/  HMMA.1688.F32.TF32 R8, R220, R72, R172 ;  /* 0x00000048dc08723c */ /* 0x004fe600000810ac */
[----:B------:R-:W-:Y:S04]  /*57f20*/  STL [R1+0x5384], R98 ;  /* 0x0053846201007387 */ /* 0x000fe80000100800 */
[----:B------:R-:W-:Y:S04]  /*57f30*/  STL [R1+0x5380], R99 ;  /* 0x0053806301007387 */ /* 0x000fe80000100800 */
[----:B------:R2:W-:Y:S04]  /*57f40*/  STL [R1+0x537c], R103 ;  /* 0x00537c6701007387 */ /* 0x0005e80000100800 */
[----:B------:R2:W-:Y:S04]  /*57f50*/  STL [R1+0x5378], R102 ;  /* 0x0053786601007387 */ /* 0x0005e80000100800 */
        /* <DEDUP_REMOVED lines=12> */
[----:B-1----:R-:W-:-:S02]  /*58020*/  IMAD.MOV.U32 R115, RZ, RZ, R11 ;  /* 0x000000ffff737224 */ /* 0x002fc400078e000b */
[----:B------:R-:W-:Y:S02]  /*58030*/  IMAD.MOV.U32 R114, RZ, RZ, R10 ;  /* 0x000000ffff727224 */ /* 0x000fe400078e000a */
[----:B----4-:R-:W-:Y:S02]  /*58040*/  IMAD.MOV.U32 R94, RZ, RZ, R9 ;  /* 0x000000ffff5e7224 */ /* 0x010fe400078e0009 */
[----:B------:R-:W-:Y:S01]  /*58050*/  IMAD.MOV.U32 R95, RZ, RZ, R8 ;  /* 0x000000ffff5f7224 */ /* 0x000fe200078e0008 */
[----:B------:R-:W-:Y:S04]  /*58060*/  STL [R1+0x5394], R115 ;  /* 0x0053947301007387 */ /* 0x000fe80000100800 */
[----:B------:R-:W-:Y:S04]  /*58070*/  STL [R1+0x5390], R114 ;  /* 0x0053907201007387 */ /* 0x000fe80000100800 */
[----:B------:R1:W-:Y:S04]  /*58080*/  STL [R1+0x538c], R94 ;  /* 0x00538c5e01007387 */ /* 0x0003e80000100800 */
[----:B------:R4:W-:Y:S01]  /*58090*/  STL [R1+0x5388], R95 ;  /* 0x0053885f01007387 */ /* 0x0009e20000100800 */
[----:B------:R-:W-:Y:S03]  /*580a0*/  HMMA.1688.F32.TF32 R8, R220, R76, R248 ;  /* 0x0000004cdc08723c */ /* 0x000fe600000810f8 */
[----:B------:R-:W4:Y:S04]  /*580b0*/  LDL.LU R248, [R1+0xf0] ;  /* 0x0000f00001f87983 */ /* 0x000f280000300800 */
[----:B------:R-:W4:Y:S04]  /*580c0*/  LDL.LU R249, [R1+0xf4] ;  /* 0x0000f40001f97983 */ /* 0x000f280000300800 */
[----:B------:R-:W4:Y:S04]  /*580d0*/  LDL.LU R250, [R1+0xf8] ;  /* 0x0000f80001fa7983 */ /* 0x000f280000300800 */
[----:B------:R-:W4:Y:S09]  /*580e0*/  LDL.LU R251, [R1+0xfc] ;  /* 0x0000fc0001fb7983 */ /* 0x000f320000300800 */
[----:B------:R-:W-:-:S02]  /*580f0*/  IMAD.MOV.U32 R70, RZ, RZ, R11 ;  /* 0x000000ffff467224 */ /* 0x000fc400078e000b */
[----:B------:R-:W-:Y:S01]  /*58100*/  IMAD.MOV.U32 R187, RZ, RZ, R10 ;  /* 0x000000ffffbb7224 */ /* 0x000fe200078e000a */
[----:B------:R-:W-:Y:S01]  /*58110*/  MOV R74, R8 ;  /* 0x00000008004a7202 */ /* 0x000fe20000000f00 */
[----:B------:R-:W-:Y:S01]  /*58120*/  IMAD.MOV.U32 R186, RZ, RZ, R9 ;  /* 0x000000ffffba7224 */ /* 0x000fe200078e0009 */
[----:B------:R-:W-:Y:S04]  /*58130*/  STL [R1+0x53a4], R70 ;  /* 0x0053a44601007387 */ /* 0x000fe80000100800 */
[----:B------:R-:W-:Y:S04]  /*58140*/  STL [R1+0x53a0], R187 ;  /* 0x0053a0bb01007387 */ /* 0x000fe80000100800 */
[----:B------:R4:W-:Y:S04]  /*58150*/  STL [R1+0x539c], R186 ;  /* 0x00539cba01007387 */ /* 0x0009e80000100800 */
[----:B------:R4:W-:Y:S01]  /*58160*/  STL [R1+0x5398], R74 ;  /* 0x0053984a01007387 */ /* 0x0009e20000100800 */
[----:B---3--:R-:W-:-:S15]  /*58170*/  HMMA.1688.F32.TF32 R4, R220, R80, R4 ;  /* 0x00000050dc04723c */ /* 0x008fde0000081004 */
[----:B------:R-:W-:-:S09]  /*58180*/  NOP ;  /* 0x0000000000007918 */ /* 0x000fd20000000000 */
[----:B------:R-:W-:Y:S01]  /*58190*/  IMAD.MOV.U32 R87, RZ, RZ, R4 ;  /* 0x000000ffff577224 */ /* 0x000fe200078e0004 */
[----:B------:R-:W-:Y:S01]  /*581a0*/  MOV R86, R5 ;  /* 0x0000000500567202 */ /* 0x000fe20000000f00 */
[----:B------:R-:W-:Y:S02]  /*581b0*/  IMAD.MOV.U32 R91, RZ, RZ, R6 ;  /* 0x000000ffff5b7224 */ /* 0x000fe400078e0006 */
[----:B------:R-:W-:Y:S02]  /*581c0*/  IMAD.MOV.U32 R90, RZ, RZ, R7 ;  /* 0x000000ffff5a7224 */ /* 0x000fe400078e0007 */
[----:B--2---:R-:W-:-:S15]  /*581d0*/  HMMA.1688.F32.TF32 R4, R220, R84, R180 ;  /* 0x00000054dc04723c */ /* 0x004fde00000810b4 */
[----:B------:R-:W-:-:S09]  /*581e0*/  NOP ;  /* 0x0000000000007918 */ /* 0x000fd20000000000 */
[----:B------:R-:W-:Y:S01]  /*581f0*/  IMAD.MOV.U32 R103, RZ, RZ, R4 ;  /* 0x000000ffff677224 */ /* 0x000fe200078e0004 */
[----:B------:R-:W-:Y:S01]  /*58200*/  MOV R79, R6 ;  /* 0x00000006004f7202 */ /* 0x000fe20000000f00 */
[----:B------:R-:W-:Y:S02]  /*58210*/  IMAD.MOV.U32 R102, RZ, RZ, R5 ;  /* 0x000000ffff667224 */ /* 0x000fe400078e0005 */
[----:B------:R-:W-:Y:S02]  /*58220*/  IMAD.MOV.U32 R78, RZ, RZ, R7 ;  /* 0x000000ffff4e7224 */ /* 0x000fe400078e0007 */
[----:B------:R-:W-:-:S15]  /*58230*/  HMMA.1688.F32.TF32 R4, R220, R88, R176 ;  /* 0x00000058dc04723c */ /* 0x000fde00000810b0 */
[----:B------:R-:W-:-:S09]  /*58240*/  NOP ;  /* 0x0000000000007918 */ /* 0x000fd20000000000 */
[----:B-1----:R-:W-:Y:S01]  /*58250*/  IMAD.MOV.U32 R94, RZ, RZ, R4 ;  /* 0x000000ffff5e7224 */ /* 0x002fe200078e0004 */
[----:B------:R-:W-:Y:S01]  /*58260*/  MOV R99, R7 ;  /* 0x0000000700637202 */ /* 0x000fe20000000f00 */
[----:B----4-:R-:W-:Y:S02]  /*58270*/  IMAD.MOV.U32 R95, RZ, RZ, R5 ;  /* 0x000000ffff5f7224 */ /* 0x010fe400078e0005 */
[----:B------:R-:W-:Y:S02]  /*58280*/  IMAD.MOV.U32 R98, RZ, RZ, R6 ;  /* 0x000000ffff627224 */ /* 0x000fe400078e0006 */
[----:B------:R-:W-:Y:S01]  /*58290*/  HMMA.1688.F32.TF32 R4, R220, R92, R172 ;  /* 0x0000005cdc04723c */ /* 0x000fe200000810ac */
[----:B------:R-:W-:Y:S04]  /*582a0*/  STL [R1+0x53b4], R90 ;  /* 0x0053b45a01007387 */ /* 0x000fe80000100800 */
[----:B------:R-:W-:Y:S04]  /*582b0*/  STL [R1+0x53b0], R91 ;  /* 0x0053b05b01007387 */ /* 0x000fe80000100800 */
[----:B------:R1:W-:Y:S04]  /*582c0*/  STL [R1+0x53ac], R86 ;  /* 0x0053ac5601007387 */ /* 0x0003e80000100800 */
[----:B------:R2:W-:Y:S11]  /*582d0*/  STL [R1+0x53a8], R87 ;  /* 0x0053a85701007387 */ /* 0x0005f60000100800 */
[----:B------:R-:W-:-:S02]  /*582e0*/  IMAD.MOV.U32 R71, RZ, RZ, R4 ;  /* 0x000000ffff477224 */ /* 0x000fc400078e0004 */
[----:B------:R-:W-:Y:S02]  /*582f0*/  IMAD.MOV.U32 R75, RZ, RZ, R5 ;  /* 0x000000ffff4b7224 */ /* 0x000fe400078e0005 */
[----:B------:R-:W-:Y:S02]  /*58300*/  IMAD.MOV.U32 R82, RZ, RZ, R6 ;  /* 0x000000ffff527224 */ /* 0x000fe400078e0006 */
[----:B------:R-:W-:Y:S02]  /*58310*/  IMAD.MOV.U32 R83, RZ, RZ, R7 ;  /* 0x000000ffff537224 */ /* 0x000fe400078e0007 */
[----:B------:R-:W-:Y:S01]  /*58320*/  HMMA.1688.F32.TF32 R4, R220, R96, R248 ;  /* 0x00000060dc04723c */ /* 0x000fe200000810f8 */
[----:B------:R3:W-:Y:S04]  /*58330*/  STL [R1+0x53bc], R102 ;  /* 0x0053bc6601007387 */ /* 0x0007e80000100800 */
[----:B------:R4:W-:Y:S04]  /*58340*/  STL [R1+0x53b8], R103 ;  /* 0x0053b86701007387 */ /* 0x0009e80000100800 */
        /* <DEDUP_REMOVED lines=8> */
[----:B------:R-:W-:-:S03]  /*583d0*/  MOV R186, R4 ;  /* 0x0000000400ba7202 */ /* 0x000fc60000000f00 */
[----:B------:R-:W4:Y:S01]  /*583e0*/  LDL.LU R180, [R1+0x10e0] ;  /* 0x0010e00001b47983 */ /* 0x000f220000300800 */
[----:B------:R-:W-:-:S03]  /*583f0*/  IMAD.MOV.U32 R74, RZ, RZ, R5 ;  /* 0x000000ffff4a7224 */ /* 0x000fc600078e0005 */
[----:B------:R-:W4:Y:S01]  /*58400*/  LDL.LU R181, [R1+0x10e4] ;  /* 0x0010e40001b57983 */ /* 0x000f220000300800 */
[----:B------:R-:W-:-:S03]  /*58410*/  IMAD.MOV.U32 R115, RZ, RZ, R6 ;  /* 0x000000ffff737224 */ /* 0x000fc600078e0006 */
[----:B------:R-:W4:Y:S01]  /*58420*/  LDL.LU R182, [R1+0x10e8] ;  /* 0x0010e80001b67983 */ /* 0x000f220000300800 */
[----:B------:R-:W-:-:S03]  /*58430*/  IMAD.MOV.U32 R114, RZ, RZ, R7 ;  /* 0x000000ffff727224 */ /* 0x000fc600078e0007 */
        /* <DEDUP_REMOVED lines=69> */
[C---:B--2---:R-:W-:Y:S06]  /*58890*/  HMMA.1688.F32.TF32 R32, R220.reuse, R100, R32 ;  /* 0x00000064dc20723c */ /* 0x044fec0000081020 */
[----:B---3--:R-:W-:-:S15]  /*588a0*/  HMMA.1688.F32.TF32 R28, R220, R112, R28 ;  /* 0x00000070dc1c723c */ /* 0x008fde000008101c */
[----:B------:R-:W-:-:S03]  /*588b0*/  NOP ;  /* 0x0000000000007918 */ /* 0x000fc60000000000 */
[----:B-1----:R-:W-:Y:S01]  /*588c0*/  IMAD.MOV.U32 R86, RZ, RZ, R32 ;  /* 0x000000ffff567224 */ /* 0x002fe200078e0020 */
[----:B------:R-:W-:Y:S01]  /*588d0*/  MOV R87, R33 ;  /* 0x0000002100577202 */ /* 0x000fe20000000f00 */
[----:B------:R-:W-:Y:S02]  /*588e0*/  IMAD.MOV.U32 R70, RZ, RZ, R34 ;  /* 0x000000ffff467224 */ /* 0x000fe400078e0022 */
[----:B------:R-:W-:Y:S01]  /*588f0*/  IMAD.MOV.U32 R187, RZ, RZ, R35 ;  /* 0x000000ffffbb7224 */ /* 0x000fe200078e0023 */
[C---:B----4-:R-:W-:Y:S01]  /*58900*/  HMMA.1688.F32.TF32 R24, R104.reuse, R228, R24 ;  /* 0x000000e46818723c */ /* 0x050fe20000081018 */
[----:B------:R-:W-:Y:S01]  /*58910*/  IMAD.MOV.U32 R102, RZ, RZ, R28 ;  /* 0x000000ffff667224 */ /* 0x000fe200078e001c */
[----:B------:R-:W-:Y:S01]  /*58920*/  MOV R90, R30 ;  /* 0x0000001e005a7202 */ /* 0x000fe20000000f00 */
[----:B------:R-:W-:Y:S02]  /*58930*/  IMAD.MOV.U32 R103, RZ, RZ, R29 ;  /* 0x000000ffff677224 */ /* 0x000fe400078e001d */
[----:B------:R-:W-:Y:S01]  /*58940*/  IMAD.MOV.U32 R91, RZ, RZ, R31 ;  /* 0x000000ffff5b7224 */ /* 0x000fe200078e001f */
        /* <DEDUP_REMOVED lines=8> */
[----:B------:R-:W-:Y:S09]  /*589d0*/  STL.64 [R1+0x9d8], R30 ;  /* 0x0009d81e01007387 */ /* 0x000ff20000100a00 */
[----:B------:R-:W-:Y:S04]  /*589e0*/  STL.64 [R1+0x9c0], R24 ;  /* 0x0009c01801007387 */ /* 0x000fe80000100a00 */
[----:B------:R1:W-:Y:S02]  /*589f0*/  STL.64 [R1+0x9c8], R26 ;  /* 0x0009c81a01007387 */ /* 0x0003e40000100a00 */
[C---:B-1----:R-:W-:Y:S06]  /*58a00*/  HMMA.1688.F32.TF32 R24, R104.reuse, R224, R64 ;  /* 0x000000e06818723c */ /* 0x042fec0000081040 */
[----:B------:R-:W-:-:S15]  /*58a10*/  HMMA.1688.F32.TF32 R28, R104, R184, R124 ;  /* 0x000000b8681c723c */ /* 0x000fde000008107c */
[----:B------:R-:W-:-:S02]  /*58a20*/  NOP ;  /* 0x0000000000007918 */ /* 0x000fc40000000000 */
[----:B------:R-:W-:Y:S04]  /*58a30*/  STL.64 [R1+0xab0], R24 ;  /* 0x000ab01801007387 */ /* 0x000fe80000100a00 */
[----:B------:R1:W-:Y:S02]  /*58a40*/  STL.64 [R1+0xab8], R26 ;  /* 0x000ab81a01007387 */ /* 0x0003e40000100a00 */
[C---:B-1----:R-:W-:Y:S02]  /*58a50*/  HMMA.1688.F32.TF32 R24, R104.reuse, R68, R60 ;  /* 0x000000446818723c */ /* 0x042fe4000008103c */
[----:B------:R-:W-:Y:S04]  /*58a60*/  STL.64 [R1+0xaa0], R28 ;  /* 0x000aa01c01007387 */ /* 0x000fe80000100a00 */
[----:B------:R1:W-:Y:S01]  /*58a70*/  STL.64 [R1+0xaa8], R30 ;  /* 0x000aa81e01007387 */ /* 0x0003e20000100a00 */
[C---:B------:R-:W-:Y:S06]  /*58a80*/  HMMA.1688.F32.TF32 R32, R104.reuse, R72, R120 ;  /* 0x000000486820723c */ /* 0x040fec0000081078 */
[C---:B-1----:R-:W-:Y:S10]  /*58a90*/  HMMA.1688.F32.TF32 R28, R104.reuse, R76, R56 ;  /* 0x0000004c681c723c */ /* 0x042ff40000081038 */
[----:B------:R-:W-:Y:S04]  /*58aa0*/  STL.64 [R1+0xa90], R24 ;  /* 0x000a901801007387 */ /* 0x000fe80000100a00 */
[----:B------:R1:W-:Y:S02]  /*58ab0*/  STL.64 [R1+0xa98], R26 ;  /* 0x000a981a01007387 */ /* 0x0003e40000100a00 */
[C---:B-1----:R-:W-:Y:S06]  /*58ac0*/  HMMA.1688.F32.TF32 R24, R104.reuse, R80, R20 ;  /* 0x000000506818723c */ /* 0x042fec0000081014 */
        /* <DEDUP_REMOVED lines=19> */
[----:B-1----:R-:W-:Y:S03]  /*58c00*/  HMMA.1688.F32.TF32 R12, R104, R112, R176 ;  /* 0x00000070680c723c */ /* 0x002fe600000810b0 */
        /* <DEDUP_REMOVED lines=90> */
[----:B----4-:R-:W4:Y:S04]  /*591b0*/  LDL.LU R4, [R1+0x1330] ;  /* 0x0013300001047983 */ /* 0x010f280000300800 */
        /* <DEDUP_REMOVED lines=11> */
[C---:B---3--:R-:W-:Y:S06]  /*59270*/  HMMA.1688.F32.TF32 R12, R168.reuse, R236, R12 ;  /* 0x000000eca80c723c */ /* 0x048fec000008100c */
[C---:B--2---:R-:W-:Y:S06]  /*59280*/  HMMA.1688.F32.TF32 R8, R168.reuse, R244, R8 ;  /* 0x000000f4a808723c */ /* 0x044fec0000081008 */
[----:B------:R-:W-:Y:S06]  /*59290*/  HMMA.1688.F32.TF32 R16, R168, R232, R16 ;  /* 0x000000e8a810723c */ /* 0x000fec0000081010 */
[C---:B------:R-:W-:Y:S06]  /*592a0*/  HMMA.1688.F32.TF32 R56, R108.reuse, R112, R56 ;  /* 0x000000706c38723c */ /* 0x040fec0000081038 */
[C---:B------:R-:W-:Y:S06]  /*592b0*/  HMMA.1688.F32.TF32 R116, R108.reuse, R80, R116 ;  /* 0x000000506c74723c */ /* 0x040fec0000081074 */
[C---:B------:R-:W-:Y:S06]  /*592c0*/  HMMA.1688.F32.TF32 R220, R108.reuse, R72, R220 ;  /* 0x000000486cdc723c */ /* 0x040fec00000810dc */
[C---:B------:R-:W-:Y:S06]  /*592d0*/  HMMA.1688.F32.TF32 R132, R108.reuse, R68, R132 ;  /* 0x000000446c84723c */ /* 0x040fec0000081084 */
[C---:B------:R-:W-:Y:S06]  /*592e0*/  HMMA.1688.F32.TF32 R104, R108.reuse, R244, R104 ;  /* 0x000000f46c68723c */ /* 0x040fec0000081068 */
[C---:B------:R-:W-:Y:S06]  /*592f0*/  HMMA.1688.F32.TF32 R32, R108.reuse, R236, R32 ;  /* 0x000000ec6c20723c */ /* 0x040fec0000081020 */
[C---:B------:R-:W-:Y:S06]  /*59300*/  HMMA.1688.F32.TF32 R28, R108.reuse, R224, R28 ;  /* 0x000000e06c1c723c */ /* 0x040fec000008101c */
[C---:B------:R-:W-:Y:S11]  /*59310*/  HMMA.1688.F32.TF32 R24, R108.reuse, R184, R24 ;  /* 0x000000b86c18723c */ /* 0x040ff60000081018 */
[----:B------:R-:W-:Y:S04]  /*59320*/  STL.64 [R1+0x980], R32 ;  /* 0x0009802001007387 */ /* 0x000fe80000100a00 */
[----:B------:R1:W-:Y:S01]  /*59330*/  STL.64 [R1+0x988], R34 ;  /* 0x0009882201007387 */ /* 0x0003e20000100a00 */
[----:B------:R-:W-:Y:S03]  /*59340*/  HMMA.1688.F32.TF32 R240, R108, R76, R240 ;  /* 0x0000004c6cf0723c */ /* 0x000fe600000810f0 */
[----:B-1----:R-:W2:Y:S04]  /*59350*/  LDL.LU.64 R34, [R1+0x55f0] ;  /* 0x0055f00001227983 */ /* 0x002ea80000300a00 */
[----:B------:R-:W2:Y:S04]  /*59360*/  LDL.LU.64 R32, [R1+0x55e8] ;  /* 0x0055e80001207983 */ /* 0x000ea80000300a00 */
[----:B------:R-:W-:Y:S04]  /*59370*/  STL.64 [R1+0x970], R104 ;  /* 0x0009706801007387 */ /* 0x000fe80000100a00 */
[----:B------:R-:W-:Y:S04]  /*59380*/  STL.64 [R1+0x978], R106 ;  /* 0x0009786a01007387 */ /* 0x000fe80000100a00 */
[----:B------:R-:W-:Y:S04]  /*59390*/  STL.64 [R1+0x960], R28 ;  /* 0x0009601c01007387 */ /* 0x000fe80000100a00 */
[----:B------:R1:W-:Y:S04]  /*593a0*/  STL.64 [R1+0x968], R30 ;  /* 0x0009681e01007387 */ /* 0x0003e80000100a00 */
[----:B------:R-:W-:Y:S04]  /*593b0*/  LDS R104, [R2+UR12+0x4100] ;  /* 0x0041000c02687984 */ /* 0x000fe80008000800 */
[----:B------:R-:W-:Y:S04]  /*593c0*/  LDS R106, [R2+UR12+0x5100] ;  /* 0x0051000c026a7984 */ /* 0x000fe80008000800 */
[----:B-1----:R-:W3:Y:S04]  /*593d0*/  LDL.LU.64 R30, [R1+0x55e0] ;  /* 0x0055e000011e7983 */ /* 0x002ee80000300a00 */
[----:B------:R-:W3:Y:S04]  /*593e0*/  LDL.LU.64 R28, [R1+0x55d8] ;  /* 0x0055d800011c7983 */ /* 0x000ee80000300a00 */
[----:B------:R-:W-:Y:S04]  /*593f0*/  STL.64 [R1+0x950], R24 ;  /* 0x0009501801007387 */ /* 0x000fe80000100a00 */
[----:B------:R1:W-:Y:S01]  /*59400*/  STL.64 [R1+0x958], R26 ;  /* 0x0009581a01007387 */ /* 0x0003e20000100a00 */
[----:B------:R-:W-:Y:S03]  /*59410*/  HMMA.1688.F32.TF32 R20, R168, R228, R20 ;  /* 0x000000e4a814723c */ /* 0x000fe60000081014 */
[----:B------:R-:W-:Y:S04]  /*59420*/  LDS R105, [R3+UR12+0x4100] ;  /* 0x0041000c03697984 */ /* 0x000fe80008000800 */
[----:B------:R-:W2:Y:S04]  /*59430*/  LDS R107, [R3+UR12+0x5100] ;  /* 0x0051000c036b7984 */ /* 0x000ea80008000800 */
[----:B-1----:R-:W3:Y:S04]  /*59440*/  LDL.LU.64 R26, [R1+0x55d0] ;  /* 0x0055d000011a7983 */ /* 0x002ee80000300a00 */
[----:B------:R-:W3:Y:S04]  /*59450*/  LDL.LU.64 R24, [R1+0x55c8] ;  /* 0x0055c80001187983 */ /* 0x000ee80000300a00 */
[----:B------:R-:W-:Y:S04]  /*59460*/  STL.64 [R1+0x940], R132 ;  /* 0x0009408401007387 */ /* 0x000fe80000100a00 */
[----:B------:R1:W-:Y:S04]  /*59470*/  STL.64 [R1+0x948], R134 ;  /* 0x0009488601007387 */ /* 0x0003e80000100a00 */
[----:B-1----:R-:W3:Y:S04]  /*59480*/  LDL.LU.64 R134, [R1+0x55c0] ;  /* 0x0055c00001867983 */ /* 0x002ee80000300a00 */
[----:B------:R-:W3:Y:S04]  /*59490*/  LDL.LU.64 R132, [R1+0x55b8] ;  /* 0x0055b80001847983 */ /* 0x000ee80000300a00 */
[----:B------:R-:W-:Y:S04]  /*594a0*/  STL.64 [R1+0x930], R220 ;  /* 0x000930dc01007387 */ /* 0x000fe80000100a00 */
[----:B------:R1:W-:Y:S04]  /*594b0*/  STL.64 [R1+0x938], R222 ;  /* 0x000938de01007387 */ /* 0x0003e80000100a00 */
[----:B------:R-:W-:Y:S04]  /*594c0*/  STL.64 [R1+0x920], R240 ;  /* 0x000920f001007387 */ /* 0x000fe80000100a00 */
[----:B------:R-:W-:Y:S01]  /*594d0*/  STL.64 [R1+0x928], R242 ;  /* 0x000928f201007387 */ /* 0x000fe20000100a00 */
[C---:B-1----:R-:W-:Y:S03]  /*594e0*/  HMMA.1688.F32.TF32 R220, R108.reuse, R84, R128 ;  /* 0x000000546cdc723c */ /* 0x042fe60000081080 */
[----:B------:R-:W-:Y:S04]  /*594f0*/  STL.64 [R1+0x910], R116 ;  /* 0x0009107401007387 */ /* 0x000fe80000100a00 */
[----:B------:R1:W-:Y:S01]  /*59500*/  STL.64 [R1+0x918], R118 ;  /* 0x0009187601007387 */ /* 0x0003e20000100a00 */
[C---:B------:R-:W-:Y:S06]  /*59510*/  HMMA.1688.F32.TF32 R128, R108.reuse, R88, R64 ;  /* 0x000000586c80723c */ /* 0x040fec0000081040 */
[C---:B------:R-:W-:Y:S06]  /*59520*/  HMMA.1688.F32.TF32 R64, R108.reuse, R96, R60 ;  /* 0x000000606c40723c */ /* 0x040fec000008103c */
[C---:B-1----:R-:W-:Y:S06]  /*59530*/  HMMA.1688.F32.TF32 R116, R108.reuse, R92, R124 ;  /* 0x0000005c6c74723c */ /* 0x042fec000008107c */
        /* <DEDUP_REMOVED lines=21> */
[----:B------:R-:W-:Y:S04]  /*59690*/  LDS R108, [R0+UR12+0x4180] ;  /* 0x0041800c006c7984 */ /* 0x000fe80008000800 */
[----:B------:R-:W-:Y:S01]  /*596a0*/  LDS R110, [R0+UR12+0x5180] ;  /* 0x0051800c006e7984 */ /* 0x000fe20008000800 */
[C---:B----4-:R-:W-:Y:S03]  /*596b0*/  HMMA.1688.F32.TF32 R8, R168.reuse, R224, R4 ;  /* 0x000000e0a808723c */ /* 0x050fe60000081004 */
[----:B------:R-:W-:Y:S04]  /*596c0*/  LDS R109, [R252+UR12+0x4180] ;  /* 0x0041800cfc6d7984 */ /* 0x000fe80008000800 */
[----:B------:R-:W1:Y:S01]  /*596d0*/  LDS R111, [R252+UR12+0x5180] ;  /* 0x0051800cfc6f7984 */ /* 0x000e620008000800 */
[C---:B------:R-:W-:Y:S06]  /*596e0*/  HMMA.1688.F32.TF32 R4, R168.reuse, R184, R180 ;  /* 0x000000b8a804723c */ /* 0x040fec00000810b4 */
[C---:B------:R-:W-:Y:S09]  /*596f0*/  HMMA.1688.F32.TF32 R12, R168.reuse, R72, R172 ;  /* 0x00000048a80c723c */ /* 0x040ff200000810ac */
[----:B------:R-:W-:Y:S04]  /*59700*/  STL.64 [R1+0x8b0], R8 ;  /* 0x0008b00801007387 */ /* 0x000fe80000100a00 */
[----:B------:R4:W-:Y:S04]  /*59710*/  STL.64 [R1+0x8b8], R10 ;  /* 0x0008b80a01007387 */ /* 0x0009e80000100a00 */
[----:B------:R-:W-:Y:S04]  /*59720*/  STL.64 [R1+0x8a0], R4 ;  /* 0x0008a00401007387 */ /* 0x000fe80000100a00 */
[----:B------:R1:W-:Y:S01]  /*59730*/  STL.64 [R1+0x8a8], R6 ;  /* 0x0008a80601007387 */ /* 0x0003e20000100a00 */
[C---:B----4-:R-:W-:Y:S06]  /*59740*/  HMMA.1688.F32.TF32 R8, R168.reuse, R68, R176 ;  /* 0x00000044a808723c */ /* 0x050fec00000810b0 */
[----:B-1----:R-:W-:-:S15]  /*59750*/  HMMA.1688.F32.TF32 R4, R168, R76, R248 ;  /* 0x0000004ca804723c */ /* 0x002fde00000810f8 */
[----:B------:R-:W-:-:S02]  /*59760*/  NOP ;  /* 0x0000000000007918 */ /* 0x000fc40000000000 */
[----:B------:R1:W-:Y:S04]  /*59770*/  STL.64 [R1+0x890], R8 ;  /* 0x0008900801007387 */ /* 0x0003e80000100a00 */
[----:B------:R4:W-:Y:S04]  /*59780*/  STL.64 [R1+0x898], R10 ;  /* 0x0008980a01007387 */ /* 0x0009e80000100a00 */
[----:B-1----:R-:W3:Y:S04]  /*59790*/  LDL.LU R8, [R1+0x10] ;  /* 0x0000100001087983 */ /* 0x002ee80000300800 */
[----:B------:R1:W-:Y:S04]  /*597a0*/  STL.64 [R1+0x880], R12 ;  /* 0x0008800c01007387 */ /* 0x0003e80000100a00 */
[----:B------:R2:W-:Y:S04]  /*597b0*/  STL.64 [R1+0x888], R14 ;  /* 0x0008880e01007387 */ /* 0x0005e80000100a00 */
[----:B------:R2:W-:Y:S04]  /*597c0*/  STL.64 [R1+0x870], R4 ;  /* 0x0008700401007387 */ /* 0x0005e80000100a00 */
[----:B------:R2:W-:Y:S04]  /*597d0*/  STL.64 [R1+0x878], R6 ;  /* 0x0008780601007387 */ /* 0x0005e80000100a00 */
[----:B------:R-:W3:Y:S04]  /*597e0*/  LDL.LU R9, [R1+0x14] ;  /* 0x0000140001097983 */ /* 0x000ee80000300800 */
[----:B----4-:R-:W3:Y:S04]  /*597f0*/  LDL.LU R10, [R1+0x18] ;  /* 0x00001800010a7983 */ /* 0x010ee80000300800 */
[----:B------:R-:W3:Y:S04]  /*59800*/  LDL.LU R11, [R1+0x1c] ;  /* 0x00001c00010b7983 */ /* 0x000ee80000300800 */
[----:B-1----:R-:W4:Y:S04]  /*59810*/  LDL.LU R12, [R1+0x20] ;  /* 0x00002000010c7983 */ /* 0x002f280000300800 */
[----:B------:R-:W4:Y:S04]  /*59820*/  LDL.LU R13, [R1+0x24] ;  /* 0x00002400010d7983 */ /* 0x000f280000300800 */
[----:B--2---:R-:W4:Y:S04]  /*59830*/  LDL.LU R14, [R1+0x28] ;  /* 0x00002800010e7983 */ /* 0x004f280000300800 */
        /* <DEDUP_REMOVED lines=61> */
[----:B------:R-:W4:Y:S04]  /*59c10*/  LDL.LU R4, [R1] ;  /* 0x0000000001047983 */ /* 0x000f280000300800 */
[----:B------:R-:W4:Y:S04]  /*59c20*/  LDL.LU R5, [R1+0x4] ;  /* 0x0000040001057983 */ /* 0x000f280000300800 */
[----:B------:R-:W4:Y:S04]  /*59c30*/  LDL.LU R6, [R1+0x8] ;  /* 0x0000080001067983 */ /* 0x000f280000300800 */
[----:B------:R-:W4:Y:S01]  /*59c40*/  LDL.LU R7, [R1+0xc] ;  /* 0x00000c0001077983 */ /* 0x000f220000300800 */
[C---:B--2---:R-:W-:Y:S06]  /*59c50*/  HMMA.1688.F32.TF32 R172, R168.reuse, R100, R172 ;  /* 0x00000064a8ac723c */ /* 0x044fec00000810ac */
[C---:B---3--:R-:W-:Y:S06]  /*59c60*/  HMMA.1688.F32.TF32 R176, R168.reuse, R96, R176 ;  /* 0x00000060a8b0723c */ /* 0x048fec00000810b0 */
[C---:B----4-:R-:W-:Y:S06]  /*59c70*/  HMMA.1688.F32.TF32 R180, R168.reuse, R92, R180 ;  /* 0x0000005ca8b4723c */ /* 0x050fec00000810b4 */
[C---:B------:R-:W-:Y:S06]  /*59c80*/  HMMA.1688.F32.TF32 R128, R168.reuse, R84, R128 ;  /* 0x00000054a880723c */ /* 0x040fec0000081080 */
[C---:B------:R-:W-:Y:S06]  /*59c90*/  HMMA.1688.F32.TF32 R116, R168.reuse, R80, R116 ;  /* 0x00000050a874723c */ /* 0x040fec0000081074 */
[----:B------:R-:W-:-:S15]  /*59ca0*/  HMMA.1688.F32.TF32 R64, R168, R88, R64 ;  /* 0x00000058a840723c */ /* 0x000fde0000081040 */
[----:B------:R-:W-:-:S02]  /*59cb0*/  NOP ;  /* 0x0000000000007918 */ /* 0x000fc40000000000 */
        /* <DEDUP_REMOVED lines=25> */
[----:B------:R-:W2:Y:S04]  /*59e50*/  LDL.LU.64 R250, [R1+0x5550] ;  /* 0x0055500001fa7983 */ /* 0x000ea80000300a00 */
[----:B------:R-:W2:Y:S04]  /*59e60*/  LDL.LU.64 R248, [R1+0x5548] ;  /* 0x0055480001f87983 */ /* 0x000ea80000300a00 */
[----:B------:R1:W-:Y:S04]  /*59e70*/  STL.64 [R1+0x7b0], R168 ;  /* 0x0007b0a801007387 */ /* 0x0003e80000100a00 */
[----:B------:R1:W-:Y:S04]  /*59e80*/  STL.64 [R1+0x7b8], R170 ;  /* 0x0007b8aa01007387 */ /* 0x0003e80000100a00 */
[----:B-1----:R-:W3:Y:S04]  /*59e90*/  LDL.LU R168, [R1+0x280] ;  /* 0x0002800001a87983 */ /* 0x002ee80000300800 */
[----:B------:R-:W3:Y:S04]  /*59ea0*/  LDL.LU R169, [R1+0x284] ;  /* 0x0002840001a97983 */ /* 0x000ee80000300800 */
[----:B------:R-:W3:Y:S04]  /*59eb0*/  LDL.LU R170, [R1+0x288] ;  /* 0x0002880001aa7983 */ /* 0x000ee80000300800 */
[----:B------:R-:W3:Y:S01]  /*59ec0*/  LDL.LU R171, [R1+0x28c] ;  /* 0x00028c0001ab7983 */ /* 0x000ee20000300800 */
[C---:B------:R-:W-:Y:S06]  /*59ed0*/  HMMA.1688.F32.TF32 R124, R104.reuse, R244, R124 ;  /* 0x000000f4687c723c */ /* 0x040fec000008107c */
[C---:B------:R-:W-:Y:S06]  /*59ee0*/  HMMA.1688.F32.TF32 R60, R104.reuse, R224, R60 ;  /* 0x000000e0683c723c */ /* 0x040fec000008103c */
[----:B---3--:R-:W-:-:S15]  /*59ef0*/  HMMA.1688.F32.TF32 R168, R104, R228, R168 ;  /* 0x000000e468a8723c */ /* 0x008fde00000810a8 */
[----:B------:R-:W-:-:S08]  /*59f00*/  NOP ;  /* 0x0000000000007918 */ /* 0x000fd00000000000 */
[----:B------:R-:W-:Y:S04]  /*59f10*/  STL.64 [R1+0x7a0], R168 ;  /* 0x0007a0a801007387 */ /* 0x000fe80000100a00 */
[----:B------:R1:W-:Y:S02]  /*59f20*/  STL.64 [R1+0x7a8], R170 ;  /* 0x0007a8aa01007387 */ /* 0x0003e40000100a00 */
[C---:B-1----:R-:W-:Y:S06]  /*59f30*/  HMMA.1688.F32.TF32 R168, R104.reuse, R232, R220 ;  /* 0x000000e868a8723c */ /* 0x042fec00000810dc */
[----:B------:R-:W-:-:S15]  /*59f40*/  HMMA.1688.F32.TF32 R220, R104, R236, R240 ;  /* 0x000000ec68dc723c */ /* 0x000fde00000810f0 */
[----:B------:R-:W-:-:S02]  /*59f50*/  NOP ;  /* 0x0000000000007918 */ /* 0x000fc40000000000 */
[----:B------:R-:W-:Y:S04]  /*59f60*/  STL.64 [R1+0x790], R168 ;  /* 0x000790a801007387 */ /* 0x000fe80000100a00 */
[----:B------:R-:W-:Y:S04]  /*59f70*/  STL.64 [R1+0x798], R170 ;  /* 0x000798aa01007387 */ /* 0x000fe80000100a00 */
[----:B------:R-:W-:Y:S04]  /*59f80*/  STL.64 [R1+0x780], R220 ;  /* 0x000780dc01007387 */ /* 0x000fe80000100a00 */
[----:B------:R-:W-:Y:S04]  /*59f90*/  STL.64 [R1+0x788], R222 ;  /* 0x000788de01007387 */ /* 0x000fe80000100a00 */
[----:B------:R-:W-:Y:S04]  /*59fa0*/  STL.64 [R1+0x770], R124 ;  /* 0x0007707c01007387 */ /* 0x000fe80000100a00 */
[----:B------:R1:W-:Y:S04]  /*59fb0*/  STL.64 [R1+0x778], R126 ;  /* 0x0007787e01007387 */ /* 0x0003e80000100a00 */
[----:B------:R-:W3:Y:S04]  /*59fc0*/  LDL.LU R240, [R1+0x4f0] ;  /* 0x0004f00001f07983 */ /* 0x000ee80000300800 */
[----:B------:R-:W-:Y:S01]  /*59fd0*/  STL.64 [R1+0x760], R60 ;  /* 0x0007603c01007387 */ /* 0x000fe20000100a00 */
[C---:B-1----:R-:W-:Y:S03]  /*59fe0*/  HMMA.1688.F32.TF32 R124, R104.reuse, R184, R120 ;  /* 0x000000b8687c723c */ /* 0x042fe60000081078 */
[----:B------:R1:W-:Y:S04]  /*59ff0*/  STL.64 [R1+0x768], R62 ;  /* 0x0007683e01007387 */ /* 0x0003e80000100a00 */
[----:B------:R-:W3:Y:S01]  /*5a000*/  LDL.LU R241, [R1+0x4f4] ;  /* 0x0004f40001f17983 */ /* 0x000ee20000300800 */
[C---:B------:R-:W-:Y:S03]  /*5a010*/  HMMA.1688.F32.TF32 R120, R104.reuse, R68, R56 ;  /* 0x000000446878723c */ /* 0x040fe60000081038 */
[----:B------:R-:W3:Y:S03]  /*5a020*/  LDL.LU R242, [R1+0x4f8] ;  /* 0x0004f80001f27983 */ /* 0x000ee60000300800 */
[C---:B-1----:R-:W-:Y:S01]  /*5a030*/  HMMA.1688.F32.TF32 R60, R104.reuse, R72, R20 ;  /* 0x00000048683c723c */ /* 0x042fe20000081014 */
[----:B------:R-:W3:Y:S04]  /*5a040*/  LDL.LU R243, [R1+0x4fc] ;  /* 0x0004fc0001f37983 */ /* 0x000ee80000300800 */
[----:B------:R-:W3:Y:S01]  /*5a050*/  LDL.LU R220, [R1+0x560] ;  /* 0x0005600001dc7983 */ /* 0x000ee20000300800 */
[C---:B------:R-:W-:Y:S03]  /*5a060*/  HMMA.1688.F32.TF32 R56, R104.reuse, R76, R16 ;  /* 0x0000004c6838723c */ /* 0x040fe60000081010 */
[----:B------:R-:W3:Y:S03]  /*5a070*/  LDL.LU R221, [R1+0x564] ;  /* 0x0005640001dd7983 */ /* 0x000ee60000300800 */
[C---:B------:R-:W-:Y:S01]  /*5a080*/  HMMA.1688.F32.TF32 R20, R104.reuse, R80, R12 ;  /* 0x000000506814723c */ /* 0x040fe2000008100c */
[----:B------:R-:W3:Y:S04]  /*5a090*/  LDL.LU R222, [R1+0x568] ;  /* 0x0005680001de7983 */ /* 0x000ee80000300800 */
[----:B------:R-:W3:Y:S01]  /*5a0a0*/  LDL.LU R223, [R1+0x56c] ;  /* 0x00056c0001df7983 */ /* 0x000ee20000300800 */
[C---:B------:R-:W-:Y:S03]  /*5a0b0*/  HMMA.1688.F32.TF32 R16, R104.reuse, R84, R8 ;  /* 0x000000546810723c */ /* 0x040fe60000081008 */
[----:B------:R-:W-:Y:S03]  /*5a0c0*/  LDS R168, [R2+UR12+0x4180] ;  /* 0x0041800c02a87984 */ /* 0x000fe60008000800 */
[C---:B------:R-:W-:Y:S01]  /*5a0d0*/  HMMA.1688.F32.TF32 R12, R104.reuse, R88, R4 ;  /* 0x00000058680c723c */ /* 0x040fe20000081004 */
[----:B------:R-:W-:Y:S04]  /*5a0e0*/  LDS R170, [R2+UR12+0x5180] ;  /* 0x0051800c02aa7984 */ /* 0x000fe80008000800 */
[----:B------:R-:W-:Y:S01]  /*5a0f0*/  LDS R169, [R3+UR12+0x4180] ;  /* 0x0041800c03a97984 */ /* 0x000fe20008000800 */
[C---:B--2---:R-:W-:Y:S03]  /*5a100*/  HMMA.1688.F32.TF32 R8, R104.reuse, R92, R248 ;  /* 0x0000005c6808723c */ /* 0x044fe600000810f8 */
        /* <DEDUP_REMOVED lines=20> */
[----:B-1----:R-:W3:Y:S04]  /*5a250*/  LDL.LU R8, [R1+0x620] ;  /* 0x0006200001087983 */ /* 0x002ee80000300800 */
[----:B------:R-:W3:Y:S04]  /*5a260*/  LDL.LU R9, [R1+0x624] ;  /* 0x0006240001097983 */ /* 0x000ee80000300800 */
[----:B----4-:R-:W3:Y:S04]  /*5a270*/  LDL.LU R10, [R1+0x628] ;  /* 0x00062800010a7983 */ /* 0x010ee80000300800 */
[----:B------:R-:W3:Y:S04]  /*5a280*/  LDL.LU R11, [R1+0x62c] ;  /* 0x00062c00010b7983 */ /* 0x000ee80000300800 */
        /* <DEDUP_REMOVED lines=19> */
[----:B------:R-:W4:Y:S04]  /*5a3c0*/  LDL.LU R125, [R1+0x534] ;  /* 0x00053400017d7983 */ /* 0x000f280000300800 */
[----:B------:R-:W4:Y:S01]  /*5a3d0*/  LDL.LU R126, [R1+0x538] ;  /* 0x00053800017e7983 */ /* 0x000f220000300800 */
        /* <DEDUP_REMOVED lines=14> */
[----:B------:R1:W-:Y:S04]  /*5a4c0*/  STL.64 [R1+0x6d0], R172 ;  /* 0x0006d0ac01007387 */ /* 0x0003e80000100a00 */
[----:B------:R1:W-:Y:S04]  /*5a4d0*/  STL.64 [R1+0x6d8], R174 ;  /* 0x0006d8ae01007387 */ /* 0x0003e80000100a00 */
[----:B------:R-:W4:Y:S04]  /*5a4e0*/  LDS R171, [R3+UR12+0x5180] ;  /* 0x0051800c03ab7984 */ /* 0x000f280008000800 */
[----:B-1----:R-:W4:Y:S04]  /*5a4f0*/  LDL.LU R172, [R1+0x580] ;  /* 0x0005800001ac7983 */ /* 0x002f280000300800 */
[----:B------:R-:W4:Y:S04]  /*5a500*/  LDL.LU R173, [R1+0x584] ;  /* 0x0005840001ad7983 */ /* 0x000f280000300800 */
[----:B------:R-:W4:Y:S04]  /*5a510*/  LDL.LU R174, [R1+0x588] ;  /* 0x0005880001ae7983 */ /* 0x000f280000300800 */
[----:B------:R-:W4:Y:S04]  /*5a520*/  LDL.LU R175, [R1+0x58c] ;  /* 0x00058c0001af7983 */ /* 0x000f280000300800 */
[----:B------:R1:W-:Y:S04]  /*5a530*/  STL.64 [R1+0x6c0], R176 ;  /* 0x0006c0b001007387 */ /* 0x0003e80000100a00 */
[----:B------:R1:W-:Y:S04]  /*5a540*/  STL.64 [R1+0x6c8], R178 ;  /* 0x0006c8b201007387 */ /* 0x0003e80000100a00 */
[----:B-1----:R-:W4:Y:S04]  /*5a550*/  LDL.LU R176, [R1+0x5a0] ;  /* 0x0005a00001b07983 */ /* 0x002f280000300800 */
[----:B------:R-:W4:Y:S04]  /*5a560*/  LDL.LU R177, [R1+0x5a4] ;  /* 0x0005a40001b17983 */ /* 0x000f280000300800 */
[----:B------:R-:W4:Y:S04]  /*5a570*/  LDL.LU R178, [R1+0x5a8] ;  /* 0x0005a80001b27983 */ /* 0x000f280000300800 */
[----:B------:R-:W4:Y:S04]  /*5a580*/  LDL.LU R179, [R1+0x5ac] ;  /* 0x0005ac0001b37983 */ /* 0x000f280000300800 */
[----:B------:R-:W4:Y:S04]  /*5a590*/  LDL.LU R104, [R1+0x500] ;  /* 0x0005000001687983 */ /* 0x000f280000300800 */
[----:B------:R1:W-:Y:S04]  /*5a5a0*/  STL.64 [R1+0x600], R180 ;  /* 0x000600b401007387 */ /* 0x0003e80000100a00 */
[----:B------:R1:W-:Y:S04]  /*5a5b0*/  STL.64 [R1+0x608], R182 ;  /* 0x000608b601007387 */ /* 0x0003e80000100a00 */
[----:B------:R-:W4:Y:S04]  /*5a5c0*/  LDL.LU R105, [R1+0x504] ;  /* 0x0005040001697983 */ /* 0x000f280000300800 */
[----:B------:R-:W4:Y:S04]  /*5a5d0*/  LDL.LU R106, [R1+0x508] ;  /* 0x00050800016a7983 */ /* 0x000f280000300800 */
[----:B------:R-:W4:Y:S04]  /*5a5e0*/  LDL.LU R107, [R1+0x50c] ;  /* 0x00050c00016b7983 */ /* 0x000f280000300800 */
[----:B-1----:R-:W4:Y:S04]  /*5a5f0*/  LDL.LU R180, [R1+0x5b0] ;  /* 0x0005b00001b47983 */ /* 0x002f280000300800 */
        /* <DEDUP_REMOVED lines=24> */
[----:B------:R-:W4:Y:S01]  /*5a780*/  LDL.LU.64 R120, [R1+0x5518] ;  /* 0x0055180001787983 */ /* 0x000f220000300a00 */
[----:B------:R-:W-:-:S15]  /*5a790*/  HMMA.1688.F32.TF32 R104, R108, R244, R104 ;  /* 0x000000f46c68723c */ /* 0x000fde0000081068 */
[----:B------:R-:W-:-:S08]  /*5a7a0*/  NOP ;  /* 0x0000000000007918 */ /* 0x000fd00000000000 */
[----:B------:R-:W-:Y:S04]  /*5a7b0*/  STL.64 [R1+0x5c0], R104 ;  /* 0x0005c06801007387 */ /* 0x000fe80000100a00 */
[----:B------:R-:W-:Y:S04]  /*5a7c0*/  STL.64 [R1+0x5c8], R106 ;  /* 0x0005c86a01007387 */ /* 0x000fe80000100a00 */
[----:B------:R-:W-:Y:S04]  /*5a7d0*/  STL.64 [R1+0x6b0], R56 ;  /* 0x0006b03801007387 */ /* 0x000fe80000100a00 */
[----:B------:R1:W-:Y:S01]  /*5a7e0*/  STL.64 [R1+0x6b8], R58 ;  /* 0x0006b83a01007387 */ /* 0x0003e20000100a00 */
[C---:B------:R-:W-:Y:S03]  /*5a7f0*/  HMMA.1688.F32.TF32 R180, R108.reuse, R84, R180 ;  /* 0x000000546cb4723c */ /* 0x040fe600000810b4 */
[----:B------:R-:W-:Y:S03]  /*5a800*/  LDS R104, [R0+UR12+0x4200] ;  /* 0x0042000c00687984 */ /* 0x000fe60008000800 */
[C---:B------:R-:W-:Y:S01]  /*5a810*/  HMMA.1688.F32.TF32 R176, R108.reuse, R88, R176 ;  /* 0x000000586cb0723c */ /* 0x040fe200000810b0 */
[----:B------:R-:W-:Y:S04]  /*5a820*/  LDS R106, [R0+UR12+0x5200] ;  /* 0x0052000c006a7984 */ /* 0x000fe80008000800 */
[----:B-1----:R-:W4:Y:S04]  /*5a830*/  LDL.LU.64 R58, [R1+0x5510] ;  /* 0x00551000013a7983 */ /* 0x002f280000300a00 */
[----:B------:R-:W4:Y:S04]  /*5a840*/  LDL.LU.64 R56, [R1+0x5508] ;  /* 0x0055080001387983 */ /* 0x000f280000300a00 */
[----:B------:R-:W-:Y:S04]  /*5a850*/  STL.64 [R1+0x6a0], R20 ;  /* 0x0006a01401007387 */ /* 0x000fe80000100a00 */
[----:B------:R1:W-:Y:S01]  /*5a860*/  STL.64 [R1+0x6a8], R22 ;  /* 0x0006a81601007387 */ /* 0x0003e20000100a00 */
[----:B------:R-:W-:Y:S03]  /*5a870*/  HMMA.1688.F32.TF32 R172, R108, R92, R172 ;  /* 0x0000005c6cac723c */ /* 0x000fe600000810ac */
[----:B------:R-:W-:Y:S03]  /*5a880*/  LDS R105, [R252+UR12+0x4200] ;  /* 0x0042000cfc697984 */ /* 0x000fe60008000800 */
[----:B------:R-:W-:Y:S01]  /*5a890*/  HMMA.1688.F32.TF32 R64, R168, R80, R64 ;  /* 0x00000050a840723c */ /* 0x000fe20000081040 */
[----:B------:R-:W4:Y:S04]  /*5a8a0*/  LDS R107, [R252+UR12+0x5200] ;  /* 0x0052000cfc6b7984 */ /* 0x000f280008000800 */
[----:B-1----:R-:W4:Y:S04]  /*5a8b0*/  LDL.LU.64 R22, [R1+0x5500] ;  /* 0x0055000001167983 */ /* 0x002f280000300a00 */
[----:B------:R-:W4:Y:S04]  /*5a8c0*/  LDL.LU.64 R20, [R1+0x54f8] ;  /* 0x0054f80001147983 */ /* 0x000f280000300a00 */
[----:B------:R-:W-:Y:S04]  /*5a8d0*/  STL.64 [R1+0x690], R16 ;  /* 0x0006901001007387 */ /* 0x000fe80000100a00 */
[----:B------:R1:W-:Y:S04]  /*5a8e0*/  STL.64 [R1+0x698], R18 ;  /* 0x0006981201007387 */ /* 0x0003e80000100a00 */
        /* <DEDUP_REMOVED lines=16> */
[----:B------:R-:W-:Y:S04]  /*5a9f0*/  STL.64 [R1+0x640], R176 ;  /* 0x000640b001007387 */ /* 0x000fe80000100a00 */
[----:B------:R1:W-:Y:S02]  /*5aa00*/  STL.64 [R1+0x648], R178 ;  /* 0x000648b201007387 */ /* 0x0003e40000100a00 */
[C---:B-1----:R-:W-:Y:S02]  /*5aa10*/  HMMA.1688.F32.TF32 R180, R108.reuse, R96, R248 ;  /* 0x000000606cb4723c */ /* 0x042fe400000810f8 */
[----:B------:R-:W-:Y:S04]  /*5aa20*/  STL.64 [R1+0x630], R172 ;  /* 0x000630ac01007387 */ /* 0x000fe80000100a00 */
[----:B------:R1:W-:Y:S01]  /*5aa30*/  STL.64 [R1+0x638], R174 ;  /* 0x000638ae01007387 */ /* 0x0003e20000100a00 */
[C---:B------:R-:W-:Y:S06]  /*5aa40*/  HMMA.1688.F32.TF32 R176, R108.reuse, R100, R220 ;  /* 0x000000646cb0723c */ /* 0x040fec00000810dc */
[----:B-1----:R-:W-:Y:S10]  /*5aa50*/  HMMA.1688.F32.TF32 R172, R108, R112, R240 ;  /* 0x000000706cac723c */ /* 0x002ff400000810f0 */
[----:B------:R-:W-:Y:S04]  /*5aa60*/  STL.64 [R1+0x620], R180 ;  /* 0x000620b401007387 */ /* 0x000fe80000100a00 */
[----:B------:R-:W-:Y:S04]  /*5aa70*/  STL.64 [R1+0x628], R182 ;  /* 0x000628b601007387 */ /* 0x000fe80000100a00 */
[----:B------:R-:W-:Y:S04]  /*5aa80*/  STL.64 [R1+0x610], R176 ;  /* 0x000610b001007387 */ /* 0x000fe80000100a00 */
[----:B------:R-:W-:Y:S04]  /*5aa90*/  STL.64 [R1+0x618], R178 ;  /* 0x000618b201007387 */ /* 0x000fe80000100a00 */
[----:B------:R-:W-:Y:S04]  /*5aaa0*/  STL.64 [R1+0x5b0], R172 ;  /* 0x0005b0ac01007387 */ /* 0x000fe80000100a00 */
[----:B------:R-:W-:Y:S01]  /*5aab0*/  STL.64 [R1+0x5b8], R174 ;  /* 0x0005b8ae01007387 */ /* 0x000fe20000100a00 */
[C---:B---3--:R-:W-:Y:S06]  /*5aac0*/  HMMA.1688.F32.TF32 R60, R168.reuse, R72, R60 ;  /* 0x00000048a83c723c */ /* 0x048fec000008103c */
[C---:B--2---:R-:W-:Y:S06]  /*5aad0*/  HMMA.1688.F32.TF32 R124, R168.reuse, R76, R124 ;  /* 0x0000004ca87c723c */ /* 0x044fec000008107c */
[C---:B----4-:R-:W-:Y:S06]  /*5aae0*/  HMMA.1688.F32.TF32 R120, R168.reuse, R68, R120 ;  /* 0x00000044a878723c */ /* 0x050fec0000081078 */
[C---:B------:R-:W-:Y:S06]  /*5aaf0*/  HMMA.1688.F32.TF32 R56, R168.reuse, R184, R56 ;  /* 0x000000b8a838723c */ /* 0x040fec0000081038 */
[C---:B------:R-:W-:Y:S06]  /*5ab00*/  HMMA.1688.F32.TF32 R12, R168.reuse, R236, R12 ;  /* 0x000000eca80c723c */ /* 0x040fec000008100c */
[C---:B------:R-:W-:Y:S06]  /*5ab10*/  HMMA.1688.F32.TF32 R108, R168.reuse, R228, R4 ;  /* 0x000000e4a86c723c */ /* 0x040fec0000081004 */
[C---:B------:R-:W-:Y:S06]  /*5ab20*/  HMMA.1688.F32.TF32 R4, R168.reuse, R232, R8 ;  /* 0x000000e8a804723c */ /* 0x040fec0000081008 */
[C---:B------:R-:W-:Y:S11]  /*5ab30*/  HMMA.1688.F32.TF32 R8, R168.reuse, R244, R16 ;  /* 0x000000f4a808723c */ /* 0x040ff60000081010 */
        /* <DEDUP_REMOVED lines=8> */
[----:B------:R-:W2:Y:S01]  /*5abc0*/  LDL.LU R240, [R1+0x300] ;  /* 0x0003000001f07983 */ /* 0x000ea20000300800 */
[C---:B------:R-:W-:Y:S03]  /*5abd0*/  HMMA.1688.F32.TF32 R128, R168.reuse, R84, R128 ;  /* 0x00000054a880723c */ /* 0x040fe60000081080 */
[----:B------:R-:W-:Y:S03]  /*5abe0*/  LDS R4, [R2+UR12+0x4200] ;  /* 0x0042000c02047984 */ /* 0x000fe60008000800 */
[C---:B-1----:R-:W-:Y:S01]  /*5abf0*/  HMMA.1688.F32.TF32 R8, R168.reuse, R224, R20 ;  /* 0x000000e0a808723c */ /* 0x042fe20000081014 */
[----:B------:R-:W-:Y:S04]  /*5ac00*/  LDS R6, [R2+UR12+0x5200] ;  /* 0x0052000c02067984 */ /* 0x000fe80008000800 */
[----:B------:R-:W-:Y:S01]  /*5ac10*/  LDS R5, [R3+UR12+0x4200] ;  /* 0x0042000c03057984 */ /* 0x000fe20008000800 */
[----:B------:R-:W-:Y:S03]  /*5ac20*/  HMMA.1688.F32.TF32 R116, R168, R88, R116 ;  /* 0x00000058a874723c */ /* 0x000fe60000081074 */
[----:B------:R-:W1:-:S14]  /*5ac30*/  LDS R7, [R3+UR12+0x5200] ;  /* 0x0052000c03077984 */ /* 0x000e5c0008000800 */
        /* <DEDUP_REMOVED lines=59> */
[----:B-1----:R-:W3:Y:S04]  /*5aff0*/  LDL.LU R60, [R1+0x350] ;  /* 0x00035000013c7983 */ /* 0x002ee80000300800 */
[----:B------:R-:W3:Y:S04]  /*5b000*/  LDL.LU R61, [R1+0x354] ;  /* 0x00035400013d7983 */ /* 0x000ee80000300800 */
[----:B------:R-:W3:Y:S04]  /*5b010*/  LDL.LU R62, [R1+0x358] ;  /* 0x00035800013e7983 */ /* 0x000ee80000300800 */
[----:B------:R-:W3:Y:S04]  /*5b020*/  LDL.LU R63, [R1+0x35c] ;  /* 0x00035c00013f7983 */ /* 0x000ee80000300800 */
        /* <DEDUP_REMOVED lines=12> */
[----:B------:R-:W-:Y:S01]  /*5b0f0*/  STL.64 [R1+0x500], R128 ;  /* 0x0005008001007387 */ /* 0x000fe20000100a00 */
[C---:B------:R-:W-:Y:S03]  /*5b100*/  HMMA.1688.F32.TF32 R24, R168.reuse, R96, R24 ;  /* 0x00000060a818723c */ /* 0x040fe60000081018 */
[----:B------:R1:W-:Y:S03]  /*5b110*/  STL.64 [R1+0x508], R130 ;  /* 0x0005088201007387 */ /* 0x0003e60000100a00 */
[C---:B-1----:R-:W-:Y:S01]  /*5b120*/  HMMA.1688.F32.TF32 R128, R168.reuse, R92, R132 ;  /* 0x0000005ca880723c */ /* 0x042fe20000081084 */
[----:B------:R-:W-:Y:S04]  /*5b130*/  STL.64 [R1+0x4f0], R116 ;  /* 0x0004f07401007387 */ /* 0x000fe80000100a00 */
[----:B------:R1:W-:Y:S02]  /*5b140*/  STL.64 [R1+0x4f8], R118 ;  /* 0x0004f87601007387 */ /* 0x0003e40000100a00 */
[----:B-1----:R-:W-:-:S15]  /*5b150*/  HMMA.1688.F32.TF32 R116, R168, R100, R28 ;  /* 0x00000064a874723c */ /* 0x002fde000008101c */
[----:B------:R-:W-:-:S01]  /*5b160*/  NOP ;  /* 0x0000000000007918 */ /* 0x000fc20000000000 */
[----:B------:R-:W-:Y:S01]  /*5b170*/  STL.64 [R1+0x4e0], R128 ;  /* 0x0004e08001007387 */ /* 0x000fe20000100a00 */
[----:B------:R-:W-:Y:S03]  /*5b180*/  HMMA.1688.F32.TF32 R28, R168, R112, R32 ;  /* 0x00000070a81c723c */ /* 0x000fe60000081020 */
[----:B------:R-:W-:Y:S04]  /*5b190*/  STL.64 [R1+0x4e8], R130 ;  /* 0x0004e88201007387 */ /* 0x000fe80000100a00 */
[----:B------:R-:W-:Y:S04]  /*5b1a0*/  STL.64 [R1+0x4d0], R24 ;  /* 0x0004d01801007387 */ /* 0x000fe80000100a00 */
[----:B------:R-:W-:Y:S04]  /*5b1b0*/  STL.64 [R1+0x4d8], R26 ;  /* 0x0004d81a01007387 */ /* 0x000fe80000100a00 */
[----:B------:R-:W-:Y:S04]  /*5b1c0*/  STL.64 [R1+0x4c0], R116 ;  /* 0x0004c07401007387 */ /* 0x000fe80000100a00 */
[----:B------:R-:W-:Y:S04]  /*5b1d0*/  STL.64 [R1+0x4c8], R118 ;  /* 0x0004c87601007387 */ /* 0x000fe80000100a00 */
[----:B------:R-:W-:Y:S04]  /*5b1e0*/  STL.64 [R1+0x3f0], R28 ;  /* 0x0003f01c01007387 */ /* 0x000fe80000100a00 */
[----:B------:R3:W-:Y:S01]  /*5b1f0*/  STL.64 [R1+0x3f8], R30 ;  /* 0x0003f81e01007387 */ /* 0x0007e20000100a00 */
[C---:B--2---:R-:W-:Y:S06]  /*5b200*/  HMMA.1688.F32.TF32 R16, R104.reuse, R72, R16 ;  /* 0x000000486810723c */ /* 0x044fec0000081010 */
[C---:B------:R-:W-:Y:S06]  /*5b210*/  HMMA.1688.F32.TF32 R20, R104.reuse, R68, R20 ;  /* 0x000000446814723c */ /* 0x040fec0000081014 */
[C---:B------:R-:W-:Y:S06]  /*5b220*/  HMMA.1688.F32.TF32 R12, R104.reuse, R76, R12 ;  /* 0x0000004c680c723c */ /* 0x040fec000008100c */
[C---:B---3--:R-:W-:Y:S06]  /*5b230*/  HMMA.1688.F32.TF32 R28, R104.reuse, R236, R60 ;  /* 0x000000ec681c723c */ /* 0x048fec000008103c */
[C---:B----4-:R-:W-:Y:S06]  /*5b240*/  HMMA.1688.F32.TF32 R32, R104.reuse, R232, R124 ;  /* 0x000000e86820723c */ /* 0x050fec000008107c */
[C---:B------:R-:W-:Y:S01]  /*5b250*/  HMMA.1688.F32.TF32 R24, R104.reuse, R228, R64 ;  /* 0x000000e46818723c */ /* 0x040fe20000081040 */
[----:B------:R-:W-:Y:S04]  /*5b260*/  LDS R64, [R2+UR12+0x4300] ;  /* 0x0043000c02407984 */ /* 0x000fe80008000800 */
[----:B------:R-:W-:Y:S04]  /*5b270*/  LDS R66, [R2+UR12+0x5300] ;  /* 0x0053000c02427984 */ /* 0x000fe80008000800 */
[----:B------:R-:W-:Y:S04]  /*5b280*/  LDS R65, [R3+UR12+0x4300] ;  /* 0x0043000c03417984 */ /* 0x000fe80008000800 */
[----:B------:R-:W-:Y:S10]  /*5b290*/  LDS R67, [R3+UR12+0x5300] ;  /* 0x0053000c03437984 */ /* 0x000ff40008000800 */
[----:B------:R-:W-:Y:S04]  /*5b2a0*/  STL.64 [R1+0x3e0], R24 ;  /* 0x0003e01801007387 */ /* 0x000fe80000100a00 */
[----:B------:R1:W-:Y:S02]  /*5b2b0*/  STL.64 [R1+0x3e8], R26 ;  /* 0x0003e81a01007387 */ /* 0x0003e40000100a00 */
[C---:B-1----:R-:W-:Y:S02]  /*5b2c0*/  HMMA.1688.F32.TF32 R24, R104.reuse, R244, R8 ;  /* 0x000000f46818723c */ /* 0x042fe40000081008 */
[----:B------:R-:W-:Y:S04]  /*5b2d0*/  STL.64 [R1+0x3d0], R32 ;  /* 0x0003d02001007387 */ /* 0x000fe80000100a00 */
[----:B------:R-:W-:Y:S04]  /*5b2e0*/  STL.64 [R1+0x3d8], R34 ;  /* 0x0003d82201007387 */ /* 0x000fe80000100a00 */
[----:B------:R-:W-:Y:S04]  /*5b2f0*/  STL.64 [R1+0x3c0], R28 ;  /* 0x0003c01c01007387 */ /* 0x000fe80000100a00 */
[----:B------:R1:W-:Y:S04]  /*5b300*/  STL.64 [R1+0x3c8], R30 ;  /* 0x0003c81e01007387 */ /* 0x0003e80000100a00 */
[----:B------:R-:W-:Y:S04]  /*5b310*/  LDS R8, [R0+UR12+0x4280] ;  /* 0x0042800c00087984 */ /* 0x000fe80008000800 */
[----:B------:R-:W-:Y:S04]  /*5b320*/  LDS R10, [R0+UR12+0x5280] ;  /* 0x0052800c000a7984 */ /* 0x000fe80008000800 */
[----:B------:R-:W-:Y:S01]  /*5b330*/  STL.64 [R1+0x3b0], R24 ;  /* 0x0003b01801007387 */ /* 0x000fe20000100a00 */
[C---:B-1----:R-:W-:Y:S03]  /*5b340*/  HMMA.1688.F32.TF32 R28, R104.reuse, R224, R120 ;  /* 0x000000e0681c723c */ /* 0x042fe60000081078 */
[----:B------:R1:W-:Y:S04]  /*5b350*/  STL.64 [R1+0x3b8], R26 ;  /* 0x0003b81a01007387 */ /* 0x0003e80000100a00 */
[----:B------:R-:W-:Y:S04]  /*5b360*/  LDS R9, [R252+UR12+0x4280] ;  /* 0x0042800cfc097984 */ /* 0x000fe80008000800 */
[----:B------:R-:W2:Y:S01]  /*5b370*/  LDS R11, [R252+UR12+0x5280] ;  /* 0x0052800cfc0b7984 */ /* 0x000ea20008000800 */
[C---:B-1----:R-:W-:Y:S11]  /*5b380*/  HMMA.1688.F32.TF32 R24, R104.reuse, R184, R56 ;  /* 0x000000b86818723c */ /* 0x042ff60000081038 */
[----:B------:R-:W-:Y:S04]  /*5b390*/  STL.64 [R1+0x4b0], R28 ;  /* 0x0004b01c01007387 */ /* 0x000fe80000100a00 */
[----:B------:R-:W-:Y:S08]  /*5b3a0*/  STL.64 [R1+0x4b8], R30 ;  /* 0x0004b81e01007387 */ /* 0x000ff00000100a00 */
[----:B------:R-:W-:Y:S04]  /*5b3b0*/  STL.64 [R1+0x4a0], R24 ;  /* 0x0004a01801007387 */ /* 0x000fe80000100a00 */
[----:B------:R-:W-:Y:S04]  /*5b3c0*/  STL.64 [R1+0x4a8], R26 ;  /* 0x0004a81a01007387 */ /* 0x000fe80000100a00 */
[----:B------:R-:W-:Y:S04]  /*5b3d0*/  STL.64 [R1+0x490], R20 ;  /* 0x0004901401007387 */ /* 0x000fe80000100a00 */
[----:B------:R1:W-:Y:S04]  /*5b3e0*/  STL.64 [R1+0x498], R22 ;  /* 0x0004981601007387 */ /* 0x0003e80000100a00 */
[----:B------:R-:W-:Y:S04]  /*5b3f0*/  STL.64 [R1+0x480], R16 ;  /* 0x0004801001007387 */ /* 0x000fe80000100a00 */
[----:B------:R3:W-:Y:S01]  /*5b400*/  STL.64 [R1+0x488], R18 ;  /* 0x0004881201007387 */ /* 0x0007e20000100a00 */
[C---:B-1----:R-:W-:Y:S06]  /*5b410*/  HMMA.1688.F32.TF32 R20, R104.reuse, R80, R108 ;  /* 0x000000506814723c */ /* 0x042fec000008106c */
[----:B---3--:R-:W-:Y:S01]  /*5b420*/  HMMA.1688.F32.TF32 R16, R104, R84, R180 ;  /* 0x000000546810723c */ /* 0x008fe200000810b4 */
[----:B------:R-:W-:Y:S04]  /*5b430*/  STL.64 [R1+0x470], R12 ;  /* 0x0004700c01007387 */ /* 0x000fe80000100a00 */
[----:B------:R1:W-:-:S12]  /*5b440*/  STL.64 [R1+0x478], R14 ;  /* 0x0004780e01007387 */ /* 0x0003d80000100a00 */
[----:B------:R-:W-:Y:S01]  /*5b450*/  STL.64 [R1+0x460], R20 ;  /* 0x0004601401007387 */ /* 0x000fe20000100a00 */
[C---:B-1----:R-:W-:Y:S03]  /*5b460*/  HMMA.1688.F32.TF32 R12, R104.reuse, R88, R176 ;  /* 0x00000058680c723c */ /* 0x042fe600000810b0 */
[----:B------:R1:W-:Y:S04]  /*5b470*/  STL.64 [R1+0x468], R22 ;  /* 0x0004681601007387 */ /* 0x0003e80000100a00 */
[----:B------:R-:W-:Y:S04]  /*5b480*/  STL.64 [R1+0x450], R16 ;  /* 0x0004501001007387 */ /* 0x000fe80000100a00 */
[----:B------:R3:W-:Y:S01]  /*5b490*/  STL.64 [R1+0x458], R18 ;  /* 0x0004581201007387 */ /* 0x0007e20000100a00 */
[C---:B-1----:R-:W-:Y:S06]  /*5b4a0*/  HMMA.1688.F32.TF32 R20, R104.reuse, R92, R172 ;  /* 0x0000005c6814723c */ /* 0x042fec00000810ac */
[C---:B---3--:R-:W-:Y:S05]  /*5b4b0*/  HMMA.1688.F32.TF32 R16, R104.reuse, R96, R248 ;  /* 0x000000606810723c */ /* 0x048fea00000810f8 */
[----:B------:R-:W-:Y:S04]  /*5b4c0*/  STL.64 [R1+0x440], R12 ;  /* 0x0004400c01007387 */ /* 0x000fe80000100a00 */
[----:B------:R1:W-:Y:S08]  /*5b4d0*/  STL.64 [R1+0x448], R14 ;  /* 0x0004480e01007387 */ /* 0x0003f00000100a00 */
[----:B------:R-:W-:Y:S01]  /*5b4e0*/  STL.64 [R1+0x430], R20 ;  /* 0x0004301401007387 */ /* 0x000fe20000100a00 */
[C---:B-1----:R-:W-:Y:S03]  /*5b4f0*/  HMMA.1688.F32.TF32 R12, R104.reuse, R100, R220 ;  /* 0x00000064680c723c */ /* 0x042fe600000810dc */
[----:B------:R1:W-:Y:S04]  /*5b500*/  STL.64 [R1+0x438], R22 ;  /* 0x0004381601007387 */ /* 0x0003e80000100a00 */
[----:B------:R-:W-:Y:S04]  /*5b510*/  STL.64 [R1+0x420], R16 ;  /* 0x0004201001007387 */ /* 0x000fe80000100a00 */
[----:B------:R3:W-:Y:S01]  /*5b520*/  STL.64 [R1+0x428], R18 ;  /* 0x0004281201007387 */ /* 0x0007e20000100a00 */
[----:B-1----:R-:W-:Y:S06]  /*5b530*/  HMMA.1688.F32.TF32 R20, R104, R112, R240 ;  /* 0x000000706814723c */ /* 0x002fec00000810f0 */
        /* <DEDUP_REMOVED lines=8> */
[C---:B-1----:R-:W-:Y:S06]  /*5b5c0*/  HMMA.1688.F32.TF32 R20, R4.reuse, R236, R44 ;  /* 0x000000ec0414723c */ /* 0x042fec000008102c */
[----:B---3--:R-:W-:Y:S05]  /*5b5d0*/  HMMA.1688.F32.TF32 R16, R4, R244, R48 ;  /* 0x000000f40410723c */ /* 0x008fea0000081030 */
[----:B------:R-:W-:Y:S04]  /*5b5e0*/  STL.64 [R1+0x390], R12 ;  /* 0x0003900c01007387 */ /* 0x000fe80000100a00 */
[----:B------:R-:W-:Y:S01]  /*5b5f0*/  STL.64 [R1+0x398], R14 ;  /* 0x0003980e01007387 */ /* 0x000fe20000100a00 */
[----:B------:R-:W-:-:S02]  /*5b600*/  IMAD.MOV.U32 R56, RZ, RZ, R140 ;  /* 0x000000ffff387224 */ /* 0x000fc400078e008c */
[----:B------:R-:W-:Y:S01]  /*5b610*/  IMAD.MOV.U32 R57, RZ, RZ, R141 ;  /* 0x000000ffff397224 */ /* 0x000fe200078e008d */
[----:B------:R-:W-:Y:S01]  /*5b620*/  MOV R59, R143 ;  /* 0x0000008f003b7202 */ /* 0x000fe20000000f00 */
[----:B------:R-:W-:Y:S01]  /*5b630*/  IMAD.MOV.U32 R58, RZ, RZ, R142 ;  /* 0x000000ffff3a7224 */ /* 0x000fe200078e008e */
[----:B------:R-:W-:Y:S01]  /*5b640*/  HMMA.1688.F32.TF32 R32, R4, R72, R144 ;  /* 0x000000480420723c */ /* 0x000fe20000081090 */
[----:B------:R-:W-:Y:S01]  /*5b650*/  IMAD.MOV.U32 R120, RZ, RZ, R136 ;  /* 0x000000ffff787224 */ /* 0x000fe200078e0088 */
[----:B------:R-:W-:Y:S04]  /*5b660*/  LDS R12, [R2+UR12+0x4280] ;  /* 0x0042800c020c7984 */ /* 0x000fe80008000800 */
[----:B------:R-:W-:Y:S04]  /*5b670*/  STL.64 [R1+0x380], R20 ;  /* 0x0003801401007387 */ /* 0x000fe80000100a00 */
[----:B------:R-:W-:Y:S04]  /*5b680*/  STL.64 [R1+0x388], R22 ;  /* 0x0003881601007387 */ /* 0x000fe80000100a00 */
[----:B------:R-:W-:Y:S04]  /*5b690*/  STL.64 [R1+0x370], R16 ;  /* 0x0003701001007387 */ /* 0x000fe80000100a00 */
[----:B------:R1:W-:Y:S04]  /*5b6a0*/  STL.64 [R1+0x378], R18 ;  /* 0x0003781201007387 */ /* 0x0003e80000100a00 */
[----:B------:R-:W3:Y:S01]  /*5b6b0*/  LDL.LU R220, [R1+0x1400] ;  /* 0x0014000001dc7983 */ /* 0x000ee20000300800 */
[----:B------:R-:W-:-:S02]  /*5b6c0*/  IMAD.MOV.U32 R121, RZ, RZ, R137 ;  /* 0x000000ffff797224 */ /* 0x000fc400078e0089 */
[----:B------:R-:W-:Y:S01]  /*5b6d0*/  IMAD.MOV.U32 R122, RZ, RZ, R138 ;  /* 0x000000ffff7a7224 */ /* 0x000fe200078e008a */
[----:B------:R-:W-:Y:S01]  /*5b6e0*/  LDS R14, [R2+UR12+0x5280] ;  /* 0x0052800c020e7984 */ /* 0x000fe20008000800 */
[----:B-1----:R-:W-:Y:S01]  /*5b6f0*/  HMMA.1688.F32.TF32 R16, R4, R224, R52 ;  /* 0x000000e00410723c */ /* 0x002fe20000081034 */
[----:B------:R-:W-:Y:S02]  /*5b700*/  IMAD.MOV.U32 R123, RZ, RZ, R139 ;  /* 0x000000ffff7b7224 */ /* 0x000fe400078e008b */
[----:B------:R-:W-:Y:S04]  /*5b710*/  LDS R13, [R3+UR12+0x4280] ;  /* 0x0042800c030d7984 */ /* 0x000fe80008000800 */
[----:B------:R-:W1:-:S15]  /*5b720*/  LDS R15, [R3+UR12+0x5280] ;  /* 0x0052800c030f7984 */ /* 0x000e5e0008000800 */
[----:B------:R-:W-:-:S01]  /*5b730*/  NOP ;  /* 0x0000000000007918 */ /* 0x000fc20000000000 */
[----:B------:R4:W-:Y:S04]  /*5b740*/  STL.64 [R1+0x360], R16 ;  /* 0x0003601001007387 */ /* 0x0009e80000100a00 */
[----:B------:R2:W-:Y:S04]  /*5b750*/  STL.64 [R1+0x368], R18 ;  /* 0x0003681201007387 */ /* 0x0005e80000100a00 */
[----:B------:R-:W3:Y:S04]  /*5b760*/  LDL.LU R221, [R1+0x1404] ;  /* 0x0014040001dd7983 */ /* 0x000ee80000300800 */
[----:B------:R-:W3:Y:S04]  /*5b770*/  LDL.LU R222, [R1+0x1408] ;  /* 0x0014080001de7983 */ /* 0x000ee80000300800 */
[----:B------:R-:W3:Y:S04]  /*5b780*/  LDL.LU R223, [R1+0x140c] ;  /* 0x00140c0001df7983 */ /* 0x000ee80000300800 */
[----:B------:R-:W3:Y:S04]  /*5b790*/  LDL.LU R248, [R1+0x1350] ;  /* 0x0013500001f87983 */ /* 0x000ee80000300800 */
[----:B------:R-:W3:Y:S04]  /*5b7a0*/  LDL.LU R249, [R1+0x1354] ;  /* 0x0013540001f97983 */ /* 0x000ee80000300800 */
[----:B------:R-:W3:Y:S04]  /*5b7b0*/  LDL.LU R250, [R1+0x1358] ;  /* 0x0013580001fa7983 */ /* 0x000ee80000300800 */
[----:B------:R-:W3:Y:S04]  /*5b7c0*/  LDL.LU R251, [R1+0x135c] ;  /* 0x00135c0001fb7983 */ /* 0x000ee80000300800 */
[----:B----4-:R-:W4:Y:S04]  /*5b7d0*/  LDL.LU R16, [R1+0x1370] ;  /* 0x0013700001107983 */ /* 0x010f280000300800 */
        /* <DEDUP_REMOVED lines=36> */
[----:B--2---:R-:W-:-:S15]  /*5ba20*/  HMMA.1688.F32.TF32 R28, R4, R184, R136 ;  /* 0x000000b8041c723c */ /* 0x004fde0000081088 */
[----:B------:R-:W-:-:S08]  /*5ba30*/  NOP ;  /* 0x0000000000007918 */ /* 0x000fd00000000000 */
[----:B------:R-:W-:Y:S04]  /*5ba40*/  STL.64 [R1+0x350], R28 ;  /* 0x0003501c01007387 */ /* 0x000fe80000100a00 */
[----:B------:R2:W-:Y:S04]  /*5ba50*/  STL.64 [R1+0x358], R30 ;  /* 0x0003581e01007387 */ /* 0x0005e80000100a00 */
[----:B------:R-:W-:Y:S04]  /*5ba60*/  STL.64 [R1+0x340], R24 ;  /* 0x0003401801007387 */ /* 0x000fe80000100a00 */
[----:B------:R3:W-:Y:S01]  /*5ba70*/  STL.64 [R1+0x348], R26 ;  /* 0x0003481a01007387 */ /* 0x0007e20000100a00 */
[C---:B--2---:R-:W-:Y:S06]  /*5ba80*/  HMMA.1688.F32.TF32 R28, R4.reuse, R76, R148 ;  /* 0x0000004c041c723c */ /* 0x044fec0000081094 */
[----:B---3--:R-:W-:Y:S01]  /*5ba90*/  HMMA.1688.F32.TF32 R24, R4, R80, R152 ;  /* 0x000000500418723c */ /* 0x008fe20000081098 */
[----:B------:R-:W-:Y:S04]  /*5baa0*/  STL.64 [R1+0x330], R32 ;  /* 0x0003302001007387 */ /* 0x000fe80000100a00 */
[----:B------:R-:W-:Y:S04]  /*5bab0*/  STL.64 [R1+0x338], R34 ;  /* 0x0003382201007387 */ /* 0x000fe80000100a00 */
[----:B------:R-:W2:Y:S01]  /*5bac0*/  LDL.LU R240, [R1+0x13f0] ;  /* 0x0013f00001f07983 */ /* 0x000ea20000300800 */
[----:B------:R-:W-:Y:S03]  /*5bad0*/  HMMA.1688.F32.TF32 R20, R8, R228, R20 ;  /* 0x000000e40814723c */ /* 0x000fe60000081014 */
[----:B------:R-:W-:Y:S04]  /*5bae0*/  LDS R152, [R0+UR12+0x4380] ;  /* 0x0043800c00987984 */ /* 0x000fe80008000800 */
[----:B------:R-:W-:Y:S04]  /*5baf0*/  STL.64 [R1+0x320], R28 ;  /* 0x0003201c01007387 */ /* 0x000fe80000100a00 */
[----:B------:R3:W-:Y:S04]  /*5bb00*/  STL.64 [R1+0x328], R30 ;  /* 0x0003281e01007387 */ /* 0x0007e80000100a00 */
[----:B------:R-:W-:Y:S04]  /*5bb10*/  STL.64 [R1+0x310], R24 ;  /* 0x0003101801007387 */ /* 0x000fe80000100a00 */
[----:B------:R1:W-:Y:S04]  /*5bb20*/  STL.64 [R1+0x318], R26 ;  /* 0x0003181a01007387 */ /* 0x0003e80000100a00 */
[----:B------:R-:W2:Y:S04]  /*5bb30*/  LDL.LU R241, [R1+0x13f4] ;  /* 0x0013f40001f17983 */ /* 0x000ea80000300800 */
[----:B------:R-:W2:Y:S04]  /*5bb40*/  LDL.LU R242, [R1+0x13f8] ;  /* 0x0013f80001f27983 */ /* 0x000ea80000300800 */
[----:B------:R-:W2:Y:S01]  /*5bb50*/  LDL.LU R243, [R1+0x13fc] ;  /* 0x0013fc0001f37983 */ /* 0x000ea20000300800 */
[C---:B---3--:R-:W-:Y:S03]  /*5bb60*/  HMMA.1688.F32.TF32 R28, R4.reuse, R84, R156 ;  /* 0x00000054041c723c */ /* 0x048fe6000008109c */
[----:B------:R-:W-:Y:S03]  /*5bb70*/  LDS R154, [R0+UR12+0x5380] ;  /* 0x0053800c009a7984 */ /* 0x000fe60008000800 */
[C---:B-1----:R-:W-:Y:S01]  /*5bb80*/  HMMA.1688.F32.TF32 R24, R4.reuse, R88, R160 ;  /* 0x000000580418723c */ /* 0x042fe200000810a0 */
[----:B------:R-:W-:Y:S04]  /*5bb90*/  LDS R153, [R252+UR12+0x4380] ;  /* 0x0043800cfc997984 */ /* 0x000fe80008000800 */
[----:B------:R-:W-:Y:S01]  /*5bba0*/  LDS R155, [R252+UR12+0x5380] ;  /* 0x0053800cfc9b7984 */ /* 0x000fe20008000800 */
[C---:B------:R-:W-:Y:S11]  /*5bbb0*/  HMMA.1688.F32.TF32 R32, R4.reuse, R92, R164 ;  /* 0x0000005c0420723c */ /* 0x040ff600000810a4 */
[----:B------:R-:W-:Y:S04]  /*5bbc0*/  STL.64 [R1+0x300], R28 ;  /* 0x0003001c01007387 */ /* 0x000fe80000100a00 */
[----:B------:R4:W-:Y:S04]  /*5bbd0*/  STL.64 [R1+0x308], R30 ;  /* 0x0003081e01007387 */ /* 0x0009e80000100a00 */
[----:B------:R-:W-:Y:S04]  /*5bbe0*/  STL.64 [R1+0x190], R24 ;  /* 0x0001901801007387 */ /* 0x000fe80000100a00 */
[----:B------:R1:W-:Y:S01]  /*5bbf0*/  STL.64 [R1+0x198], R26 ;  /* 0x0001981a01007387 */ /* 0x0003e20000100a00 */
[C---:B----4-:R-:W-:Y:S06]  /*5bc00*/  HMMA.1688.F32.TF32 R28, R4.reuse, R96, R60 ;  /* 0x00000060041c723c */ /* 0x050fec000008103c */
[C---:B-1----:R-:W-:Y:S06]  /*5bc10*/  HMMA.1688.F32.TF32 R24, R4.reuse, R100, R120 ;  /* 0x000000640418723c */ /* 0x042fec0000081078 */
[----:B------:R-:W-:Y:S06]  /*5bc20*/  HMMA.1688.F32.TF32 R4, R4, R112, R56 ;  /* 0x000000700404723c */ /* 0x000fec0000081038 */
[C---:B------:R-:W-:Y:S01]  /*5bc30*/  HMMA.1688.F32.TF32 R16, R8.reuse, R232, R16 ;  /* 0x000000e80810723c */ /* 0x040fe20000081010 */
[----:B------:R-:W-:Y:S04]  /*5bc40*/  STL.64 [R1+0x60], R32 ;  /* 0x0000602001007387 */ /* 0x000fe80000100a00 */
[----:B------:R-:W-:Y:S04]  /*5bc50*/  STL.64 [R1+0x68], R34 ;  /* 0x0000682201007387 */ /* 0x000fe80000100a00 */
        /* <DEDUP_REMOVED lines=8> */
[----:B------:R-:W-:Y:S01]  /*5bce0*/  STL.64 [R1+0x28], R22 ;  /* 0x0000281601007387 */ /* 0x000fe20000100a00 */
[C---:B-1----:R-:W-:Y:S03]  /*5bcf0*/  HMMA.1688.F32.TF32 R4, R8.reuse, R236, R108 ;  /* 0x000000ec0804723c */ /* 0x042fe6000008106c */
[----:B------:R-:W-:Y:S04]  /*5bd00*/  STL.64 [R1+0x10], R16 ;  /* 0x0000101001007387 */ /* 0x000fe80000100a00 */
[----:B------:R1:W-:Y:S02]  /*5bd10*/  STL.64 [R1+0x18], R18 ;  /* 0x0000181201007387 */ /* 0x0003e40000100a00 */
[----:B-1----:R-:W-:Y:S02]  /*5bd20*/  HMMA.1688.F32.TF32 R16, R8, R224, R180 ;  /* 0x000000e00810723c */ /* 0x002fe400000810b4 */
[----:B------:R-:W-:-:S12]  /*5bd30*/  STL [R1+0x5204], R248 ;  /* 0x005204f801007387 */ /* 0x000fd80000100800 */
[----:B------:R-:W-:Y:S01]  /*5bd40*/  STL.64 [R1], R4 ;  /* 0x0000000401007387 */ /* 0x000fe20000100a00 */
[C---:B------:R-:W-:Y:S03]  /*5bd50*/  HMMA.1688.F32.TF32 R24, R8.reuse, R184, R176 ;  /* 0x000000b80818723c */ /* 0x040fe600000810b0 */
[----:B------:R-:W-:Y:S04]  /*5bd60*/  STL.64 [R1+0x8], R6 ;  /* 0x0000080601007387 */ /* 0x000fe80000100a00 */
[----:B------:R-:W-:Y:S01]  /*5bd70*/  STL [R1+0x5200], R249 ;  /* 0x005200f901007387 */ /* 0x000fe20000100800 */
[C---:B------:R-:W-:Y:S03]  /*5bd80*/  HMMA.1688.F32.TF32 R20, R8.reuse, R68, R172 ;  /* 0x000000440814723c */ /* 0x040fe600000810ac */
[----:B------:R-:W-:Y:S04]  /*5bd90*/  STL [R1+0x51fc], R250 ;  /* 0x0051fcfa01007387 */ /* 0x000fe80000100800 */
[----:B------:R-:W-:Y:S04]  /*5bda0*/  STL [R1+0x51f8], R251 ;  /* 0x0051f8fb01007387 */ /* 0x000fe80000100800 */
[----:B------:R-:W-:Y:S04]  /*5bdb0*/  STL.64 [R1+0x180], R16 ;  /* 0x0001801001007387 */ /* 0x000fe80000100a00 */
[----:B------:R1:W-:Y:S04]  /*5bdc0*/  STL.64 [R1+0x188], R18 ;  /* 0x0001881201007387 */ /* 0x0003e80000100a00 */
[----:B------:R-:W-:Y:S04]  /*5bdd0*/  LDS R4, [R0+UR12+0x4300] ;  /* 0x0043000c00047984 */ /* 0x000fe80008000800 */
[----:B------:R-:W-:Y:S01]  /*5bde0*/  LDS R6, [R0+UR12+0x5300] ;  /* 0x0053000c00067984 */ /* 0x000fe20008000800 */
[C---:B-1----:R-:W-:Y:S03]  /*5bdf0*/  HMMA.1688.F32.TF32 R16, R8.reuse, R72, R220 ;  /* 0x000000480810723c */ /* 0x042fe600000810dc */
[----:B------:R-:W-:Y:S04]  /*5be00*/  STL.64 [R1+0x170], R24 ;  /* 0x0001701801007387 */ /* 0x000fe80000100a00 */
[----:B------:R-:W-:Y:S04]  /*5be10*/  STL.64 [R1+0x178], R26 ;  /* 0x0001781a01007387 */ /* 0x000fe80000100a00 */
[----:B------:R-:W3:Y:S04]  /*5be20*/  LDL.LU R172, [R1+0x13e0] ;  /* 0x0013e00001ac7983 */ /* 0x000ee80000300800 */
[----:B------:R-:W-:Y:S04]  /*5be30*/  STL.64 [R1+0x160], R20 ;  /* 0x0001601401007387 */ /* 0x000fe80000100a00 */
[----:B------:R-:W-:Y:S04]  /*5be40*/  STL.64 [R1+0x168], R22 ;  /* 0x0001681601007387 */ /* 0x000fe80000100a00 */
[----:B------:R-:W-:Y:S04]  /*5be50*/  LDS R5, [R252+UR12+0x4300] ;  /* 0x0043000cfc057984 */ /* 0x000fe80008000800 */
        /* <DEDUP_REMOVED lines=10> */
[----:B------:R-:W1:Y:S01]  /*5bf00*/  LDS R7, [R252+UR12+0x5300] ;  /* 0x0053000cfc077984 */ /* 0x000e620008000800 */
[----:B--2---:R-:W-:-:S15]  /*5bf10*/  HMMA.1688.F32.TF32 R20, R8, R76, R240 ;  /* 0x0000004c0814723c */ /* 0x004fde00000810f0 */
[----:B------:R-:W-:-:S08]  /*5bf20*/  NOP ;  /* 0x0000000000007918 */ /* 0x000fd00000000000 */
[----:B------:R2:W-:Y:S04]  /*5bf30*/  STL.64 [R1+0x140], R20 ;  /* 0x0001401401007387 */ /* 0x0005e80000100a00 */
[----:B------:R1:W-:Y:S04]  /*5bf40*/  STL.64 [R1+0x148], R22 ;  /* 0x0001481601007387 */ /* 0x0003e80000100a00 */
[----:B------:R-:W3:Y:S04]  /*5bf50*/  LDL.LU R17, [R1+0xb54] ;  /* 0x000b540001117983 */ /* 0x000ee80000300800 */
        /* <DEDUP_REMOVED lines=18> */
[----:B--2---:R-:W2:Y:S04]  /*5c080*/  LDL.LU R20, [R1+0x1340] ;  /* 0x0013400001147983 */ /* 0x004ea80000300800 */
[----:B------:R-:W2:Y:S04]  /*5c090*/  LDL.LU R21, [R1+0x1344] ;  /* 0x0013440001157983 */ /* 0x000ea80000300800 */
[----:B-1----:R-:W2:Y:S04]  /*5c0a0*/  LDL.LU R22, [R1+0x1348] ;  /* 0x0013480001167983 */ /* 0x002ea80000300800 */
[----:B------:R-:W2:Y:S04]  /*5c0b0*/  LDL.LU R23, [R1+0x134c] ;  /* 0x00134c0001177983 */ /* 0x000ea80000300800 */
[----:B------:R-:W2:Y:S04]  /*5c0c0*/  LDL.LU R108, [R1+0xb40] ;  /* 0x000b4000016c7983 */ /* 0x000ea80000300800 */
[----:B------:R-:W2:Y:S04]  /*5c0d0*/  LDL.LU R109, [R1+0xb44] ;  /* 0x000b4400016d7983 */ /* 0x000ea80000300800 */
[----:B------:R-:W2:Y:S04]  /*5c0e0*/  LDL.LU R110, [R1+0xb48] ;  /* 0x000b4800016e7983 */ /* 0x000ea80000300800 */
[----:B------:R-:W2:Y:S04]  /*5c0f0*/  LDL.LU R111, [R1+0xb4c] ;  /* 0x000b4c00016f7983 */ /* 0x000ea80000300800 */
[----:B------:R-:W2:Y:S01]  /*5c100*/  LDL.LU R180, [R1+0xb30] ;  /* 0x000b300001b47983 */ /* 0x000ea20000300800 */
[C---:B---3--:R-:W-:Y:S06]  /*5c110*/  HMMA.1688.F32.TF32 R28, R8.reuse, R80, R172 ;  /* 0x00000050081c723c */ /* 0x048fec00000810ac */
[----:B------:R-:W-:-:S15]  /*5c120*/  HMMA.1688.F32.TF32 R24, R8, R84, R220 ;  /* 0x000000540818723c */ /* 0x000fde00000810dc */
[----:B------:R-:W-:-:S02]  /*5c130*/  NOP ;  /* 0x0000000000007918 */ /* 0x000fc40000000000 */
[----:B------:R-:W-:Y:S04]  /*5c140*/  STL.64 [R1+0x130], R28 ;  /* 0x0001301c01007387 */ /* 0x000fe80000100a00 */
[----:B------:R-:W-:Y:S04]  /*5c150*/  STL.64 [R1+0x138], R30 ;  /* 0x0001381e01007387 */ /* 0x000fe80000100a00 */
[----:B------:R-:W-:Y:S04]  /*5c160*/  STL.64 [R1+0x120], R24 ;  /* 0x0001201801007387 */ /* 0x000fe80000100a00 */
        /* <DEDUP_REMOVED lines=9> */
[----:B----4-:R-:W-:-:S15]  /*5c200*/  HMMA.1688.F32.TF32 R24, R8, R88, R240 ;  /* 0x000000580818723c */ /* 0x010fde00000810f0 */
[----:B------:R-:W-:-:S08]  /*5c210*/  NOP ;  /* 0x0000000000007918 */ /* 0x000fd00000000000 */
[----:B------:R-:W-:Y:S04]  /*5c220*/  STL.64 [R1+0x110], R24 ;  /* 0x0001101801007387 */ /* 0x000fe80000100a00 */
[----:B------:R1:W-:Y:S04]  /*5c230*/  STL.64 [R1+0x118], R26 ;  /* 0x0001181a01007387 */ /* 0x0003e80000100a00 */
        /* <DEDUP_REMOVED lines=11> */
[C---:B------:R-:W-:Y:S06]  /*5c2f0*/  HMMA.1688.F32.TF32 R32, R8.reuse, R92, R60 ;  /* 0x0000005c0820723c */ /* 0x040fec000008103c */
[C---:B------:R-:W-:Y:S06]  /*5c300*/  HMMA.1688.F32.TF32 R28, R8.reuse, R96, R120 ;  /* 0x00000060081c723c */ /* 0x040fec0000081078 */
[----:B-1----:R-:W-:Y:S06]  /*5c310*/  HMMA.1688.F32.TF32 R24, R8, R100, R56 ;  /* 0x000000640818723c */ /* 0x002fec0000081038 */
[----:B------:R-:W-:Y:S06]  /*5c320*/  HMMA.1688.F32.TF32 R16, R12, R228, R16 ;  /* 0x000000e40c10723c */ /* 0x000fec0000081010 */
[----:B--2---:R-:W-:Y:S01]  /*5c330*/  HMMA.1688.F32.TF32 R8, R8, R112, R20 ;  /* 0x000000700808723c */ /* 0x004fe20000081014 */
        /* <DEDUP_REMOVED lines=9> */
[----:B-1----:R-:W-:Y:S01]  /*5c3d0*/  HMMA.1688.F32.TF32 R8, R12, R232, R108 ;  /* 0x000000e80c08723c */ /* 0x002fe2000008106c */
[----:B------:R-:W-:Y:S01]  /*5c3e0*/  MOV R248, R19 ;  /* 0x0000001300f87202 */ /* 0x000fe20000000f00 */
[----:B------:R-:W-:Y:S04]  /*5c3f0*/  STL [R1+0xc8], R18 ;  /* 0x0000c81201007387 */ /* 0x000fe80000100800 */
[----:B------:R-:W-:-:S15]  /*5c400*/  STL [R1+0x5208], R248 ;  /* 0x005208f801007387 */ /* 0x000fde0000100800 */
[----:B------:R-:W-:-:S02]  /*5c410*/  NOP ;  /* 0x0000000000007918 */ /* 0x000fc40000000000 */
[----:B------:R3:W-:Y:S01]  /*5c420*/  STL [R1+0xbc], R11 ;  /* 0x0000bc0b01007387 */ /* 0x0007e20000100800 */
[----:B------:R-:W-:Y:S02]  /*5c430*/  IMAD.MOV.U32 R249, RZ, RZ, R8 ;  /* 0x000000fffff97224 */ /* 0x000fe400078e0008 */
[----:B------:R-:W-:Y:S02]  /*5c440*/  IMAD.MOV.U32 R250, RZ, RZ, R9 ;  /* 0x000000fffffa7224 */ /* 0x000fe400078e0009 */
[----:B------:R-:W-:-:S05]  /*5c450*/  IMAD.MOV.U32 R251, RZ, RZ, R10 ;  /* 0x000000fffffb7224 */ /* 0x000fca00078e000a */
[----:B------:R-:W-:Y:S04]  /*5c460*/  STL [R1+0x5214], R251 ;  /* 0x005214fb01007387 */ /* 0x000fe80000100800 */
[----:B------:R-:W-:Y:S01]  /*5c470*/  STL [R1+0x5210], R250 ;  /* 0x005210fa01007387 */ /* 0x000fe20000100800 */
[----:B---3--:R-:W-:Y:S03]  /*5c480*/  HMMA.1688.F32.TF32 R8, R12, R236, R180 ;  /* 0x000000ec0c08723c */ /* 0x008fe600000810b4 */
[----:B------:R-:W-:-:S15]  /*5c490*/  STL [R1+0x520c], R249 ;  /* 0x00520cf901007387 */ /* 0x000fde0000100800 */
[----:B------:R-:W-:-:S05]  /*5c4a0*/  NOP ;  /* 0x0000000000007918 */ /* 0x000fca0000000000 */
[----:B------:R-:W-:Y:S01]  /*5c4b0*/  STL.64 [R1+0xa0], R8 ;  /* 0x0000a00801007387 */ /* 0x000fe20000100a00 */
[----:B------:R-:W-:-:S03]  /*5c4c0*/  IMAD.MOV.U32 R248, RZ, RZ, R11 ;  /* 0x000000fffff87224 */ /* 0x000fc600078e000b */
[----:B------:R1:W-:Y:S02]  /*5c4d0*/  STL [R1+0xa8], R10 ;  /* 0x0000a80a01007387 */ /* 0x0003e40000100800 */
[----:B-1----:R-:W-:Y:S02]  /*5c4e0*/  HMMA.1688.F32.TF32 R8, R12, R244, R176 ;  /* 0x000000f40c08723c */ /* 0x002fe400000810b0 */
[----:B------:R-:W-:-:S15]  /*5c4f0*/  STL [R1+0x5218], R248 ;  /* 0x005218f801007387 */ /* 0x000fde0000100800 */
[----:B------:R-:W-:-:S06]  /*5c500*/  NOP ;  /* 0x0000000000007918 */ /* 0x000fcc0000000000 */
[----:B------:R4:W-:Y:S01]  /*5c510*/  STL [R1+0x90], R8 ;  /* 0x0000900801007387 */ /* 0x0009e20000100800 */
[----:B------:R-:W-:Y:S01]  /*5c520*/  MOV R251, R9 ;  /* 0x0000000900fb7202 */ /* 0x000fe20000000f00 */
[----:B------:R-:W-:Y:S02]  /*5c530*/  IMAD.MOV.U32 R250, RZ, RZ, R10 ;  /* 0x000000fffffa7224 */ /* 0x000fe400078e000a */
[----:B------:R-:W-:Y:S02]  /*5c540*/  IMAD.MOV.U32 R249, RZ, RZ, R11 ;  /* 0x000000fffff97224 */ /* 0x000fe400078e000b */
[----:B----4-:R-:W-:-:S15]  /*5c550*/  HMMA.1688.F32.TF32 R8, R12, R224, R172 ;  /* 0x000000e00c08723c */ /* 0x010fde00000810ac */
[----:B------:R-:W-:-:S08]  /*5c560*/  NOP ;  /* 0x0000000000007918 */ /* 0x000fd00000000000 */
[----:B------:R-:W-:Y:S01]  /*5c570*/  STL.64 [R1+0x80], R8 ;  /* 0x0000800801007387 */ /* 0x000fe20000100a00 */
[----:B------:R-:W-:-:S03]  /*5c580*/  IMAD.MOV.U32 R248, RZ, RZ, R11 ;  /* 0x000000fffff87224 */ /* 0x000fc600078e000b */
[----:B------:R1:W-:Y:S02]  /*5c590*/  STL [R1+0x88], R10 ;  /* 0x0000880a01007387 */ /* 0x0003e40000100800 */
[C---:B-1----:R-:W-:Y:S02]  /*5c5a0*/  HMMA.1688.F32.TF32 R8, R12.reuse, R184, R220 ;  /* 0x000000b80c08723c */ /* 0x042fe400000810dc */
[----:B------:R-:W-:Y:S04]  /*5c5b0*/  STL.64 [R1+0x5228], R250 ;  /* 0x005228fa01007387 */ /* 0x000fe80000100a00 */
[----:B------:R-:W-:Y:S04]  /*5c5c0*/  STL.64 [R1+0x5220], R248 ;  /* 0x005220f801007387 */ /* 0x000fe80000100a00 */
[----:B------:R-:W2:Y:S01]  /*5c5d0*/  LDL.LU R176, [R1+0x2f0] ;  /* 0x0002f00001b07983 */ /* 0x000ea20000300800 */
[----:B------:R-:W-:-:S12]  /*5c5e0*/  HMMA.1688.F32.TF32 R32, R12, R68, R240 ;  /* 0x000000440c20723c */ /* 0x000fd800000810f0 */
[----:B------:R-:W-:Y:S04]  /*5c5f0*/  STL.64 [R1+0x70], R8 ;  /* 0x0000700801007387 */ /* 0x000fe80000100a00 */
[----:B------:R1:W-:Y:S04]  /*5c600*/  STL.64 [R1+0x78], R10 ;  /* 0x0000780a01007387 */ /* 0x0003e80000100a00 */
[----:B------:R-:W2:Y:S04]  /*5c610*/  LDL.LU R177, [R1+0x2f4] ;  /* 0x0002f40001b17983 */ /* 0x000ea80000300800 */
[----:B------:R-:W2:Y:S04]  /*5c620*/  LDL.LU R178, [R1+0x2f8] ;  /* 0x0002f80001b27983 */ /* 0x000ea80000300800 */
[----:B------:R-:W2:Y:S04]  /*5c630*/  LDL.LU R179, [R1+0x2fc] ;  /* 0x0002fc0001b37983 */ /* 0x000ea80000300800 */
[----:B------:R-:W1:Y:S04]  /*5c640*/  LDL.LU R180, [R1+0xb70] ;  /* 0x000b700001b47983 */ /* 0x000e680000300800 */
[----:B------:R-:W1:Y:S04]  /*5c650*/  LDL.LU R181, [R1+0xb74] ;  /* 0x000b740001b57983 */ /* 0x000e680000300800 */
[----:B------:R-:W1:Y:S04]  /*5c660*/  LDL.LU R182, [R1+0xb78] ;  /* 0x000b780001b67983 */ /* 0x000e680000300800 */
[----:B------:R-:W1:Y:S04]  /*5c670*/  LDL.LU R183, [R1+0xb7c] ;  /* 0x000b7c0001b77983 */ /* 0x000e680000300800 */
        /* <DEDUP_REMOVED lines=36> */
[----:B------:R-:W-:Y:S04]  /*5c8c0*/  STL.64 [R1+0x50f0], R34 ;  /* 0x0050f02201007387 */ /* 0x000fe80000100a00 */
[----:B------:R-:W-:Y:S01]  /*5c8d0*/  STL.64 [R1+0x50e8], R32 ;  /* 0x0050e82001007387 */ /* 0x000fe20000100a00 */
[C---:B----4-:R-:W-:Y:S03]  /*5c8e0*/  HMMA.1688.F32.TF32 R36, R12.reuse, R72, R240 ;  /* 0x000000480c24723c */ /* 0x050fe600000810f0 */
[----:B------:R-:W4:Y:S04]  /*5c8f0*/  LDL.LU R240, [R1+0x1460] ;  /* 0x0014600001f07983 */ /* 0x000f280000300800 */
[----:B------:R-:W4:Y:S04]  /*5c900*/  LDL.LU R241, [R1+0x1464] ;  /* 0x0014640001f17983 */ /* 0x000f280000300800 */
[----:B------:R-:W4:Y:S04]  /*5c910*/  LDL.LU R242, [R1+0x1468] ;  /* 0x0014680001f27983 */ /* 0x000f280000300800 */
[----:B------:R-:W4:Y:S01]  /*5c920*/  LDL.LU R243, [R1+0x146c] ;  /* 0x00146c0001f37983 */ /* 0x000f220000300800 */
[C---:B--2---:R-:W-:Y:S06]  /*5c930*/  HMMA.1688.F32.TF32 R40, R12.reuse, R76, R60 ;  /* 0x0000004c0c28723c */ /* 0x044fec000008103c */
[C---:B---3--:R-:W-:Y:S06]  /*5c940*/  HMMA.1688.F32.TF32 R44, R12.reuse, R80, R120 ;  /* 0x000000500c2c723c */ /* 0x048fec0000081078 */
[C---:B------:R-:W-:Y:S01]  /*5c950*/  HMMA.1688.F32.TF32 R48, R12.reuse, R84, R56 ;  /* 0x000000540c30723c */ /* 0x040fe20000081038 */
[----:B------:R-:W-:Y:S05]  /*5c960*/  STL.64 [R1+0x5100], R38 ;  /* 0x0051002601007387 */ /* 0x000fea0000100a00 */
[C---:B------:R-:W-:Y:S06]  /*5c970*/  HMMA.1688.F32.TF32 R52, R12.reuse, R88, R20 ;  /* 0x000000580c34723c */ /* 0x040fec0000081014 */
[C---:B------:R-:W-:Y:S06]  /*5c980*/  HMMA.1688.F32.TF32 R20, R12.reuse, R92, R16 ;  /* 0x0000005c0c14723c */ /* 0x040fec0000081010 */
[C---:B------:R-:W-:Y:S01]  /*5c990*/  HMMA.1688.F32.TF32 R16, R12.reuse, R96, R108 ;  /* 0x000000600c10723c */ /* 0x040fe2000008106c */
[----:B------:R-:W-:Y:S04]  /*5c9a0*/  STL.64 [R1+0x50f8], R36 ;  /* 0x0050f82401007387 */ /* 0x000fe80000100a00 */
[----:B------:R-:W-:Y:S04]  /*5c9b0*/  STL.64 [R1+0x5110], R42 ;  /* 0x0051102a01007387 */ /* 0x000fe80000100a00 */
[----:B------:R-:W-:Y:S04]  /*5c9c0*/  STL.64 [R1+0x5108], R40 ;  /* 0x0051082801007387 */ /* 0x000fe80000100a00 */
[----:B------:R-:W-:Y:S04]  /*5c9d0*/  STL.64 [R1+0x5120], R46 ;  /* 0x0051202e01007387 */ /* 0x000fe80000100a00 */
[----:B------:R-:W-:Y:S01]  /*5c9e0*/  STL.64 [R1+0x5118], R44 ;  /* 0x0051182c01007387 */ /* 0x000fe20000100a00 */
[C---:B-1----:R-:W-:Y:S03]  /*5c9f0*/  HMMA.1688.F32.TF32 R8, R12.reuse, R100, R180 ;  /* 0x000000640c08723c */ /* 0x042fe600000810b4 */
[----:B------:R-:W-:Y:S04]  /*5ca00*/  STL.64 [R1+0x5130], R50 ;  /* 0x0051303201007387 */ /* 0x000fe80000100a00 */
[----:B------:R-:W-:Y:S01]  /*5ca10*/  STL.64 [R1+0x5128], R48 ;  /* 0x0051283001007387 */ /* 0x000fe20000100a00 */
[----:B------:R-:W-:Y:S03]  /*5ca20*/  HMMA.1688.F32.TF32 R12, R12, R112, R176 ;  /* 0x000000700c0c723c */ /* 0x000fe600000810b0 */
[----:B------:R-:W-:Y:S04]  /*5ca30*/  STL.64 [R1+0x5140], R54 ;  /* 0x0051403601007387 */ /* 0x000fe80000100a00 */
[----:B------:R-:W-:Y:S04]  /*5ca40*/  STL.64 [R1+0x5138], R52 ;  /* 0x0051383401007387 */ /* 0x000fe80000100a00 */
[----:B------:R-:W-:Y:S04]  /*5ca50*/  STL.64 [R1+0x2b0], R20 ;  /* 0x0002b01401007387 */ /* 0x000fe80000100a00 */
[----:B------:R1:W-:Y:S04]  /*5ca60*/  STL.64 [R1+0x2b8], R22 ;  /* 0x0002b81601007387 */ /* 0x0003e80000100a00 */
[----:B------:R-:W-:Y:S04]  /*5ca70*/  STL.64 [R1+0x2a0], R16 ;  /* 0x0002a01001007387 */ /* 0x000fe80000100a00 */
[----:B------:R2:W-:Y:S01]  /*5ca80*/  STL.64 [R1+0x2a8], R18 ;  /* 0x0002a81201007387 */ /* 0x0005e20000100a00 */
[C---:B-1----:R-:W-:Y:S06]  /*5ca90*/  HMMA.1688.F32.TF32 R20, R4.reuse, R232, R220 ;  /* 0x000000e80414723c */ /* 0x042fec00000810dc */
[C---:B--2---:R-:W-:Y:S01]  /*5caa0*/  HMMA.1688.F32.TF32 R16, R4.reuse, R228, R172 ;  /* 0x000000e40410723c */ /* 0x044fe200000810ac */
[----:B------:R-:W-:Y:S04]  /*5cab0*/  STL.64 [R1+0x5150], R14 ;  /* 0x0051500e01007387 */ /* 0x000fe80000100a00 */
[----:B------:R-:W-:Y:S04]  /*5cac0*/  STL.64 [R1+0x290], R8 ;  /* 0x0002900801007387 */ /* 0x000fe80000100a00 */
[----:B------:R1:W-:Y:S04]  /*5cad0*/  STL.64 [R1+0x298], R10 ;  /* 0x0002980a01007387 */ /* 0x0003e80000100a00 */
[----:B------:R-:W-:Y:S10]  /*5cae0*/  STL.64 [R1+0x5148], R12 ;  /* 0x0051480c01007387 */ /* 0x000ff40000100a00 */
[----:B------:R-:W-:Y:S04]  /*5caf0*/  STL [R1+0x50b4], R16 ;  /* 0x0050b41001007387 */ /* 0x000fe80000100800 */
[----:B------:R-:W-:Y:S04]  /*5cb00*/  STL [R1+0x50b0], R17 ;  /* 0x0050b01101007387 */ /* 0x000fe80000100800 */
[----:B------:R-:W-:Y:S04]  /*5cb10*/  STL [R1+0x50ac], R18 ;  /* 0x0050ac1201007387 */ /* 0x000fe80000100800 */
[----:B------:R2:W-:Y:S04]  /*5cb20*/  STL [R1+0x50a8], R19 ;  /* 0x0050a81301007387 */ /* 0x0005e80000100800 */
[----:B------:R-:W-:Y:S04]  /*5cb30*/  STL [R1+0x50a0], R20 ;  /* 0x0050a01401007387 */ /* 0x000fe80000100800 */
[----:B------:R-:W-:Y:S04]  /*5cb40*/  STL [R1+0x509c], R21 ;  /* 0x00509c1501007387 */ /* 0x000fe80000100800 */
[----:B------:R-:W-:Y:S04]  /*5cb50*/  STL [R1+0x5098], R22 ;  /* 0x0050981601007387 */ /* 0x000fe80000100800 */
[----:B------:R-:W-:Y:S04]  /*5cb60*/  STL [R1+0x5094], R23 ;  /* 0x0050941701007387 */ /* 0x000fe80000100800 */
        /* <DEDUP_REMOVED lines=12> */
[C---:B----4-:R-:W-:Y:S03]  /*5cc30*/  HMMA.1688.F32.TF32 R24, R4.reuse, R236, R240 ;  /* 0x000000ec0418723c */ /* 0x050fe600000810f0 */
        /* <DEDUP_REMOVED lines=20> */
[----:B------:R-:W-:Y:S04]  /*5cd80*/  STL [R1+0x50c0], R24 ;  /* 0x0050c01801007387 */ /* 0x000fe80000100800 */
[----:B------:R-:W-:Y:S04]  /*5cd90*/  STL [R1+0x50bc], R25 ;  /* 0x0050bc1901007387 */ /* 0x000fe80000100800 */
[----:B------:R-:W-:Y:S04]  /*5cda0*/  STL [R1+0x50b8], R26 ;  /* 0x0050b81a01007387 */ /* 0x000fe80000100800 */
[----:B------:R-:W-:Y:S01]  /*5cdb0*/  STL [R1+0x50a4], R27 ;  /* 0x0050a41b01007387 */ /* 0x000fe20000100800 */
[C---:B---3--:R-:W-:Y:S03]  /*5cdc0*/  HMMA.1688.F32.TF32 R28, R4.reuse, R244, R220 ;  /* 0x000000f4041c723c */ /* 0x048fe600000810dc */
[----:B------:R-:W3:Y:S04]  /*5cdd0*/  LDL.LU R220, [R1+0x14c0] ;  /* 0x0014c00001dc7983 */ /* 0x000ee80000300800 */
[----:B------:R-:W3:Y:S04]  /*5cde0*/  LDL.LU R221, [R1+0x14c4] ;  /* 0x0014c40001dd7983 */ /* 0x000ee80000300800 */
[----:B------:R-:W3:Y:S04]  /*5cdf0*/  LDL.LU R222, [R1+0x14c8] ;  /* 0x0014c80001de7983 */ /* 0x000ee80000300800 */
[----:B------:R-:W3:Y:S08]  /*5ce00*/  LDL.LU R223, [R1+0x14cc] ;  /* 0x0014cc0001df7983 */ /* 0x000ef00000300800 */
[----:B------:R-:W-:Y:S04]  /*5ce10*/  STL [R1+0x50d0], R28 ;  /* 0x0050d01c01007387 */ /* 0x000fe80000100800 */
[----:B------:R-:W-:Y:S04]  /*5ce20*/  STL [R1+0x50cc], R29 ;  /* 0x0050cc1d01007387 */ /* 0x000fe80000100800 */
[----:B------:R-:W-:Y:S04]  /*5ce30*/  STL [R1+0x50c8], R30 ;  /* 0x0050c81e01007387 */ /* 0x000fe80000100800 */
[----:B------:R-:W-:Y:S01]  /*5ce40*/  STL [R1+0x50c4], R31 ;  /* 0x0050c41f01007387 */ /* 0x000fe20000100800 */
[----:B-1----:R-:W-:Y:S03]  /*5ce50*/  HMMA.1688.F32.TF32 R8, R4, R224, R240 ;  /* 0x000000e00408723c */ /* 0x002fe600000810f0 */
[----:B------:R-:W3:-:S15]  /*5ce60*/  LDL.LU R240, [R1+0x14b0] ;  /* 0x0014b00001f07983 */ /* 0x000ede0000300800 */
[----:B------:R-:W-:-:S05]  /*5ce70*/  NOP ;  /* 0x0000000000007918 */ /* 0x000fca0000000000 */
[----:B------:R-:W-:Y:S04]  /*5ce80*/  STL.64 [R1+0x280], R8 ;  /* 0x0002800801007387 */ /* 0x000fe80000100a00 */
[----:B------:R1:W-:Y:S04]  /*5ce90*/  STL.64 [R1+0x288], R10 ;  /* 0x0002880a01007387 */ /* 0x0003e80000100a00 */
[----:B------:R-:W3:Y:S04]  /*5cea0*/  LDL.LU R241, [R1+0x14b4] ;  /* 0x0014b40001f17983 */ /* 0x000ee80000300800 */
[----:B------:R-:W3:Y:S04]  /*5ceb0*/  LDL.LU R242, [R1+0x14b8] ;  /* 0x0014b80001f27983 */ /* 0x000ee80000300800 */
[----:B------:R-:W3:Y:S01]  /*5cec0*/  LDL.LU R243, [R1+0x14bc] ;  /* 0x0014bc0001f37983 */ /* 0x000ee20000300800 */
[C---:B--2---:R-:W-:Y:S06]  /*5ced0*/  HMMA.1688.F32.TF32 R16, R4.reuse, R184, R120 ;  /* 0x000000b80410723c */ /* 0x044fec0000081078 */
[C---:B----4-:R-:W-:Y:S06]  /*5cee0*/  HMMA.1688.F32.TF32 R12, R4.reuse, R68, R56 ;  /* 0x00000044040c723c */ /* 0x050fec0000081038 */
[C---:B------:R-:W-:Y:S06]  /*5cef0*/  HMMA.1688.F32.TF32 R132, R4.reuse, R76, R180 ;  /* 0x0000004c0484723c */ /* 0x040fec00000810b4 */
[C---:B-1----:R-:W-:Y:S06]  /*5cf00*/  HMMA.1688.F32.TF32 R8, R4.reuse, R72, R108 ;  /* 0x000000480408723c */ /* 0x042fec000008106c */
[C---:B------:R-:W-:Y:S01]  /*5cf10*/  HMMA.1688.F32.TF32 R136, R4.reuse, R80, R176 ;  /* 0x000000500488723c */ /* 0x040fe200000810b0 */
[----:B------:R-:W-:Y:S04]  /*5cf20*/  STL.64 [R1+0x270], R16 ;  /* 0x0002701001007387 */ /* 0x000fe80000100a00 */
[----:B------:R-:W-:Y:S04]  /*5cf30*/  STL.64 [R1+0x278], R18 ;  /* 0x0002781201007387 */ /* 0x000fe80000100a00 */
[----:B------:R-:W-:Y:S04]  /*5cf40*/  STL.64 [R1+0x260], R12 ;  /* 0x0002600c01007387 */ /* 0x000fe80000100a00 */
[----:B------:R-:W-:Y:S04]  /*5cf50*/  STL.64 [R1+0x268], R14 ;  /* 0x0002680e01007387 */ /* 0x000fe80000100a00 */
[----:B------:R-:W-:Y:S04]  /*5cf60*/  STL [R1+0x50e0], R132 ;  /* 0x0050e08401007387 */ /* 0x000fe80000100800 */
[----:B------:R-:W-:Y:S01]  /*5cf70*/  STL.64 [R1+0x250], R8 ;  /* 0x0002500801007387 */ /* 0x000fe20000100a00 */
[C---:B------:R-:W-:Y:S03]  /*5cf80*/  HMMA.1688.F32.TF32 R140, R4.reuse, R84, R172 ;  /* 0x00000054048c723c */ /* 0x040fe600000810ac */
[----:B------:R1:W-:Y:S04]  /*5cf90*/  STL.64 [R1+0x258], R10 ;  /* 0x0002580a01007387 */ /* 0x0003e80000100a00 */
[----:B------:R2:W-:Y:S04]  /*5cfa0*/  STL [R1+0x50dc], R133 ;  /* 0x0050dc8501007387 */ /* 0x0005e80000100800 */
[----:B------:R4:W-:Y:S04]  /*5cfb0*/  STL [R1+0x50d8], R134 ;  /* 0x0050d88601007387 */ /* 0x0009e80000100800 */
[----:B------:R4:W-:Y:S04]  /*5cfc0*/  STL [R1+0x50d4], R135 ;  /* 0x0050d48701007387 */ /* 0x0009e80000100800 */
[----:B------:R-:W-:Y:S04]  /*5cfd0*/  STL.64 [R1+0x5160], R138 ;  /* 0x0051608a01007387 */ /* 0x000fe80000100a00 */
[----:B------:R-:W-:Y:S04]  /*5cfe0*/  STL.64 [R1+0x5158], R136 ;  /* 0x0051588801007387 */ /* 0x000fe80000100a00 */
[----:B------:R-:W2:Y:S04]  /*5cff0*/  LDL.LU R108, [R1+0x14a0] ;  /* 0x0014a000016c7983 */ /* 0x000ea80000300800 */
[----:B------:R-:W2:Y:S04]  /*5d000*/  LDL.LU R109, [R1+0x14a4] ;  /* 0x0014a400016d7983 */ /* 0x000ea80000300800 */
[----:B------:R-:W2:Y:S04]  /*5d010*/  LDL.LU R110, [R1+0x14a8] ;  /* 0x0014a800016e7983 */ /* 0x000ea80000300800 */
[----:B------:R-:W2:Y:S04]  /*5d020*/  LDL.LU R111, [R1+0x14ac] ;  /* 0x0014ac00016f7983 */ /* 0x000ea80000300800 */
[----:B------:R-:W-:Y:S04]  /*5d030*/  STL.64 [R1+0x5170], R142 ;  /* 0x0051708e01007387 */ /* 0x000fe80000100a00 */
        /* <DEDUP_REMOVED lines=9> */
[----:B---3--:R-:W-:-:S15]  /*5d0d0*/  HMMA.1688.F32.TF32 R144, R4, R88, R220 ;  /* 0x000000580490723c */ /* 0x008fde00000810dc */
[----:B------:R-:W-:-:S08]  /*5d0e0*/  NOP ;  /* 0x0000000000007918 */ /* 0x000fd00000000000 */
[----:B------:R-:W-:Y:S04]  /*5d0f0*/  STL.64 [R1+0x5180], R146 ;  /* 0x0051809201007387 */ /* 0x000fe80000100a00 */
[----:B------:R-:W-:Y:S04]  /*5d100*/  STL.64 [R1+0x5178], R144 ;  /* 0x0051789001007387 */ /* 0x000fe80000100a00 */
[----:B------:R-:W3:Y:S04]  /*5d110*/  LDL.LU R172, [R1+0xe20] ;  /* 0x000e200001ac7983 */ /* 0x000ee80000300800 */
[----:B------:R-:W3:Y:S04]  /*5d120*/  LDL.LU R173, [R1+0xe24] ;  /* 0x000e240001ad7983 */ /* 0x000ee80000300800 */
[----:B------:R-:W3:Y:S04]  /*5d130*/  LDL.LU R174, [R1+0xe28] ;  /* 0x000e280001ae7983 */ /* 0x000ee80000300800 */
[----:B------:R-:W3:Y:S01]  /*5d140*/  LDL.LU R175, [R1+0xe2c] ;  /* 0x000e2c0001af7983 */ /* 0x000ee20000300800 */
[----:B-1----:R-:W-:Y:S03]  /*5d150*/  HMMA.1688.F32.TF32 R8, R4, R92, R240 ;  /* 0x0000005c0408723c */ /* 0x002fe600000810f0 */
        /* <DEDUP_REMOVED lines=8> */
[----:B------:R-:W-:Y:S01]  /*5d1e0*/  IMAD.MOV.U32 R24, RZ, RZ, R8 ;  /* 0x000000ffff187224 */ /* 0x000fe200078e0008 */
[----:B------:R-:W-:Y:S01]  /*5d1f0*/  MOV R25, R9 ;  /* 0x0000000900197202 */ /* 0x000fe20000000f00 */
[----:B------:R-:W-:-:S02]  /*5d200*/  IMAD.MOV.U32 R26, RZ, RZ, R10 ;  /* 0x000000ffff1a7224 */ /* 0x000fc400078e000a */
[----:B------:R-:W-:Y:S02]  /*5d210*/  IMAD.MOV.U32 R16, RZ, RZ, R11 ;  /* 0x000000ffff107224 */ /* 0x000fe400078e000b */
[----:B--2---:R-:W-:-:S15]  /*5d220*/  HMMA.1688.F32.TF32 R8, R4, R96, R108 ;  /* 0x000000600408723c */ /* 0x004fde000008106c */
[----:B------:R-:W-:-:S09]  /*5d230*/  NOP ;  /* 0x0000000000007918 */ /* 0x000fd20000000000 */
[----:B------:R-:W-:Y:S01]  /*5d240*/  IMAD.MOV.U32 R28, RZ, RZ, R8 ;  /* 0x000000ffff1c7224 */ /* 0x000fe200078e0008 */
[----:B------:R-:W-:Y:S01]  /*5d250*/  MOV R30, R10 ;  /* 0x0000000a001e7202 */ /* 0x000fe20000000f00 */
[----:B------:R-:W-:Y:S02]  /*5d260*/  IMAD.MOV.U32 R29, RZ, RZ, R9 ;  /* 0x000000ffff1d7224 */ /* 0x000fe400078e0009 */
[----:B------:R-:W-:Y:S02]  /*5d270*/  IMAD.MOV.U32 R31, RZ, RZ, R11 ;  /* 0x000000ffff1f7224 */ /* 0x000fe400078e000b */
[C---:B----4-:R-:W-:Y:S06]  /*5d280*/  HMMA.1688.F32.TF32 R8, R4.reuse, R100, R180 ;  /* 0x000000640408723c */ /* 0x050fec00000810b4 */
[----:B------:R-:W-:-:S15]  /*5d290*/  HMMA.1688.F32.TF32 R4, R4, R112, R176 ;  /* 0x000000700404723c */ /* 0x000fde00000810b0 */
[----:B------:R-:W-:-:S09]  /*5d2a0*/  NOP ;  /* 0x0000000000007918 */ /* 0x000fd20000000000 */
        /* <DEDUP_REMOVED lines=8> */
[----:B------:R-:W-:Y:S01]  /*5d330*/  STL.64 [R1+0x5190], R30 ;  /* 0x0051901e01007387 */ /* 0x000fe20000100a00 */
[----:B---3--:R-:W-:Y:S03]  /*5d340*/  HMMA.1688.F32.TF32 R4, R64, R228, R172 ;  /* 0x000000e44004723c */ /* 0x008fe600000810ac */
[----:B------:R-:W-:Y:S04]  /*5d350*/  STL.64 [R1+0x5188], R28 ;  /* 0x0051881c01007387 */ /* 0x000fe80000100a00 */
[----:B------:R-:W-:Y:S04]  /*5d360*/  STL.64 [R1+0x51b0], R26 ;  /* 0x0051b01a01007387 */ /* 0x000fe80000100a00 */
[----:B------:R-:W-:-:S13]  /*5d370*/  STL.64 [R1+0x51a8], R24 ;  /* 0x0051a81801007387 */ /* 0x000fda0000100a00 */
[----:B------:R-:W-:Y:S01]  /*5d380*/  MOV R20, R4 ;  /* 0x0000000400147202 */ /* 0x000fe20000000f00 */
[----:B------:R-:W-:Y:S02]  /*5d390*/  IMAD.MOV.U32 R21, RZ, RZ, R5 ;  /* 0x000000ffff157224 */ /* 0x000fe400078e0005 */
[----:B------:R-:W-:Y:S02]  /*5d3a0*/  IMAD.MOV.U32 R22, RZ, RZ, R6 ;  /* 0x000000ffff167224 */ /* 0x000fe400078e0006 */
[----:B------:R-:W-:Y:S01]  /*5d3b0*/  IMAD.MOV.U32 R23, RZ, RZ, R7 ;  /* 0x000000ffff177224 */ /* 0x000fe200078e0007 */
[----:B------:R-:W-:Y:S04]  /*5d3c0*/  STL.64 [R1+0x51a0], R18 ;  /* 0x0051a01201007387 */ /* 0x000fe80000100a00 */
[----:B------:R-:W-:Y:S04]  /*5d3d0*/  STL.64 [R1+0x5198], R16 ;  /* 0x0051981001007387 */ /* 0x000fe80000100a00 */
[----:B------:R-:W-:Y:S04]  /*5d3e0*/  STL.64 [R1+0x51c0], R134 ;  /* 0x0051c08601007387 */ /* 0x000fe80000100a00 */
[----:B------:R-:W-:Y:S04]  /*5d3f0*/  STL.64 [R1+0x51b8], R132 ;  /* 0x0051b88401007387 */ /* 0x000fe80000100a00 */
[----:B------:R-:W-:Y:S04]  /*5d400*/  STL.64 [R1+0x51d0], R22 ;  /* 0x0051d01601007387 */ /* 0x000fe80000100a00 */
[----:B------:R-:W-:Y:S04]  /*5d410*/  STL.64 [R1+0x51c8], R20 ;  /* 0x0051c81401007387 */ /* 0x000fe80000100a00 */
[----:B------:R-:W2:Y:S01]  /*5d420*/  LDL.LU R180, [R1+0xe50] ;  /* 0x000e500001b47983 */ /* 0x000ea20000300800 */
[C---:B------:R-:W-:Y:S06]  /*5d430*/  HMMA.1688.F32.TF32 R4, R64.reuse, R236, R240 ;  /* 0x000000ec4004723c */ /* 0x040fec00000810f0 */
[----:B------:R-:W-:-:S15]  /*5d440*/  HMMA.1688.F32.TF32 R8, R64, R232, R220 ;  /* 0x000000e84008723c */ /* 0x000fde00000810dc */
[----:B------:R-:W-:-:S08]  /*5d450*/  NOP ;  /* 0x0000000000007918 */ /* 0x000fd00000000000 */
[----:B------:R-:W-:Y:S04]  /*5d460*/  STL.64 [R1+0x220], R8 ;  /* 0x0002200801007387 */ /* 0x000fe80000100a00 */
[----:B------:R-:W-:Y:S04]  /*5d470*/  STL.64 [R1+0x228], R10 ;  /* 0x0002280a01007387 */ /* 0x000fe80000100a00 */
[----:B------:R-:W-:Y:S04]  /*5d480*/  STL.64 [R1+0x210], R4 ;  /* 0x0002100401007387 */ /* 0x000fe80000100a00 */
[----:B------:R1:W-:Y:S04]  /*5d490*/  STL.64 [R1+0x218], R6 ;  /* 0x0002180601007387 */ /* 0x0003e80000100a00 */
[----:B------:R-:W2:Y:S04]  /*5d4a0*/  LDL.LU R181, [R1+0xe54] ;  /* 0x000e540001b57983 */ /* 0x000ea80000300800 */
[----:B------:R-:W2:Y:S04]  /*5d4b0*/  LDL.LU R182, [R1+0xe58] ;  /* 0x000e580001b67983 */ /* 0x000ea80000300800 */
[----:B------:R-:W2:Y:S04]  /*5d4c0*/  LDL.LU R183, [R1+0xe5c] ;  /* 0x000e5c0001b77983 */ /* 0x000ea80000300800 */
        /* <DEDUP_REMOVED lines=58> */
[C---:B-1----:R-:W-:Y:S03]  /*5d870*/  HMMA.1688.F32.TF32 R4, R64.reuse, R244, R220 ;  /* 0x000000f44004723c */ /* 0x042fe600000810dc */
[----:B------:R-:W-:Y:S04]  /*5d880*/  LDS R220, [R2+UR12+0x4380] ;  /* 0x0043800c02dc7984 */ /* 0x000fe80008000800 */
[----:B------:R-:W-:Y:S01]  /*5d890*/  LDS R222, [R2+UR12+0x5380] ;  /* 0x0053800c02de7984 */ /* 0x000fe20008000800 */
[----:B---3--:R-:W-:Y:S01]  /*5d8a0*/  HMMA.1688.F32.TF32 R12, R64, R68, R128 ;  /* 0x00000044400c723c */ /* 0x008fe20000081080 */
[----:B------:R-:W-:Y:S01]  /*5d8b0*/  MOV R36, R217 ;  /* 0x000000d900247202 */ /* 0x000fe20000000f00 */
[----:B------:R-:W-:-:S02]  /*5d8c0*/  IMAD.MOV.U32 R37, RZ, RZ, R216 ;  /* 0x000000ffff257224 */ /* 0x000fc400078e00d8 */
[----:B------:R-:W-:Y:S02]  /*5d8d0*/  IMAD.MOV.U32 R38, RZ, RZ, R219 ;  /* 0x000000ffff267224 */ /* 0x000fe400078e00db */
[----:B------:R-:W-:Y:S01]  /*5d8e0*/  IMAD.MOV.U32 R39, RZ, RZ, R218 ;  /* 0x000000ffff277224 */ /* 0x000fe200078e00da */
[C---:B------:R-:W-:Y:S01]  /*5d8f0*/  HMMA.1688.F32.TF32 R188, R64.reuse, R84, R188 ;  /* 0x0000005440bc723c */ /* 0x040fe200000810bc */
[----:B------:R-:W-:Y:S01]  /*5d900*/  IMAD.MOV.U32 R42, RZ, RZ, R227 ;  /* 0x000000ffff2a7224 */ /* 0x000fe200078e00e3 */
[----:B------:R-:W-:Y:S01]  /*5d910*/  MOV R43, R226 ;  /* 0x000000e2002b7202 */ /* 0x000fe20000000f00 */
[----:B------:R-:W-:Y:S03]  /*5d920*/  LDS R221, [R3+UR12+0x4380] ;  /* 0x0043800c03dd7984 */ /* 0x000fe60008000800 */
[C---:B----4-:R-:W-:Y:S01]  /*5d930*/  HMMA.1688.F32.TF32 R8, R64.reuse, R224, R168 ;  /* 0x000000e04008723c */ /* 0x050fe200000810a8 */
[----:B------:R-:W1:Y:S04]  /*5d940*/  LDS R223, [R3+UR12+0x5380] ;  /* 0x0053800c03df7984 */ /* 0x000e680008000800 */
[----:B------:R-:W-:Y:S04]  /*5d950*/  STL.64 [R1+0x200], R4 ;  /* 0x0002000401007387 */ /* 0x000fe80000100a00 */
[----:B------:R2:W-:Y:S02]  /*5d960*/  STL.64 [R1+0x208], R6 ;  /* 0x0002080601007387 */ /* 0x0005e40000100a00 */
[----:B--2---:R-:W-:-:S12]  /*5d970*/  HMMA.1688.F32.TF32 R4, R64, R184, R116 ;  /* 0x000000b84004723c */ /* 0x004fd80000081074 */
[----:B------:R-:W-:Y:S04]  /*5d980*/  STL.64 [R1+0x1f0], R8 ;  /* 0x0001f00801007387 */ /* 0x000fe80000100a00 */
[----:B------:R2:W-:Y:S02]  /*5d990*/  STL.64 [R1+0x1f8], R10 ;  /* 0x0001f80a01007387 */ /* 0x0005e40000100a00 */
[C---:B--2---:R-:W-:Y:S05]  /*5d9a0*/  HMMA.1688.F32.TF32 R8, R64.reuse, R72, R124 ;  /* 0x000000484008723c */ /* 0x044fea000008107c */
[----:B------:R-:W-:Y:S04]  /*5d9b0*/  STL.64 [R1+0x1e0], R4 ;  /* 0x0001e00401007387 */ /* 0x000fe80000100a00 */
[----:B------:R2:W-:Y:S02]  /*5d9c0*/  STL.64 [R1+0x1e8], R6 ;  /* 0x0001e80601007387 */ /* 0x0005e40000100a00 */
[----:B--2---:R-:W-:Y:S02]  /*5d9d0*/  HMMA.1688.F32.TF32 R4, R64, R76, R60 ;  /* 0x0000004c4004723c */ /* 0x004fe4000008103c */
[----:B------:R-:W-:Y:S04]  /*5d9e0*/  STL.64 [R1+0x1d0], R12 ;  /* 0x0001d00c01007387 */ /* 0x000fe80000100a00 */
[----:B------:R-:W-:-:S15]  /*5d9f0*/  STL.64 [R1+0x1d8], R14 ;  /* 0x0001d80e01007387 */ /* 0x000fde0000100a00 */
[----:B------:R-:W-:-:S02]  /*5da00*/  NOP ;  /* 0x0000000000007918 */ /* 0x000fc40000000000 */
[----:B------:R-:W-:Y:S01]  /*5da10*/  STL.64 [R1+0x1b0], R4 ;  /* 0x0001b00401007387 */ /* 0x000fe20000100a00 */
[----:B------:R-:W-:-:S03]  /*5da20*/  IMAD.MOV.U32 R2, RZ, RZ, R7 ;  /* 0x000000ffff027224 */ /* 0x000fc600078e0007 */
[----:B------:R-:W-:Y:S04]  /*5da30*/  STL.64 [R1+0x1c0], R8 ;  /* 0x0001c00801007387 */ /* 0x000fe80000100a00 */
[----:B------:R-:W-:Y:S04]  /*5da40*/  STL.64 [R1+0x1c8], R10 ;  /* 0x0001c80a01007387 */ /* 0x000fe80000100a00 */
[----:B------:R2:W-:Y:S02]  /*5da50*/  STL [R1+0x1b8], R6 ;  /* 0x0001b80601007387 */ /* 0x0005e40000100800 */
[C---:B--2---:R-:W-:Y:S02]  /*5da60*/  HMMA.1688.F32.TF32 R4, R64.reuse, R80, R120 ;  /* 0x000000504004723c */ /* 0x044fe40000081078 */
[----:B------:R-:W-:Y:S04]  /*5da70*/  STL.64 [R1+0x51e0], R190 ;  /* 0x0051e0be01007387 */ /* 0x000fe80000100a00 */
[C---:B------:R-:W-:Y:S06]  /*5da80*/  HMMA.1688.F32.TF32 R8, R64.reuse, R88, R56 ;  /* 0x000000584008723c */ /* 0x040fec0000081038 */
[C---:B------:R-:W-:Y:S11]  /*5da90*/  HMMA.1688.F32.TF32 R56, R64.reuse, R96, R180 ;  /* 0x000000604038723c */ /* 0x040ff600000810b4 */
[----:B------:R-:W-:Y:S04]  /*5daa0*/  STL.64 [R1+0x1a0], R4 ;  /* 0x0001a00401007387 */ /* 0x000fe80000100a00 */
[----:B------:R2:W-:Y:S01]  /*5dab0*/  STL.64 [R1+0x1a8], R6 ;  /* 0x0001a80601007387 */ /* 0x0005e20000100a00 */
[C---:B------:R-:W-:Y:S06]  /*5dac0*/  HMMA.1688.F32.TF32 R60, R64.reuse, R100, R176 ;  /* 0x00000064403c723c */ /* 0x040fec00000810b0 */
[C---:B--2---:R-:W-:Y:S06]  /*5dad0*/  HMMA.1688.F32.TF32 R4, R64.reuse, R92, R108 ;  /* 0x0000005c4004723c */ /* 0x044fec000008106c */
[----:B------:R-:W-:Y:S01]  /*5dae0*/  HMMA.1688.F32.TF32 R64, R64, R112, R172 ;  /* 0x000000704040723c */ /* 0x000fe200000810ac */
[----:B------:R-:W-:Y:S04]  /*5daf0*/  STL.64 [R1+0x51d8], R188 ;  /* 0x0051d8bc01007387 */ /* 0x000fe80000100a00 */
[----:B------:R-:W-:Y:S04]  /*5db00*/  STL.64 [R1+0x51f0], R10 ;  /* 0x0051f00a01007387 */ /* 0x000fe80000100a00 */
[----:B------:R-:W-:Y:S01]  /*5db10*/  STL.64 [R1+0x51e8], R8 ;  /* 0x0051e80801007387 */ /* 0x000fe20000100a00 */
[----:B------:R-:W-:-:S07]  /*5db20*/  IMAD.MOV.U32 R168, RZ, RZ, R201 ;  /* 0x000000ffffa87224 */ /* 0x000fce00078e00c9 */
[----:B------:R-:W-:Y:S04]  /*5db30*/  STL.64 [R1+0x5238], R6 ;  /* 0x0052380601007387 */ /* 0x000fe80000100a00 */
[----:B------:R2:W-:Y:S04]  /*5db40*/  STL.64 [R1+0x5230], R4 ;  /* 0x0052300401007387 */ /* 0x0005e80000100a00 */
[----:B------:R-:W-:Y:S04]  /*5db50*/  STL.64 [R1+0x5248], R58 ;  /* 0x0052483a01007387 */ /* 0x000fe80000100a00 */
[----:B------:R-:W-:Y:S04]  /*5db60*/  STL.64 [R1+0x5240], R56 ;  /* 0x0052403801007387 */ /* 0x000fe80000100a00 */
[----:B------:R-:W-:Y:S01]  /*5db70*/  STL.64 [R1+0x5258], R62 ;  /* 0x0052583e01007387 */ /* 0x000fe20000100a00 */
[----:B------:R-:W-:-:S03]  /*5db80*/  IMAD.MOV.U32 R169, RZ, RZ, R200 ;  /* 0x000000ffffa97224 */ /* 0x000fc600078e00c8 */
[----:B------:R-:W-:Y:S01]  /*5db90*/  STL.64 [R1+0x5250], R60 ;  /* 0x0052503c01007387 */ /* 0x000fe20000100a00 */
[----:B------:R-:W-:-:S03]  /*5dba0*/  MOV R170, R209 ;  /* 0x000000d100aa7202 */ /* 0x000fc60000000f00 */
[----:B------:R-:W-:Y:S01]  /*5dbb0*/  STL.64 [R1+0x5268], R66 ;  /* 0x0052684201007387 */ /* 0x000fe20000100a00 */
[----:B------:R-:W-:-:S03]  /*5dbc0*/  IMAD.MOV.U32 R171, RZ, RZ, R204 ;  /* 0x000000ffffab7224 */ /* 0x000fc600078e00cc */
[----:B------:R-:W-:Y:S04]  /*5dbd0*/  STL.64 [R1+0x5260], R64 ;  /* 0x0052604001007387 */ /* 0x000fe80000100a00 */
[----:B------:R-:W3:Y:S04]  /*5dbe0*/  LDL.LU R201, [R1+0x5470] ;  /* 0x0054700001c97983 */ /* 0x000ee80000300800 */
[----:B------:R-:W3:Y:S04]  /*5dbf0*/  LDL.LU R200, [R1+0x546c] ;  /* 0x00546c0001c87983 */ /* 0x000ee80000300800 */
[----:B------:R-:W4:Y:S04]  /*5dc00*/  LDL.LU R209, [R1+0x5468] ;  /* 0x0054680001d17983 */ /* 0x000f280000300800 */
[----:B------:R-:W2:Y:S01]  /*5dc10*/  LDL.LU R204, [R1+0x5464] ;  /* 0x0054640001cc7983 */ /* 0x000ea20000300800 */
[----:B------:R-:W-:-:S02]  /*5dc20*/  IMAD.MOV.U32 R156, RZ, RZ, R197 ;  /* 0x000000ffff9c7224 */ /* 0x000fc400078e00c5 */
[----:B------:R-:W-:Y:S01]  /*5dc30*/  IMAD.MOV.U32 R157, RZ, RZ, R196 ;  /* 0x000000ffff9d7224 */ /* 0x000fe200078e00c4 */
[----:B------:R-:W3:Y:S01]  /*5dc40*/  LDL.LU R197, [R1+0x5460] ;  /* 0x0054600001c57983 */ /* 0x000ee20000300800 */
[----:B------:R-:W-:Y:S01]  /*5dc50*/  IMAD.MOV.U32 R158, RZ, RZ, R205 ;  /* 0x000000ffff9e7224 */ /* 0x000fe200078e00cd */
[----:B------:R-:W-:Y:S02]  /*5dc60*/  MOV R159, R208 ;  /* 0x000000d0009f7202 */ /* 0x000fe40000000f00 */
[----:B------:R-:W3:Y:S01]  /*5dc70*/  LDL.LU R196, [R1+0x545c] ;  /* 0x00545c0001c47983 */ /* 0x000ee20000300800 */
[----:B------:R-:W-:-:S03]  /*5dc80*/  IMAD.MOV.U32 R148, RZ, RZ, R213 ;  /* 0x000000ffff947224 */ /* 0x000fc600078e00d5 */
[----:B------:R-:W3:Y:S01]  /*5dc90*/  LDL.LU R205, [R1+0x5458] ;  /* 0x0054580001cd7983 */ /* 0x000ee20000300800 */
[----:B------:R-:W-:-:S03]  /*5dca0*/  IMAD.MOV.U32 R149, RZ, RZ, R212 ;  /* 0x000000ffff957224 */ /* 0x000fc600078e00d4 */
[----:B------:R-:W3:Y:S01]  /*5dcb0*/  LDL.LU R208, [R1+0x5454] ;  /* 0x0054540001d07983 */ /* 0x000ee20000300800 */
[----:B------:R-:W-:-:S03]  /*5dcc0*/  IMAD.MOV.U32 R150, RZ, RZ, R193 ;  /* 0x000000ffff967224 */ /* 0x000fc600078e00c1 */
[----:B------:R-:W3:Y:S01]  /*5dcd0*/  LDL.LU R213, [R1+0x5450] ;  /* 0x0054500001d57983 */ /* 0x000ee20000300800 */
[----:B------:R-:W-:-:S03]  /*5dce0*/  IMAD.MOV.U32 R151, RZ, RZ, R192 ;  /* 0x000000ffff977224 */ /* 0x000fc600078e00c0 */
[----:B------:R-:W3:Y:S04]  /*5dcf0*/  LDL.LU R212, [R1+0x544c] ;  /* 0x00544c0001d47983 */ /* 0x000ee80000300800 */
[----:B------:R-:W3:Y:S04]  /*5dd00*/  LDL.LU R193, [R1+0x5448] ;  /* 0x0054480001c17983 */ /* 0x000ee80000300800 */
[----:B------:R-:W3:Y:S01]  /*5dd10*/  LDL.LU R192, [R1+0x5444] ;  /* 0x0054440001c07983 */ /* 0x000ee20000300800 */
[----:B--2---:R-:W-:-:S03]  /*5dd20*/  MOV R198, R204 ;  /* 0x000000cc00c67202 */ /* 0x004fc60000000f00 */
[----:B------:R-:W2:Y:S01]  /*5dd30*/  LDL.LU R204, [R1+0x5440] ;  /* 0x0054400001cc7983 */ /* 0x000ea20000300800 */
[----:B----4-:R-:W-:-:S03]  /*5dd40*/  IMAD.MOV.U32 R199, RZ, RZ, R209 ;  /* 0x000000ffffc77224 */ /* 0x010fc600078e00d1 */
[----:B------:R-:W4:Y:S01]  /*5dd50*/  LDL.LU R209, [R1+0x543c] ;  /* 0x00543c0001d17983 */ /* 0x000f220000300800 */
[----:B---3--:R-:W-:Y:S02]  /*5dd60*/  IMAD.MOV.U32 R215, RZ, RZ, R205 ;  /* 0x000000ffffd77224 */ /* 0x008fe400078e00cd */
[----:B------:R-:W-:Y:S02]  /*5dd70*/  IMAD.MOV.U32 R214, RZ, RZ, R208 ;  /* 0x000000ffffd67224 */ /* 0x000fe400078e00d0 */
[----:B------:R-:W4:Y:S04]  /*5dd80*/  LDL.LU R208, [R1+0x5438] ;  /* 0x0054380001d07983 */ /* 0x000f280000300800 */
[----:B------:R-:W3:Y:S01]  /*5dd90*/  LDL.LU R205, [R1+0x5434] ;  /* 0x0054340001cd7983 */ /* 0x000ee20000300800 */
[----:B------:R-:W-:Y:S01]  /*5dda0*/  HMMA.1688.F32.TF32 R104, R152, R228, R240 ;  /* 0x000000e49868723c */ /* 0x000fe200000810f0 */
[----:B--2---:R-:W-:-:S02]  /*5ddb0*/  IMAD.MOV.U32 R194, RZ, RZ, R204 ;  /* 0x000000ffffc27224 */ /* 0x004fc400078e00cc */
[----:B------:R-:W3:Y:S04]  /*5ddc0*/  LDL.LU R204, [R1+0x5430] ;  /* 0x0054300001cc7983 */ /* 0x000ee80000300800 */
[----:B------:R-:W2:Y:S04]  /*5ddd0*/  LDL.LU R195, [R1+0x15ec] ;  /* 0x0015ec0001c37983 */ /* 0x000ea80000300800 */
[----:B------:R-:W4:Y:S04]  /*5dde0*/  LDL.LU R180, [R1+0x1600] ;  /* 0x0016000001b47983 */ /* 0x000f280000300800 */
[----:B------:R-:W4:Y:S04]  /*5ddf0*/  LDL.LU R181, [R1+0x1604] ;  /* 0x0016040001b57983 */ /* 0x000f280000300800 */
[----:B------:R-:W4:Y:S04]  /*5de00*/  LDL.LU R182, [R1+0x1608] ;  /* 0x0016080001b67983 */ /* 0x000f280000300800 */
[----:B------:R-:W4:Y:S04]  /*5de10*/  LDL.LU R183, [R1+0x160c] ;  /* 0x00160c0001b77983 */ /* 0x000f280000300800 */
[----:B------:R-:W3:Y:S04]  /*5de20*/  LDL.LU R206, [R1+0x1618] ;  /* 0x0016180001ce7983 */ /* 0x000ee80000300800 */
[----:B------:R-:W3:Y:S04]  /*5de30*/  LDL.LU R207, [R1+0x161c] ;  /* 0x00161c0001cf7983 */ /* 0x000ee80000300800 */
        /* <DEDUP_REMOVED lines=34> */
[C---:B--2---:R-:W-:Y:S06]  /*5e060*/  HMMA.1688.F32.TF32 R116, R152.reuse, R236, R124 ;  /* 0x000000ec9874723c */ /* 0x044fec000008107c */
[C---:B----4-:R-:W-:Y:S06]  /*5e070*/  HMMA.1688.F32.TF32 R108, R152.reuse, R232, R108 ;  /* 0x000000e8986c723c */ /* 0x050fec000008106c */
[C---:B---3--:R-:W-:Y:S06]  /*5e080*/  HMMA.1688.F32.TF32 R120, R152.reuse, R244, R120 ;  /* 0x000000f49878723c */ /* 0x048fec0000081078 */
        /* <DEDUP_REMOVED lines=10> */
[----:B------:R-:W3:Y:S04]  /*5e130*/  LDL.LU R216, [R1+0x5428] ;  /* 0x0054280001d87983 */ /* 0x000ee80000300800 */
[----:B------:R-:W4:Y:S04]  /*5e140*/  LDL.LU R219, [R1+0x5424] ;  /* 0x0054240001db7983 */ /* 0x000f280000300800 */
[----:B------:R-:W2:Y:S04]  /*5e150*/  LDL.LU R218, [R1+0x5420] ;  /* 0x0054200001da7983 */ /* 0x000ea80000300800 */
[----:B------:R-:W3:Y:S04]  /*5e160*/  LDL.LU R40, [R1+0xcd0] ;  /* 0x000cd00001287983 */ /* 0x000ee80000300800 */
[----:B------:R-:W3:Y:S04]  /*5e170*/  LDL.LU R41, [R1+0xcd4] ;  /* 0x000cd40001297983 */ /* 0x000ee80000300800 */
[----:B------:R-:W3:Y:S04]  /*5e180*/  LDL.LU R227, [R1+0x541c] ;  /* 0x00541c0001e37983 */ /* 0x000ee80000300800 */
[----:B------:R-:W3:Y:S01]  /*5e190*/  LDL.LU R226, [R1+0x5418] ;  /* 0x0054180001e27983 */ /* 0x000ee20000300800 */
[----:B------:R-:W-:Y:S01]  /*5e1a0*/  HMMA.1688.F32.TF32 R128, R152, R184, R128 ;  /* 0x000000b89880723c */ /* 0x000fe20000081080 */
[----:B------:R-:W-:-:S02]  /*5e1b0*/  IMAD.MOV.U32 R32, RZ, RZ, R246 ;  /* 0x000000ffff207224 */ /* 0x000fc400078e00f6 */
[----:B------:R-:W-:Y:S01]  /*5e1c0*/  IMAD.MOV.U32 R33, RZ, RZ, R247 ;  /* 0x000000ffff217224 */ /* 0x000fe200078e00f7 */
[----:B------:R-:W-:Y:S01]  /*5e1d0*/  MOV R35, R239 ;  /* 0x000000ef00237202 */ /* 0x000fe20000000f00 */
[----:B------:R-:W-:Y:S01]  /*5e1e0*/  IMAD.MOV.U32 R34, RZ, RZ, R238 ;  /* 0x000000ffff227224 */ /* 0x000fe200078e00ee */
[C---:B------:R-:W-:Y:S01]  /*5e1f0*/  HMMA.1688.F32.TF32 R176, R152.reuse, R68, R176 ;  /* 0x0000004498b0723c */ /* 0x040fe200000810b0 */
[----:B------:R-:W-:Y:S01]  /*5e200*/  IMAD.MOV.U32 R248, RZ, RZ, R234 ;  /* 0x000000fffff87224 */ /* 0x000fe200078e00ea */
[----:B------:R-:W-:Y:S04]  /*5e210*/  LDS R240, [R0+UR12+0x6000] ;  /* 0x0060000c00f07984 */ /* 0x000fe80008000800 */
[C---:B------:R-:W-:Y:S01]  /*5e220*/  HMMA.1688.F32.TF32 R204, R152.reuse, R72, R204 ;  /* 0x0000004898cc723c */ /* 0x040fe200000810cc */
[----:B------:R-:W-:Y:S01]  /*5e230*/  IMAD.MOV.U32 R249, RZ, RZ, R235 ;  /* 0x000000fffff97224 */ /* 0x000fe200078e00eb */
[----:B------:R-:W-:Y:S04]  /*5e240*/  LDS R242, [R0+UR12+0x7000] ;  /* 0x0070000c00f27984 */ /* 0x000fe80008000800 */
[C---:B------:R-:W-:Y:S01]  /*5e250*/  HMMA.1688.F32.TF32 R180, R152.reuse, R76, R180 ;  /* 0x0000004c98b4723c */ /* 0x040fe200000810b4 */
[----:B------:R-:W-:Y:S01]  /*5e260*/  IMAD.MOV.U32 R250, RZ, RZ, R230 ;  /* 0x000000fffffa7224 */ /* 0x000fe200078e00e6 */
[----:B------:R-:W-:Y:S04]  /*5e270*/  LDS R241, [R252+UR12+0x6000] ;  /* 0x0060000cfcf17984 */ /* 0x000fe80008000800 */
[----:B------:R-:W-:Y:S01]  /*5e280*/  HMMA.1688.F32.TF32 R208, R152, R80, R208 ;  /* 0x0000005098d0723c */ /* 0x000fe200000810d0 */
[----:B------:R-:W-:Y:S01]  /*5e290*/  IMAD.MOV.U32 R251, RZ, RZ, R231 ;  /* 0x000000fffffb7224 */ /* 0x000fe200078e00e7 */
[----:B------:R-:W1:Y:S01]  /*5e2a0*/  LDS R243, [R252+UR12+0x7000] ;  /* 0x0070000cfcf37984 */ /* 0x000e620008000800 */
[----:B----4-:R-:W-:-:S03]  /*5e2b0*/  IMAD.MOV.U32 R44, RZ, RZ, R219 ;  /* 0x000000ffff2c7224 */ /* 0x010fc600078e00db */
[----:B------:R-:W4:Y:S01]  /*5e2c0*/  LDL.LU R219, [R1+0x5414] ;  /* 0x0054140001db7983 */ /* 0x000f220000300800 */
[----:B--2---:R-:W-:-:S03]  /*5e2d0*/  IMAD.MOV.U32 R45, RZ, RZ, R218 ;  /* 0x000000ffff2d7224 */ /* 0x004fc600078e00da */
[----:B------:R-:W2:Y:S01]  /*5e2e0*/  LDL.LU R218, [R1+0x5410] ;  /* 0x0054100001da7983 */ /* 0x000ea20000300800 */
[----:B---3--:R-:W-:Y:S02]  /*5e2f0*/  IMAD.MOV.U32 R46, RZ, RZ, R216 ;  /* 0x000000ffff2e7224 */ /* 0x008fe400078e00d8 */
[----:B------:R-:W-:Y:S01]  /*5e300*/  IMAD.MOV.U32 R47, RZ, RZ, R217 ;  /* 0x000000ffff2f7224 */ /* 0x000fe200078e00d9 */
[----:B------:R-:W3:Y:S04]  /*5e310*/  LDL.LU R216, [R1+0x540c] ;  /* 0x00540c0001d87983 */ /* 0x000ee80000300800 */
[----:B------:R-:W3:Y:S04]  /*5e320*/  LDL.LU R217, [R1+0x5408] ;  /* 0x0054080001d97983 */ /* 0x000ee80000300800 */
[----:B------:R-:W3:Y:S04]  /*5e330*/  LDL.LU R52, [R1+0xdb0] ;  /* 0x000db00001347983 */ /* 0x000ee80000300800 */
[----:B------:R-:W3:Y:S01]  /*5e340*/  LDL.LU R53, [R1+0xdb4] ;  /* 0x000db40001357983 */ /* 0x000ee20000300800 */
[----:B----4-:R-:W-:-:S03]  /*5e350*/  MOV R54, R219 ;  /* 0x000000db00367202 */ /* 0x010fc60000000f00 */
[----:B------:R-:W4:Y:S01]  /*5e360*/  LDL.LU R219, [R1+0x5404] ;  /* 0x0054040001db7983 */ /* 0x000f220000300800 */
[----:B--2---:R-:W-:-:S03]  /*5e370*/  IMAD.MOV.U32 R55, RZ, RZ, R218 ;  /* 0x000000ffff377224 */ /* 0x004fc600078e00da */
[----:B------:R-:W2:Y:S01]  /*5e380*/  LDL.LU R218, [R1+0x5400] ;  /* 0x0054000001da7983 */ /* 0x000ea20000300800 */
[----:B---3--:R-:W-:-:S03]  /*5e390*/  IMAD.MOV.U32 R15, RZ, RZ, R216 ;  /* 0x000000ffff0f7224 */ /* 0x008fc600078e00d8 */
[----:B------:R-:W3:Y:S01]  /*5e3a0*/  LDL.LU R12, [R1+0xdc0] ;  /* 0x000dc000010c7983 */ /* 0x000ee20000300800 */
[----:B------:R-:W-:-:S03]  /*5e3b0*/  IMAD.MOV.U32 R14, RZ, RZ, R217 ;  /* 0x000000ffff0e7224 */ /* 0x000fc600078e00d9 */
[----:B------:R-:W3:Y:S04]  /*5e3c0*/  LDL.LU R13, [R1+0xdc4] ;  /* 0x000dc400010d7983 */ /* 0x000ee80000300800 */
[----:B------:R-:W3:Y:S04]  /*5e3d0*/  LDL.LU R217, [R1+0x53fc] ;  /* 0x0053fc0001d97983 */ /* 0x000ee80000300800 */
[----:B------:R-:W3:Y:S04]  /*5e3e0*/  LDL.LU R216, [R1+0x53f8] ;  /* 0x0053f80001d87983 */ /* 0x000ee80000300800 */
[----:B------:R-:W3:Y:S04]  /*5e3f0*/  LDL.LU R136, [R1+0xdd0] ;  /* 0x000dd00001887983 */ /* 0x000ee80000300800 */
[----:B------:R-:W3:Y:S01]  /*5e400*/  LDL.LU R137, [R1+0xdd4] ;  /* 0x000dd40001897983 */ /* 0x000ee20000300800 */
[----:B----4-:R-:W-:Y:S01]  /*5e410*/  MOV R139, R219 ;  /* 0x000000db008b7202 */ /* 0x010fe20000000f00 */
[----:B--2---:R-:W-:-:S02]  /*5e420*/  IMAD.MOV.U32 R138, RZ, RZ, R218 ;  /* 0x000000ffff8a7224 */ /* 0x004fc400078e00da */
[----:B------:R-:W2:Y:S04]  /*5e430*/  LDL.LU R218, [R1+0x53f4] ;  /* 0x0053f40001da7983 */ /* 0x000ea80000300800 */
[----:B------:R-:W4:Y:S01]  /*5e440*/  LDL.LU R219, [R1+0x53f0] ;  /* 0x0053f00001db7983 */ /* 0x000f220000300800 */
[----:B---3--:R-:W-:-:S03]  /*5e450*/  IMAD.MOV.U32 R144, RZ, RZ, R217 ;  /* 0x000000ffff907224 */ /* 0x008fc600078e00d9 */
[----:B------:R-:W3:Y:S01]  /*5e460*/  LDL.LU R217, [R1+0x53ec] ;  /* 0x0053ec0001d97983 */ /* 0x000ee20000300800 */
[----:B------:R-:W-:-:S03]  /*5e470*/  IMAD.MOV.U32 R145, RZ, RZ, R216 ;  /* 0x000000ffff917224 */ /* 0x000fc600078e00d8 */
[----:B------:R-:W3:Y:S04]  /*5e480*/  LDL.LU R216, [R1+0x53e8] ;  /* 0x0053e80001d87983 */ /* 0x000ee80000300800 */
[----:B------:R-:W3:Y:S01]  /*5e490*/  LDL.LU R146, [R1+0xef8] ;  /* 0x000ef80001927983 */ /* 0x000ee20000300800 */
[C---:B------:R-:W-:Y:S03]  /*5e4a0*/  HMMA.1688.F32.TF32 R192, R152.reuse, R84, R192 ;  /* 0x0000005498c0723c */ /* 0x040fe600000810c0 */
[----:B------:R-:W3:Y:S04]  /*5e4b0*/  LDL.LU R147, [R1+0xefc] ;  /* 0x000efc0001937983 */ /* 0x000ee80000300800 */
[----:B------:R-:W3:Y:S01]  /*5e4c0*/  LDL.LU R28, [R1+0xf00] ;  /* 0x000f0000011c7983 */ /* 0x000ee20000300800 */
[C---:B------:R-:W-:Y:S03]  /*5e4d0*/  HMMA.1688.F32.TF32 R212, R152.reuse, R88, R212 ;  /* 0x0000005898d4723c */ /* 0x040fe600000810d4 */
[----:B------:R-:W3:Y:S03]  /*5e4e0*/  LDL.LU R29, [R1+0xf04] ;  /* 0x000f0400011d7983 */ /* 0x000ee60000300800 */
[C---:B------:R-:W-:Y:S06]  /*5e4f0*/  HMMA.1688.F32.TF32 R196, R152.reuse, R92, R196 ;  /* 0x0000005c98c4723c */ /* 0x040fec00000810c4 */
[C---:B------:R-:W-:Y:S06]  /*5e500*/  HMMA.1688.F32.TF32 R200, R152.reuse, R96, R200 ;  /* 0x0000006098c8723c */ /* 0x040fec00000810c8 */
[C---:B------:R-:W-:Y:S06]  /*5e510*/  HMMA.1688.F32.TF32 R148, R152.reuse, R100, R148 ;  /* 0x000000649894723c */ /* 0x040fec0000081094 */
[----:B------:R-:W-:Y:S06]  /*5e520*/  HMMA.1688.F32.TF32 R152, R152, R112, R156 ;  /* 0x000000709898723c */ /* 0x000fec000008109c */
[C---:B-1----:R-:W-:Y:S06]  /*5e530*/  HMMA.1688.F32.TF32 R156, R220.reuse, R228, R168 ;  /* 0x000000e4dc9c723c */ /* 0x042fec00000810a8 */
[----:B------:R-:W-:Y:S01]  /*5e540*/  HMMA.1688.F32.TF32 R160, R220, R232, R172 ;  /* 0x000000e8dca0723c */ /* 0x000fe200000810ac */
[----:B------:R-:W-:Y:S01]  /*5e550*/  MOV R50, R226 ;  /* 0x000000e200327202 */ /* 0x000fe20000000f00 */
[----:B------:R-:W-:-:S02]  /*5e560*/  IMAD.MOV.U32 R51, RZ, RZ, R227 ;  /* 0x000000ffff337224 */ /* 0x000fc400078e00e3 */
[----:B--2---:R-:W-:Y:S02]  /*5e570*/  IMAD.MOV.U32 R31, RZ, RZ, R218 ;  /* 0x000000ffff1f7224 */ /* 0x004fe400078e00da */
[----:B------:R-:W3:Y:S01]  /*5e580*/  LDL.LU R218, [R1+0xf48] ;  /* 0x000f480001da7983 */ /* 0x000ee20000300800 */
[----:B----4-:R-:W-:-:S03]  /*5e590*/  IMAD.MOV.U32 R30, RZ, RZ, R219 ;  /* 0x000000ffff1e7224 */ /* 0x010fc600078e00db */
        /* <DEDUP_REMOVED lines=41> */
[----:B---3--:R-:W-:Y:S03]  /*5e830*/  HMMA.1688.F32.TF32 R4, R220, R184, R216 ;  /* 0x000000b8dc04723c */ /* 0x008fe600000810d8 */
[----:B------:R-:W-:Y:S04]  /*5e840*/  LDS R217, [R3+UR12+0x6000] ;  /* 0x0060000c03d97984 */ /* 0x000fe80008000800 */
[----:B------:R-:W-:-:S15]  /*5e850*/  LDS R219, [R3+UR12+0x7000] ;  /* 0x0070000c03db7984 */ /* 0x000fde0008000800 */
[----:B------:R-:W-:-:S02]  /*5e860*/  NOP ;  /* 0x0000000000007918 */ /* 0x000fc40000000000 */
[----:B------:R-:W-:Y:S01]  /*5e870*/  MOV R233, R4 ;  /* 0x0000000400e97202 */ /* 0x000fe20000000f00 */
[----:B------:R-:W-:Y:S02]  /*5e880*/  IMAD.MOV.U32 R232, RZ, RZ, R5 ;  /* 0x000000ffffe87224 */ /* 0x000fe400078e0005 */
[----:B------:R-:W-:Y:S02]  /*5e890*/  IMAD.MOV.U32 R229, RZ, RZ, R6 ;  /* 0x000000ffffe57224 */ /* 0x000fe400078e0006 */
[----:B------:R-:W-:Y:S01]  /*5e8a0*/  IMAD.MOV.U32 R228, RZ, RZ, R7 ;  /* 0x000000ffffe47224 */ /* 0x000fe200078e0007 */
[C---:B--2---:R-:W-:Y:S06]  /*5e8b0*/  HMMA.1688.F32.TF32 R8, R220.reuse, R68, R132 ;  /* 0x00000044dc08723c */ /* 0x044fec0000081084 */
[C---:B----4-:R-:W-:Y:S06]  /*5e8c0*/  HMMA.1688.F32.TF32 R4, R220.reuse, R72, R16 ;  /* 0x00000048dc04723c */ /* 0x050fec0000081010 */
[C---:B------:R-:W-:Y:S11]  /*5e8d0*/  HMMA.1688.F32.TF32 R16, R220.reuse, R76, R24 ;  /* 0x0000004cdc10723c */ /* 0x040ff60000081018 */
[----:B------:R-:W-:Y:S04]  /*5e8e0*/  STL.64 [R1+0x13e0], R8 ;  /* 0x0013e00801007387 */ /* 0x000fe80000100a00 */
[----:B------:R1:W-:Y:S02]  /*5e8f0*/  STL.64 [R1+0x13e8], R10 ;  /* 0x0013e80a01007387 */ /* 0x0003e40000100a00 */
[C---:B-1----:R-:W-:Y:S02]  /*5e900*/  HMMA.1688.F32.TF32 R8, R220.reuse, R80, R28 ;  /* 0x00000050dc08723c */ /* 0x042fe4000008101c */
[----:B------:R-:W-:Y:S04]  /*5e910*/  STL.64 [R1+0x13d0], R4 ;  /* 0x0013d00401007387 */ /* 0x000fe80000100a00 */
[----:B------:R1:W-:Y:S02]  /*5e920*/  STL.64 [R1+0x13d8], R6 ;  /* 0x0013d80601007387 */ /* 0x0003e40000100a00 */
[C---:B-1----:R-:W-:Y:S02]  /*5e930*/  HMMA.1688.F32.TF32 R4, R220.reuse, R84, R144 ;  /* 0x00000054dc04723c */ /* 0x042fe40000081090 */
[----:B------:R-:W-:Y:S04]  /*5e940*/  STL.64 [R1+0x13c0], R16 ;  /* 0x0013c01001007387 */ /* 0x000fe80000100a00 */
[----:B------:R1:W-:Y:S09]  /*5e950*/  STL.64 [R1+0x13c8], R18 ;  /* 0x0013c81201007387 */ /* 0x0003f20000100a00 */
        /* <DEDUP_REMOVED lines=10> */
[----:B------:R-:W-:Y:S04]  /*5ea00*/  STL.64 [R1+0x1380], R8 ;  /* 0x0013800801007387 */ /* 0x000fe80000100a00 */
[----:B------:R1:W-:Y:S04]  /*5ea10*/  STL.64 [R1+0x1388], R10 ;  /* 0x0013880a01007387 */ /* 0x0003e80000100a00 */
[----:B------:R-:W-:Y:S01]  /*5ea20*/  STL.64 [R1+0x1370], R4 ;  /* 0x0013700401007387 */ /* 0x000fe20000100a00 */
[----:B-1----:R-:W-:Y:S03]  /*5ea30*/  HMMA.1688.F32.TF32 R8, R220, R112, R48 ;  /* 0x00000070dc08723c */ /* 0x002fe60000081030 */
[----:B------:R1:W-:Y:S03]  /*5ea40*/  STL.64 [R1+0x1378], R6 ;  /* 0x0013780601007387 */ /* 0x0003e60000100a00 */
[C---:B-1----:R-:W-:Y:S05]  /*5ea50*/  HMMA.1688.F32.TF32 R4, R240.reuse, R230, R44 ;  /* 0x000000e6f004723c */ /* 0x042fea000008102c */
[----:B------:R-:W-:Y:S04]  /*5ea60*/  STL.64 [R1+0x1360], R12 ;  /* 0x0013600c01007387 */ /* 0x000fe80000100a00 */
[----:B------:R1:W-:Y:S08]  /*5ea70*/  STL.64 [R1+0x1368], R14 ;  /* 0x0013680e01007387 */ /* 0x0003f00000100a00 */
        /* <DEDUP_REMOVED lines=8> */
[----:B------:R-:W-:Y:S04]  /*5eb00*/  STL.64 [R1+0xba8], R14 ;  /* 0x000ba80e01007387 */ /* 0x000fe80000100a00 */
[----:B------:R-:W-:Y:S04]  /*5eb10*/  STL.64 [R1+0xb90], R8 ;  /* 0x000b900801007387 */ /* 0x000fe80000100a00 */
[----:B------:R-:W-:Y:S04]  /*5eb20*/  STL.64 [R1+0xb98], R10 ;  /* 0x000b980a01007387 */ /* 0x000fe80000100a00 */
[----:B------:R-:W-:Y:S04]  /*5eb30*/  STL.64 [R1+0xb80], R4 ;  /* 0x000b800401007387 */ /* 0x000fe80000100a00 */
[----:B------:R1:W-:Y:S02]  /*5eb40*/  STL.64 [R1+0xb88], R6 ;  /* 0x000b880601007387 */ /* 0x0003e40000100a00 */
[----:B-1----:R-:W-:Y:S01]  /*5eb50*/  HMMA.1688.F32.TF32 R4, R240, R226, R248 ;  /* 0x000000e2f004723c */ /* 0x002fe200000810f8 */
[----:B------:R-:W-:-:S06]  /*5eb60*/  IMAD.MOV.U32 R32, RZ, RZ, R86 ;  /* 0x000000ffff207224 */ /* 0x000fcc00078e0056 */
[----:B------:R-:W-:Y:S02]  /*5eb70*/  IMAD.MOV.U32 R248, RZ, RZ, R102 ;  /* 0x000000fffff87224 */ /* 0x000fe400078e0066 */
[----:B------:R-:W2:Y:S01]  /*5eb80*/  LDL.LU R102, [R1+0x53bc] ;  /* 0x0053bc0001667983 */ /* 0x000ea20000300800 */
[----:B------:R-:W-:Y:S01]  /*5eb90*/  MOV R249, R103 ;  /* 0x0000006700f97202 */ /* 0x000fe20000000f00 */
[----:B------:R-:W-:Y:S02]  /*5eba0*/  IMAD.MOV.U32 R250, RZ, RZ, R90 ;  /* 0x000000fffffa7224 */ /* 0x000fe400078e005a */
[----:B------:R-:W-:Y:S01]  /*5ebb0*/  IMAD.MOV.U32 R251, RZ, RZ, R91 ;  /* 0x000000fffffb7224 */ /* 0x000fe200078e005b */
[----:B------:R-:W-:Y:S01]  /*5ebc0*/  MOV R34, R70 ;  /* 0x0000004600227202 */ /* 0x000fe20000000f00 */
[----:B------:R-:W-:-:S08]  /*5ebd0*/  IMAD.MOV.U32 R33, RZ, RZ, R87 ;  /* 0x000000ffff217224 */ /* 0x000fd000078e0057 */
[----:B------:R1:W-:Y:S04]  /*5ebe0*/  STL.64 [R1+0x1350], R4 ;  /* 0x0013500401007387 */ /* 0x0003e80000100a00 */
[----:B------:R3:W-:Y:S04]  /*5ebf0*/  STL.64 [R1+0x1358], R6 ;  /* 0x0013580601007387 */ /* 0x0007e80000100a00 */
[----:B------:R-:W4:Y:S04]  /*5ec00*/  LDL.LU R103, [R1+0x53b8] ;  /* 0x0053b80001677983 */ /* 0x000f280000300800 */
        /* <DEDUP_REMOVED lines=8> */
[----:B------:R-:W3:Y:S01]  /*5ec90*/  LDL.LU R70, [R1+0x53a4] ;  /* 0x0053a40001467983 */ /* 0x000ee20000300800 */
[----:B------:R-:W-:-:S03]  /*5eca0*/  MOV R39, R114 ;  /* 0x0000007200277202 */ /* 0x000fc60000000f00 */
[----:B------:R-:W3:Y:S01]  /*5ecb0*/  LDL.LU R187, [R1+0x53a0] ;  /* 0x0053a00001bb7983 */ /* 0x000ee20000300800 */
[----:B------:R-:W-:-:S03]  /*5ecc0*/  IMAD.MOV.U32 R44, RZ, RZ, R94 ;  /* 0x000000ffff2c7224 */ /* 0x000fc600078e005e */
[----:B------:R-:W3:Y:S01]  /*5ecd0*/  LDL.LU R186, [R1+0x539c] ;  /* 0x00539c0001ba7983 */ /* 0x000ee20000300800 */
[----:B------:R-:W-:-:S03]  /*5ece0*/  IMAD.MOV.U32 R45, RZ, RZ, R95 ;  /* 0x000000ffff2d7224 */ /* 0x000fc600078e005f */
[----:B------:R-:W3:Y:S04]  /*5ecf0*/  LDL.LU R74, [R1+0x5398] ;  /* 0x00539800014a7983 */ /* 0x000ee80000300800 */
[----:B------:R-:W3:Y:S04]  /*5ed00*/  LDL.LU R115, [R1+0x5394] ;  /* 0x0053940001737983 */ /* 0x000ee80000300800 */
[----:B------:R-:W3:Y:S04]  /*5ed10*/  LDL.LU R114, [R1+0x5390] ;  /* 0x0053900001727983 */ /* 0x000ee80000300800 */
[----:B------:R-:W3:Y:S04]  /*5ed20*/  LDL.LU R94, [R1+0x538c] ;  /* 0x00538c00015e7983 */ /* 0x000ee80000300800 */
[----:B------:R-:W3:Y:S01]  /*5ed30*/  LDL.LU R95, [R1+0x5388] ;  /* 0x00538800015f7983 */ /* 0x000ee20000300800 */
[----:B------:R-:W-:-:S02]  /*5ed40*/  IMAD.MOV.U32 R46, RZ, RZ, R98 ;  /* 0x000000ffff2e7224 */ /* 0x000fc400078e0062 */
[----:B------:R-:W-:Y:S01]  /*5ed50*/  IMAD.MOV.U32 R47, RZ, RZ, R99 ;  /* 0x000000ffff2f7224 */ /* 0x000fe200078e0063 */
[----:B------:R-:W3:Y:S01]  /*5ed60*/  LDL.LU R98, [R1+0x5384] ;  /* 0x0053840001627983 */ /* 0x000ee20000300800 */
[----:B------:R-:W-:-:S03]  /*5ed70*/  IMAD.MOV.U32 R50, RZ, RZ, R79 ;  /* 0x000000ffff327224 */ /* 0x000fc600078e004f */
[----:B------:R-:W3:Y:S01]  /*5ed80*/  LDL.LU R99, [R1+0x5380] ;  /* 0x0053800001637983 */ /* 0x000ee20000300800 */
[----:B------:R-:W-:Y:S02]  /*5ed90*/  IMAD.MOV.U32 R51, RZ, RZ, R78 ;  /* 0x000000ffff337224 */ /* 0x000fe400078e004e */
[----:B--2---:R-:W-:Y:S01]  /*5eda0*/  IMAD.MOV.U32 R49, RZ, RZ, R102 ;  /* 0x000000ffff317224 */ /* 0x004fe200078e0066 */
[----:B----4-:R-:W-:Y:S02]  /*5edb0*/  MOV R48, R103 ;  /* 0x0000006700307202 */ /* 0x010fe40000000f00 */
[----:B------:R-:W2:Y:S04]  /*5edc0*/  LDL.LU R103, [R1+0x537c] ;  /* 0x00537c0001677983 */ /* 0x000ea80000300800 */
[----:B------:R-:W4:Y:S04]  /*5edd0*/  LDL.LU R102, [R1+0x5378] ;  /* 0x0053780001667983 */ /* 0x000f280000300800 */
[----:B------:R-:W4:Y:S01]  /*5ede0*/  LDL.LU R79, [R1+0x5374] ;  /* 0x00537400014f7983 */ /* 0x000f220000300800 */
[----:B---3--:R-:W-:Y:S01]  /*5edf0*/  IMAD.MOV.U32 R54, RZ, RZ, R91 ;  /* 0x000000ffff367224 */ /* 0x008fe200078e005b */
[----:B------:R-:W-:-:S02]  /*5ee00*/  MOV R53, R86 ;  /* 0x0000005600357202 */ /* 0x000fc40000000f00 */
[----:B------:R-:W3:Y:S01]  /*5ee10*/  LDL.LU R78, [R1+0x5370] ;  /* 0x00537000014e7983 */ /* 0x000ee20000300800 */
[----:B------:R-:W-:-:S03]  /*5ee20*/  IMAD.MOV.U32 R52, RZ, RZ, R87 ;  /* 0x000000ffff347224 */ /* 0x000fc600078e0057 */
[----:B------:R-:W3:Y:S01]  /*5ee30*/  LDL.LU R87, [R1+0x536c] ;  /* 0x00536c0001577983 */ /* 0x000ee20000300800 */
[----:B------:R-:W-:-:S03]  /*5ee40*/  IMAD.MOV.U32 R55, RZ, RZ, R90 ;  /* 0x000000ffff377224 */ /* 0x000fc600078e005a */
[----:B------:R-:W3:Y:S04]  /*5ee50*/  LDL.LU R86, [R1+0x5368] ;  /* 0x0053680001567983 */ /* 0x000ee80000300800 */
[----:B------:R-:W3:Y:S04]  /*5ee60*/  LDL.LU R91, [R1+0x5364] ;  /* 0x00536400015b7983 */ /* 0x000ee80000300800 */
[----:B------:R-:W3:Y:S01]  /*5ee70*/  LDL.LU R90, [R1+0x5360] ;  /* 0x00536000015a7983 */ /* 0x000ee20000300800 */
[----:B------:R-:W-:Y:S01]  /*5ee80*/  IMAD.MOV.U32 R139, RZ, RZ, R115 ;  /* 0x000000ffff8b7224 */ /* 0x000fe200078e0073 */
[----:B------:R-:W-:Y:S01]  /*5ee90*/  MOV R138, R114 ;  /* 0x00000072008a7202 */ /* 0x000fe20000000f00 */
[----:B------:R-:W-:-:S02]  /*5eea0*/  IMAD.MOV.U32 R137, RZ, RZ, R94 ;  /* 0x000000ffff897224 */ /* 0x000fc400078e005e */
[----:B------:R-:W-:Y:S02]  /*5eeb0*/  IMAD.MOV.U32 R136, RZ, RZ, R95 ;  /* 0x000000ffff887224 */ /* 0x000fe400078e005f */
[----:B------:R-:W3:Y:S04]  /*5eec0*/  LDL.LU R95, [R1+0x535c] ;  /* 0x00535c00015f7983 */ /* 0x000ee80000300800 */
[----:B------:R-:W3:Y:S04]  /*5eed0*/  LDL.LU R94, [R1+0x5358] ;  /* 0x00535800015e7983 */ /* 0x000ee80000300800 */
[----:B------:R-:W3:Y:S04]  /*5eee0*/  LDL.LU R114, [R1+0x5354] ;  /* 0x0053540001727983 */ /* 0x000ee80000300800 */
[----:B------:R-:W3:Y:S01]  /*5eef0*/  LDL.LU R115, [R1+0x5350] ;  /* 0x0053500001737983 */ /* 0x000ee20000300800 */
[----:B------:R-:W-:Y:S01]  /*5ef00*/  IMAD.MOV.U32 R142, RZ, RZ, R99 ;  /* 0x000000ffff8e7224 */ /* 0x000fe200078e0063 */
[----:B------:R-:W-:Y:S01]  /*5ef10*/  MOV R143, R98 ;  /* 0x00000062008f7202 */ /* 0x000fe20000000f00 */
[----:B--2---:R-:W-:-:S02]  /*5ef20*/  IMAD.MOV.U32 R141, RZ, RZ, R103 ;  /* 0x000000ffff8d7224 */ /* 0x004fc400078e0067 */
[----:B----4-:R-:W-:Y:S02]  /*5ef30*/  IMAD.MOV.U32 R140, RZ, RZ, R102 ;  /* 0x000000ffff8c7224 */ /* 0x010fe400078e0066 */
[----:B------:R-:W2:Y:S04]  /*5ef40*/  LDL.LU R102, [R1+0x534c] ;  /* 0x00534c0001667983 */ /* 0x000ea80000300800 */
[----:B------:R-:W4:Y:S04]  /*5ef50*/  LDL.LU R103, [R1+0x5348] ;  /* 0x0053480001677983 */ /* 0x000f280000300800 */
[----:B------:R-:W4:Y:S04]  /*5ef60*/  LDL.LU R99, [R1+0x5344] ;  /* 0x0053440001637983 */ /* 0x000f280000300800 */
[----:B------:R-:W4:Y:S04]  /*5ef70*/  LDL.LU R98, [R1+0x5340] ;  /* 0x0053400001627983 */ /* 0x000f280000300800 */
[----:B------:R-:W4:Y:S04]  /*5ef80*/  LDL.LU R24, [R1+0xc60] ;  /* 0x000c600001187983 */ /* 0x000f280000300800 */
[----:B------:R-:W4:Y:S01]  /*5ef90*/  LDL.LU R25, [R1+0xc64] ;  /* 0x000c640001197983 */ /* 0x000f220000300800 */
[----:B---3--:R-:W-:-:S02]  /*5efa0*/  IMAD.MOV.U32 R27, RZ, RZ, R114 ;  /* 0x000000ffff1b7224 */ /* 0x008fc400078e0072 */
[----:B------:R-:W-:Y:S02]  /*5efb0*/  IMAD.MOV.U32 R26, RZ, RZ, R115 ;  /* 0x000000ffff1a7224 */ /* 0x000fe400078e0073 */
[----:B------:R-:W3:Y:S04]  /*5efc0*/  LDL.LU R115, [R1+0x533c] ;  /* 0x00533c0001737983 */ /* 0x000ee80000300800 */
[----:B------:R-:W3:Y:S01]  /*5efd0*/  LDL.LU R114, [R1+0x5338] ;  /* 0x0053380001727983 */ /* 0x000ee20000300800 */
[----:B--2---:R-:W-:Y:S01]  /*5efe0*/  IMAD.MOV.U32 R19, RZ, RZ, R102 ;  /* 0x000000ffff137224 */ /* 0x004fe200078e0066 */
[----:B----4-:R-:W-:Y:S01]  /*5eff0*/  MOV R18, R103 ;  /* 0x0000006700127202 */ /* 0x010fe20000000f00 */
[----:B------:R-:W-:Y:S02]  /*5f000*/  IMAD.MOV.U32 R16, RZ, RZ, R99 ;  /* 0x000000ffff107224 */ /* 0x000fe400078e0063 */
[----:B------:R-:W2:Y:S01]  /*5f010*/  LDL.LU R99, [R1+0x5334] ;  /* 0x0053340001637983 */ /* 0x000ea20000300800 */
[----:B------:R-:W-:-:S03]  /*5f020*/  IMAD.MOV.U32 R17, RZ, RZ, R98 ;  /* 0x000000ffff117224 */ /* 0x000fc600078e0062 */
[----:B------:R-:W4:Y:S04]  /*5f030*/  LDL.LU R98, [R1+0x5330] ;  /* 0x0053300001627983 */ /* 0x000f280000300800 */
[----:B------:R-:W2:Y:S04]  /*5f040*/  LDL.LU R103, [R1+0x532c] ;  /* 0x00532c0001677983 */ /* 0x000ea80000300800 */
[----:B------:R-:W4:Y:S04]  /*5f050*/  LDL.LU R102, [R1+0x5328] ;  /* 0x0053280001667983 */ /* 0x000f280000300800 */
[----:B------:R-:W2:Y:S04]  /*5f060*/  LDL.LU R132, [R1+0xc80] ;  /* 0x000c800001847983 */ /* 0x000ea80000300800 */
[----:B------:R-:W2:Y:S01]  /*5f070*/  LDL.LU R133, [R1+0xc84] ;  /* 0x000c840001857983 */ /* 0x000ea20000300800 */
[----:B---3--:R-:W-:-:S02]  /*5f080*/  IMAD.MOV.U32 R135, RZ, RZ, R115 ;  /* 0x000000ffff877224 */ /* 0x008fc400078e0073 */
[----:B------:R-:W-:Y:S02]  /*5f090*/  IMAD.MOV.U32 R134, RZ, RZ, R114 ;  /* 0x000000ffff867224 */ /* 0x000fe400078e0072 */
[----:B------:R-:W3:Y:S04]  /*5f0a0*/  LDL.LU R114, [R1+0x5324] ;  /* 0x0053240001727983 */ /* 0x000ee80000300800 */
[----:B------:R-:W4:Y:S04]  /*5f0b0*/  LDL.LU R115, [R1+0x5320] ;  /* 0x0053200001737983 */ /* 0x000f280000300800 */
[----:B------:R-:W2:Y:S04]  /*5f0c0*/  LDL.LU R188, [R1+0xca0] ;  /* 0x000ca00001bc7983 */ /* 0x000ea80000300800 */
[----:B------:R-:W2:Y:S04]  /*5f0d0*/  LDL.LU R189, [R1+0xca4] ;  /* 0x000ca40001bd7983 */ /* 0x000ea80000300800 */
[----:B------:R-:W2:Y:S04]  /*5f0e0*/  LDL.LU R190, [R1+0xca8] ;  /* 0x000ca80001be7983 */ /* 0x000ea80000300800 */
[----:B------:R-:W2:Y:S04]  /*5f0f0*/  LDL.LU R191, [R1+0xcac] ;  /* 0x000cac0001bf7983 */ /* 0x000ea80000300800 */
[----:B------:R-:W2:Y:S04]  /*5f100*/  LDL.LU R8, [R1+0xd00] ;  /* 0x000d000001087983 */ /* 0x000ea80000300800 */
[----:B------:R-:W2:Y:S01]  /*5f110*/  LDL.LU R9, [R1+0xd04] ;  /* 0x000d040001097983 */ /* 0x000ea20000300800 */
[----:B---3--:R-:W-:Y:S01]  /*5f120*/  MOV R11, R114 ;  /* 0x00000072000b7202 */ /* 0x008fe20000000f00 */
[----:B----4-:R-:W-:-:S02]  /*5f130*/  IMAD.MOV.U32 R10, RZ, RZ, R115 ;  /* 0x000000ffff0a7224 */ /* 0x010fc400078e0073 */
[----:B------:R-:W3:Y:S04]  /*5f140*/  LDL.LU R115, [R1+0x531c] ;  /* 0x00531c0001737983 */ /* 0x000ee80000300800 */
[----:B------:R-:W4:Y:S04]  /*5f150*/  LDL.LU R114, [R1+0x5318] ;  /* 0x0053180001727983 */ /* 0x000f280000300800 */
[----:B-1----:R-:W4:Y:S04]  /*5f160*/  LDL.LU R4, [R1+0xd10] ;  /* 0x000d100001047983 */ /* 0x002f280000300800 */
        /* <DEDUP_REMOVED lines=33> */
[----:B--2---:R-:W-:-:S03]  /*5f380*/  IMAD.MOV.U32 R21, RZ, RZ, R103 ;  /* 0x000000ffff157224 */ /* 0x004fc600078e0067 */
[----:B------:R-:W2:Y:S01]  /*5f390*/  LDL.LU R57, [R1+0xd24] ;  /* 0x000d240001397983 */ /* 0x000ea20000300800 */
[----:B------:R-:W-:Y:S01]  /*5f3a0*/  MOV R22, R98 ;  /* 0x0000006200167202 */ /* 0x000fe20000000f00 */
[----:B------:R-:W-:Y:S02]  /*5f3b0*/  IMAD.MOV.U32 R23, RZ, RZ, R99 ;  /* 0x000000ffff177224 */ /* 0x000fe400078e0063 */
[----:B------:R-:W-:Y:S02]  /*5f3c0*/  IMAD.MOV.U32 R28, RZ, RZ, R94 ;  /* 0x000000ffff1c7224 */ /* 0x000fe400078e005e */
[----:B------:R-:W-:Y:S01]  /*5f3d0*/  IMAD.MOV.U32 R29, RZ, RZ, R95 ;  /* 0x000000ffff1d7224 */ /* 0x000fe200078e005f */
[----:B------:R-:W-:Y:S01]  /*5f3e0*/  MOV R31, R91 ;  /* 0x0000005b001f7202 */ /* 0x000fe20000000f00 */
[----:B------:R-:W-:Y:S02]  /*5f3f0*/  IMAD.MOV.U32 R30, RZ, RZ, R90 ;  /* 0x000000ffff1e7224 */ /* 0x000fe400078e005a */
[----:B------:R-:W-:-:S02]  /*5f400*/  IMAD.MOV.U32 R144, RZ, RZ, R86 ;  /* 0x000000ffff907224 */ /* 0x000fc400078e0056 */
[----:B------:R-:W-:Y:S02]  /*5f410*/  IMAD.MOV.U32 R145, RZ, RZ, R87 ;  /* 0x000000ffff917224 */ /* 0x000fe400078e0057 */
[----:B------:R-:W-:Y:S01]  /*5f420*/  IMAD.MOV.U32 R146, RZ, RZ, R78 ;  /* 0x000000ffff927224 */ /* 0x000fe200078e004e */
[----:B------:R-:W-:Y:S01]  /*5f430*/  MOV R12, R74 ;  /* 0x0000004a000c7202 */ /* 0x000fe20000000f00 */
[----:B------:R-:W-:Y:S02]  /*5f440*/  IMAD.MOV.U32 R147, RZ, RZ, R79 ;  /* 0x000000ffff937224 */ /* 0x000fe400078e004f */
[----:B------:R-:W-:Y:S02]  /*5f450*/  IMAD.MOV.U32 R13, RZ, RZ, R186 ;  /* 0x000000ffff0d7224 */ /* 0x000fe400078e00ba */
[----:B------:R-:W-:Y:S02]  /*5f460*/  IMAD.MOV.U32 R14, RZ, RZ, R187 ;  /* 0x000000ffff0e7224 */ /* 0x000fe400078e00bb */
[----:B------:R-:W-:-:S02]  /*5f470*/  IMAD.MOV.U32 R15, RZ, RZ, R70 ;  /* 0x000000ffff0f7224 */ /* 0x000fc400078e0046 */
[----:B------:R-:W-:Y:S01]  /*5f480*/  IMAD.MOV.U32 R40, RZ, RZ, R71 ;  /* 0x000000ffff287224 */ /* 0x000fe200078e0047 */
[----:B------:R-:W-:Y:S01]  /*5f490*/  MOV R41, R75 ;  /* 0x0000004b00297202 */ /* 0x000fe20000000f00 */
[----:B------:R-:W-:Y:S02]  /*5f4a0*/  IMAD.MOV.U32 R42, RZ, RZ, R82 ;  /* 0x000000ffff2a7224 */ /* 0x000fe400078e0052 */
[----:B------:R-:W-:Y:S02]  /*5f4b0*/  IMAD.MOV.U32 R43, RZ, RZ, R83 ;  /* 0x000000ffff2b7224 */ /* 0x000fe400078e0053 */
[----:B---3--:R-:W-:Y:S02]  /*5f4c0*/  IMAD.MOV.U32 R59, RZ, RZ, R115 ;  /* 0x000000ffff3b7224 */ /* 0x008fe400078e0073 */
[----:B----4-:R-:W-:Y:S02]  /*5f4d0*/  IMAD.MOV.U32 R58, RZ, RZ, R114 ;  /* 0x000000ffff3a7224 */ /* 0x010fe400078e0072 */
        /* <DEDUP_REMOVED lines=8> */
[----:B------:R-:W4:Y:S04]  /*5f560*/  LDL.LU R90, [R1+0x52f4] ;  /* 0x0052f400015a7983 */ /* 0x000f280000300800 */
[----:B------:R-:W4:Y:S04]  /*5f570*/  LDL.LU R91, [R1+0x52f0] ;  /* 0x0052f000015b7983 */ /* 0x000f280000300800 */
[----:B------:R-:W3:Y:S04]  /*5f580*/  LDL.LU R86, [R1+0x52ec] ;  /* 0x0052ec0001567983 */ /* 0x000ee80000300800 */
[----:B------:R-:W3:Y:S04]  /*5f590*/  LDL.LU R87, [R1+0x52e8] ;  /* 0x0052e80001577983 */ /* 0x000ee80000300800 */
[----:B------:R-:W4:Y:S04]  /*5f5a0*/  LDL.LU R78, [R1+0x52e4] ;  /* 0x0052e400014e7983 */ /* 0x000f280000300800 */
[----:B------:R-:W4:Y:S04]  /*5f5b0*/  LDL.LU R79, [R1+0x52e0] ;  /* 0x0052e000014f7983 */ /* 0x000f280000300800 */
[----:B------:R-:W3:Y:S04]  /*5f5c0*/  LDL.LU R74, [R1+0x52dc] ;  /* 0x0052dc00014a7983 */ /* 0x000ee80000300800 */
[----:B------:R-:W4:Y:S04]  /*5f5d0*/  LDL.LU R186, [R1+0x52d8] ;  /* 0x0052d80001ba7983 */ /* 0x000f280000300800 */
[----:B------:R-:W4:Y:S04]  /*5f5e0*/  LDL.LU R187, [R1+0x52d4] ;  /* 0x0052d40001bb7983 */ /* 0x000f280000300800 */
[----:B------:R-:W3:Y:S04]  /*5f5f0*/  LDL.LU R70, [R1+0x52d0] ;  /* 0x0052d00001467983 */ /* 0x000ee80000300800 */
[----:B------:R-:W3:Y:S04]  /*5f600*/  LDL.LU R71, [R1+0x52cc] ;  /* 0x0052cc0001477983 */ /* 0x000ee80000300800 */
[----:B------:R-:W3:Y:S04]  /*5f610*/  LDL.LU R75, [R1+0x52c8] ;  /* 0x0052c800014b7983 */ /* 0x000ee80000300800 */
[----:B------:R-:W3:Y:S04]  /*5f620*/  LDL.LU R82, [R1+0x52c4] ;  /* 0x0052c40001527983 */ /* 0x000ee80000300800 */
[----:B------:R-:W3:Y:S01]  /*5f630*/  LDL.LU R83, [R1+0x52c0] ;  /* 0x0052c00001537983 */ /* 0x000ee20000300800 */
[----:B------:R-:W-:Y:S07]  /*5f640*/  HMMA.1688.F32.TF32 R164, R220, R236, R164 ;  /* 0x000000ecdca4723c */ /* 0x000fee00000810a4 */
[----:B------:R-:W-:-:S05]  /*5f650*/  LOP3.LUT R237, R0, 0x40, RZ, 0x3c, !PT ;  /* 0x0000004000ed7812 */ /* 0x000fca00078e3cff */
[----:B------:R-:W-:Y:S04]  /*5f660*/  LDS R216, [R237+UR12+0x6000] ;  /* 0x0060000cedd87984 */ /* 0x000fe80008000800 */
[----:B------:R-:W1:Y:S01]  /*5f670*/  LDS R218, [R237+UR12+0x7000] ;  /* 0x0070000cedda7984 */ /* 0x000e620008000800 */
[C---:B--2---:R-:W-:Y:S06]  /*5f680*/  HMMA.1688.F32.TF32 R4, R240.reuse, R98, R4 ;  /* 0x00000062f004723c */ /* 0x044fec0000081004 */
[----:B----4-:R-:W-:-:S15]  /*5f690*/  HMMA.1688.F32.TF32 R124, R240, R186, R124 ;  /* 0x000000baf07c723c */ /* 0x010fde000008107c */
[----:B------:R-:W-:-:S08]  /*5f6a0*/  NOP ;  /* 0x0000000000007918 */ /* 0x000fd00000000000 */
[----:B------:R3:W-:Y:S01]  /*5f6b0*/  STL.64 [R1+0x1340], R124 ;  /* 0x0013407c01007387 */ /* 0x0007e20000100a00 */
[----:B------:R-:W-:Y:S02]  /*5f6c0*/  IMAD.MOV.U32 R69, RZ, RZ, R126 ;  /* 0x000000ffff457224 */ /* 0x000fe400078e007e */
[----:B------:R-:W-:Y:S02]  /*5f6d0*/  IMAD.MOV.U32 R68, RZ, RZ, R127 ;  /* 0x000000ffff447224 */ /* 0x000fe400078e007f */
        /* <DEDUP_REMOVED lines=16> */
[C---:B------:R-:W-:Y:S03]  /*5f7e0*/  HMMA.1688.F32.TF32 R56, R240.reuse, R102, R8 ;  /* 0x00000066f038723c */ /* 0x040fe60000081008 */
[----:B------:R-:W-:Y:S04]  /*5f7f0*/  STL.64 [R1+0x12f8], R106 ;  /* 0x0012f86a01007387 */ /* 0x000fe80000100a00 */
[----:B------:R-:W-:Y:S01]  /*5f800*/  STL.64 [R1+0x12e0], R64 ;  /* 0x0012e04001007387 */ /* 0x000fe20000100a00 */
[----:B------:R-:W-:Y:S03]  /*5f810*/  HMMA.1688.F32.TF32 R8, R240, R114, R188 ;  /* 0x00000072f008723c */ /* 0x000fe600000810bc */
[----:B------:R-:W-:Y:S04]  /*5f820*/  STL.64 [R1+0x12e8], R66 ;  /* 0x0012e84201007387 */ /* 0x000fe80000100a00 */
[----:B------:R-:W-:Y:S04]  /*5f830*/  STL.64 [R1+0x12d0], R60 ;  /* 0x0012d03c01007387 */ /* 0x000fe80000100a00 */
[----:B------:R-:W-:Y:S04]  /*5f840*/  STL.64 [R1+0x12d8], R62 ;  /* 0x0012d83e01007387 */ /* 0x000fe80000100a00 */
[----:B------:R-:W-:Y:S04]  /*5f850*/  STL.64 [R1+0x12c0], R4 ;  /* 0x0012c00401007387 */ /* 0x000fe80000100a00 */
[----:B------:R1:W-:Y:S01]  /*5f860*/  STL.64 [R1+0x12c8], R6 ;  /* 0x0012c80601007387 */ /* 0x0003e20000100a00 */
[C---:B------:R-:W-:Y:S03]  /*5f870*/  HMMA.1688.F32.TF32 R168, R220.reuse, R244, R168 ;  /* 0x000000f4dca8723c */ /* 0x040fe600000810a8 */
[----:B------:R-:W-:Y:S03]  /*5f880*/  LDS R240, [R237+UR12+0x6080] ;  /* 0x0060800cedf07984 */ /* 0x000fe60008000800 */
[----:B------:R-:W-:Y:S01]  /*5f890*/  HMMA.1688.F32.TF32 R172, R220, R224, R172 ;  /* 0x000000e0dcac723c */ /* 0x000fe200000810ac */
[----:B------:R-:W-:Y:S04]  /*5f8a0*/  LDS R242, [R237+UR12+0x7080] ;  /* 0x0070800cedf27984 */ /* 0x000fe80008000800 */
[----:B------:R-:W-:Y:S01]  /*5f8b0*/  LDS R241, [R3+UR12+0x6080] ;  /* 0x0060800c03f17984 */ /* 0x000fe20008000800 */
[C---:B-1----:R-:W-:Y:S03]  /*5f8c0*/  HMMA.1688.F32.TF32 R4, R216.reuse, R230, R20 ;  /* 0x000000e6d804723c */ /* 0x042fe60000081014 */
[----:B------:R-:W-:Y:S03]  /*5f8d0*/  STL.64 [R1+0x12b0], R56 ;  /* 0x0012b03801007387 */ /* 0x000fe60000100a00 */
[C---:B------:R-:W-:Y:S01]  /*5f8e0*/  HMMA.1688.F32.TF32 R20, R216.reuse, R234, R132 ;  /* 0x000000ead814723c */ /* 0x040fe20000081084 */
[----:B------:R-:W-:Y:S04]  /*5f8f0*/  STL.64 [R1+0x12b8], R58 ;  /* 0x0012b83a01007387 */ /* 0x000fe80000100a00 */
[----:B------:R-:W-:Y:S04]  /*5f900*/  STL.64 [R1+0xb70], R8 ;  /* 0x000b700801007387 */ /* 0x000fe80000100a00 */
[----:B------:R1:W-:Y:S04]  /*5f910*/  STL.64 [R1+0xb78], R10 ;  /* 0x000b780a01007387 */ /* 0x0003e80000100a00 */
[----:B------:R-:W-:Y:S04]  /*5f920*/  LDS R220, [R0+UR12+0x6080] ;  /* 0x0060800c00dc7984 */ /* 0x000fe80008000800 */
[----:B------:R-:W-:Y:S01]  /*5f930*/  STL.64 [R1+0xb50], R4 ;  /* 0x000b500401007387 */ /* 0x000fe20000100a00 */
[C---:B-1----:R-:W-:Y:S03]  /*5f940*/  HMMA.1688.F32.TF32 R8, R216.reuse, R238, R16 ;  /* 0x000000eed808723c */ /* 0x042fe60000081010 */
[----:B------:R1:W-:Y:S04]  /*5f950*/  STL.64 [R1+0xb58], R6 ;  /* 0x000b580601007387 */ /* 0x0003e80000100a00 */
[----:B------:R-:W-:Y:S04]  /*5f960*/  LDS R222, [R0+UR12+0x7080] ;  /* 0x0070800c00de7984 */ /* 0x000fe80008000800 */
[----:B------:R-:W-:Y:S01]  /*5f970*/  LDS R221, [R252+UR12+0x6080] ;  /* 0x0060800cfcdd7984 */ /* 0x000fe20008000800 */
[C---:B-1----:R-:W-:Y:S03]  /*5f980*/  HMMA.1688.F32.TF32 R4, R216.reuse, R246, R24 ;  /* 0x000000f6d804723c */ /* 0x042fe60000081018 */
[----:B------:R-:W-:Y:S04]  /*5f990*/  STL.64 [R1+0xb40], R20 ;  /* 0x000b401401007387 */ /* 0x000fe80000100a00 */
[----:B------:R-:W-:Y:S04]  /*5f9a0*/  STL.64 [R1+0xb48], R22 ;  /* 0x000b481601007387 */ /* 0x000fe80000100a00 */
[----:B------:R-:W1:Y:S04]  /*5f9b0*/  LDS R223, [R252+UR12+0x7080] ;  /* 0x0070800cfcdf7984 */ /* 0x000e680008000800 */
[----:B------:R-:W-:Y:S04]  /*5f9c0*/  STL.64 [R1+0xb30], R8 ;  /* 0x000b300801007387 */ /* 0x000fe80000100a00 */
[----:B------:R2:W-:Y:S04]  /*5f9d0*/  STL.64 [R1+0xb38], R10 ;  /* 0x000b380a01007387 */ /* 0x0005e80000100a00 */
[----:B------:R-:W3:Y:S04]  /*5f9e0*/  LDS R243, [R3+UR12+0x7080] ;  /* 0x0070800c03f37984 */ /* 0x000ee80008000800 */
[----:B------:R-:W-:Y:S04]  /*5f9f0*/  STL.64 [R1+0xb20], R4 ;  /* 0x000b200401007387 */ /* 0x000fe80000100a00 */
[----:B------:R4:W-:Y:S01]  /*5fa00*/  STL.64 [R1+0xb28], R6 ;  /* 0x000b280601007387 */ /* 0x0009e20000100a00 */
[C---:B--2---:R-:W-:Y:S06]  /*5fa10*/  HMMA.1688.F32.TF32 R8, R216.reuse, R186, R144 ;  /* 0x000000bad808723c */ /* 0x044fec0000081090 */
[C---:B----4-:R-:W-:Y:S06]  /*5fa20*/  HMMA.1688.F32.TF32 R4, R216.reuse, R226, R28 ;  /* 0x000000e2d804723c */ /* 0x050fec000008101c */
[----:B------:R-:W-:-:S15]  /*5fa30*/  HMMA.1688.F32.TF32 R16, R216, R74, R136 ;  /* 0x0000004ad810723c */ /* 0x000fde0000081088 */
[----:B------:R-:W-:-:S02]  /*5fa40*/  NOP ;  /* 0x0000000000007918 */ /* 0x000fc40000000000 */
[----:B------:R-:W-:Y:S04]  /*5fa50*/  STL.64 [R1+0xc70], R4 ;  /* 0x000c700401007387 */ /* 0x000fe80000100a00 */
[----:B------:R2:W-:Y:S04]  /*5fa60*/  STL.64 [R1+0xc78], R6 ;  /* 0x000c780601007387 */ /* 0x0005e80000100a00 */
[----:B------:R-:W-:Y:S04]  /*5fa70*/  STL.64 [R1+0x12a0], R8 ;  /* 0x0012a00801007387 */ /* 0x000fe80000100a00 */
[----:B------:R4:W-:Y:S01]  /*5fa80*/  STL.64 [R1+0x12a8], R10 ;  /* 0x0012a80a01007387 */ /* 0x0009e20000100a00 */
[C---:B--2---:R-:W-:Y:S06]  /*5fa90*/  HMMA.1688.F32.TF32 R4, R216.reuse, R70, R140 ;  /* 0x00000046d804723c */ /* 0x044fec000008108c */
[C---:B----4-:R-:W-:Y:S06]  /*5faa0*/  HMMA.1688.F32.TF32 R8, R216.reuse, R78, R12 ;  /* 0x0000004ed808723c */ /* 0x050fec000008100c */
[C---:B------:R-:W-:Y:S11]  /*5fab0*/  HMMA.1688.F32.TF32 R12, R216.reuse, R86, R48 ;  /* 0x00000056d80c723c */ /* 0x040ff60000081030 */
[----:B------:R-:W-:Y:S04]  /*5fac0*/  STL.64 [R1+0x1290], R4 ;  /* 0x0012900401007387 */ /* 0x000fe80000100a00 */
[----:B------:R2:W-:Y:S04]  /*5fad0*/  STL.64 [R1+0x1298], R6 ;  /* 0x0012980601007387 */ /* 0x0005e80000100a00 */
[----:B------:R-:W-:Y:S04]  /*5fae0*/  STL.64 [R1+0x1280], R16 ;  /* 0x0012801001007387 */ /* 0x000fe80000100a00 */
[----:B------:R-:W-:Y:S01]  /*5faf0*/  STL.64 [R1+0x1288], R18 ;  /* 0x0012881201007387 */ /* 0x000fe20000100a00 */
[C---:B--2---:R-:W-:Y:S03]  /*5fb00*/  HMMA.1688.F32.TF32 R4, R216.reuse, R82, R52 ;  /* 0x00000052d804723c */ /* 0x044fe60000081034 */
[----:B------:R-:W-:Y:S04]  /*5fb10*/  STL.64 [R1+0x1270], R8 ;  /* 0x0012700801007387 */ /* 0x000fe80000100a00 */
[----:B------:R2:W-:Y:S02]  /*5fb20*/  STL.64 [R1+0x1278], R10 ;  /* 0x0012780a01007387 */ /* 0x0005e40000100a00 */
[----:B--2---:R-:W-:-:S14]  /*5fb30*/  HMMA.1688.F32.TF32 R8, R216, R90, R44 ;  /* 0x0000005ad808723c */ /* 0x004fdc000008102c */
[----:B------:R-:W-:Y:S04]  /*5fb40*/  STL.64 [R1+0x1260], R4 ;  /* 0x0012600401007387 */ /* 0x000fe80000100a00 */
[----:B------:R2:W-:Y:S04]  /*5fb50*/  STL.64 [R1+0x1268], R6 ;  /* 0x0012680601007387 */ /* 0x0005e80000100a00 */
[----:B------:R-:W-:Y:S04]  /*5fb60*/  STL.64 [R1+0x1250], R12 ;  /* 0x0012500c01007387 */ /* 0x000fe80000100a00 */
[----:B------:R4:W-:Y:S01]  /*5fb70*/  STL.64 [R1+0x1258], R14 ;  /* 0x0012580e01007387 */ /* 0x0009e20000100a00 */
[C---:B--2---:R-:W-:Y:S03]  /*5fb80*/  HMMA.1688.F32.TF32 R4, R216.reuse, R94, R40 ;  /* 0x0000005ed804723c */ /* 0x044fe60000081028 */
[----:B------:R-:W-:Y:S04]  /*5fb90*/  STL.64 [R1+0x1240], R8 ;  /* 0x0012400801007387 */ /* 0x000fe80000100a00 */
[----:B------:R2:W-:Y:S01]  /*5fba0*/  STL.64 [R1+0x1248], R10 ;  /* 0x0012480a01007387 */ /* 0x0005e20000100a00 */
[C---:B----4-:R-:W-:Y:S06]  /*5fbb0*/  HMMA.1688.F32.TF32 R12, R216.reuse, R98, R36 ;  /* 0x00000062d80c723c */ /* 0x050fec0000081024 */
[C---:B--2---:R-:W-:Y:S09]  /*5fbc0*/  HMMA.1688.F32.TF32 R8, R216.reuse, R102, R32 ;  /* 0x00000066d808723c */ /* 0x044ff20000081020 */
[----:B------:R-:W-:Y:S04]  /*5fbd0*/  STL.64 [R1+0x1230], R4 ;  /* 0x0012300401007387 */ /* 0x000fe80000100a00 */
[----:B------:R2:W-:Y:S04]  /*5fbe0*/  STL.64 [R1+0x1238], R6 ;  /* 0x0012380601007387 */ /* 0x0005e80000100a00 */
[----:B------:R4:W-:Y:S04]  /*5fbf0*/  STL.64 [R1+0x1220], R12 ;  /* 0x0012200c01007387 */ /* 0x0009e80000100a00 */
[----:B------:R1:W-:Y:S01]  /*5fc00*/  STL.64 [R1+0x1228], R14 ;  /* 0x0012280e01007387 */ /* 0x0003e20000100a00 */
[----:B--2---:R-:W-:Y:S03]  /*5fc10*/  HMMA.1688.F32.TF32 R4, R216, R114, R248 ;  /* 0x00000072d804723c */ /* 0x004fe600000810f8 */
        /* <DEDUP_REMOVED lines=56> */
[----:B-1----:R-:W4:Y:S04]  /*5ffa0*/  LDL.LU R14, [R1+0xa98] ;  /* 0x000a9800010e7983 */ /* 0x002f280000300800 */
[----:B------:R-:W4:Y:S01]  /*5ffb0*/  LDL.LU R15, [R1+0xa9c] ;  /* 0x000a9c00010f7983 */ /* 0x000f220000300800 */
[----:B------:R-:W-:Y:S01]  /*5ffc0*/  MOV R101, R4 ;  /* 0x0000000400657202 */ /* 0x000fe20000000f00 */
[----:B------:R-:W-:-:S02]  /*5ffd0*/  IMAD.MOV.U32 R100, RZ, RZ, R5 ;  /* 0x000000ffff647224 */ /* 0x000fc400078e0005 */
[----:B------:R-:W-:Y:S01]  /*5ffe0*/  IMAD.MOV.U32 R97, RZ, RZ, R6 ;  /* 0x000000ffff617224 */ /* 0x000fe200078e0006 */
[----:B------:R-:W-:Y:S01]  /*5fff0*/  LDS R216, [R0+UR12+0x6100] ;  /* 0x0061000c00d87984 */ /* 0x000fe20008000800 */
[----:B------:R-:W-:-:S03]  /*60000*/  IMAD.MOV.U32 R96, RZ, RZ, R7 ;  /* 0x000000ffff607224 */ /* 0x000fc600078e0007 */
[----:B------:R-:W-:Y:S04]  /*60010*/  LDS R218, [R0+UR12+0x7100] ;  /* 0x0071000c00da7984 */ /* 0x000fe80008000800 */
[----:B------:R1:W-:Y:S04]  /*60020*/  STL [R1+0x508c], R96 ;  /* 0x00508c6001007387 */ /* 0x0003e80000100800 */
[----:B------:R-:W-:Y:S04]  /*60030*/  STL [R1+0x5088], R97 ;  /* 0x0050886101007387 */ /* 0x000fe80000100800 */
[----:B------:R1:W-:Y:S04]  /*60040*/  STL [R1+0x5084], R100 ;  /* 0x0050846401007387 */ /* 0x0003e80000100800 */
[----:B------:R1:W-:Y:S04]  /*60050*/  STL [R1+0x5080], R101 ;  /* 0x0050806501007387 */ /* 0x0003e80000100800 */
[----:B------:R-:W-:Y:S04]  /*60060*/  LDS R217, [R252+UR12+0x6100] ;  /* 0x0061000cfcd97984 */ /* 0x000fe80008000800 */
[----:B------:R-:W4:Y:S01]  /*60070*/  LDS R219, [R252+UR12+0x7100] ;  /* 0x0071000cfcdb7984 */ /* 0x000f220008000800 */
[----:B--2---:R-:W-:-:S15]  /*60080*/  HMMA.1688.F32.TF32 R4, R220, R230, R16 ;  /* 0x000000e6dc04723c */ /* 0x004fde0000081010 */
[----:B------:R-:W-:-:S09]  /*60090*/  NOP ;  /* 0x0000000000007918 */ /* 0x000fd20000000000 */
[----:B------:R-:W-:Y:S01]  /*600a0*/  IMAD.MOV.U32 R93, RZ, RZ, R4 ;  /* 0x000000ffff5d7224 */ /* 0x000fe200078e0004 */
[----:B------:R-:W-:Y:S01]  /*600b0*/  MOV R92, R5 ;  /* 0x00000005005c7202 */ /* 0x000fe20000000f00 */
[----:B------:R-:W-:Y:S02]  /*600c0*/  IMAD.MOV.U32 R89, RZ, RZ, R6 ;  /* 0x000000ffff597224 */ /* 0x000fe400078e0006 */
[----:B------:R-:W-:Y:S02]  /*600d0*/  IMAD.MOV.U32 R88, RZ, RZ, R7 ;  /* 0x000000ffff587224 */ /* 0x000fe400078e0007 */
[----:B---3--:R-:W-:-:S15]  /*600e0*/  HMMA.1688.F32.TF32 R4, R220, R238, R28 ;  /* 0x000000eedc04723c */ /* 0x008fde000008101c */
[----:B------:R-:W-:-:S09]  /*600f0*/  NOP ;  /* 0x0000000000007918 */ /* 0x000fd20000000000 */
[----:B-1----:R-:W-:Y:S01]  /*60100*/  IMAD.MOV.U32 R96, RZ, RZ, R4 ;  /* 0x000000ffff607224 */ /* 0x002fe200078e0004 */
[----:B------:R-:W-:Y:S01]  /*60110*/  MOV R100, R6 ;  /* 0x0000000600647202 */ /* 0x000fe20000000f00 */
[----:B------:R-:W-:Y:S02]  /*60120*/  IMAD.MOV.U32 R97, RZ, RZ, R5 ;  /* 0x000000ffff617224 */ /* 0x000fe400078e0005 */
[----:B------:R-:W-:Y:S02]  /*60130*/  IMAD.MOV.U32 R101, RZ, RZ, R7 ;  /* 0x000000ffff657224 */ /* 0x000fe400078e0007 */
[C---:B------:R-:W-:Y:S06]  /*60140*/  HMMA.1688.F32.TF32 R4, R220.reuse, R246, R144 ;  /* 0x000000f6dc04723c */ /* 0x040fec0000081090 */
[----:B------:R-:W-:-:S15]  /*60150*/  HMMA.1688.F32.TF32 R8, R220, R234, R24 ;  /* 0x000000eadc08723c */ /* 0x000fde0000081018 */
[----:B------:R-:W-:-:S03]  /*60160*/  NOP ;  /* 0x0000000000007918 */ /* 0x000fc60000000000 */
[----:B------:R-:W-:Y:S01]  /*60170*/  IMAD.MOV.U32 R85, RZ, RZ, R4 ;  /* 0x000000ffff557224 */ /* 0x000fe200078e0004 */
[----:B------:R-:W-:Y:S01]  /*60180*/  MOV R80, R7 ;  /* 0x0000000700507202 */ /* 0x000fe20000000f00 */
[----:B------:R-:W-:Y:S02]  /*60190*/  IMAD.MOV.U32 R84, RZ, RZ, R5 ;  /* 0x000000ffff547224 */ /* 0x000fe400078e0005 */
[----:B------:R-:W-:Y:S02]  /*601a0*/  IMAD.MOV.U32 R81, RZ, RZ, R6 ;  /* 0x000000ffff517224 */ /* 0x000fe400078e0006 */
[C---:B------:R-:W-:Y:S01]  /*601b0*/  HMMA.1688.F32.TF32 R4, R220.reuse, R226, R140 ;  /* 0x000000e2dc04723c */ /* 0x040fe2000008108c */
[----:B------:R-:W-:Y:S04]  /*601c0*/  STL.64 [R1+0x9e0], R8 ;  /* 0x0009e00801007387 */ /* 0x000fe80000100a00 */
[----:B------:R4:W-:Y:S01]  /*601d0*/  STL.64 [R1+0x9e8], R10 ;  /* 0x0009e80a01007387 */ /* 0x0009e20000100a00 */
[C---:B------:R-:W-:Y:S06]  /*601e0*/  HMMA.1688.F32.TF32 R16, R220.reuse, R186, R136 ;  /* 0x000000badc10723c */ /* 0x040fec0000081088 */
[----:B----4-:R-:W-:-:S12]  /*601f0*/  HMMA.1688.F32.TF32 R8, R220, R70, R12 ;  /* 0x00000046dc08723c */ /* 0x010fd8000008100c */
[----:B------:R-:W-:Y:S02]  /*60200*/  IMAD.MOV.U32 R77, RZ, RZ, R4 ;  /* 0x000000ffff4d7224 */ /* 0x000fe400078e0004 */
[----:B------:R-:W-:Y:S02]  /*60210*/  IMAD.MOV.U32 R76, RZ, RZ, R5 ;  /* 0x000000ffff4c7224 */ /* 0x000fe400078e0005 */
[----:B------:R-:W-:Y:S02]  /*60220*/  IMAD.MOV.U32 R73, RZ, RZ, R6 ;  /* 0x000000ffff497224 */ /* 0x000fe400078e0006 */
[----:B------:R-:W-:Y:S02]  /*60230*/  IMAD.MOV.U32 R72, RZ, RZ, R7 ;  /* 0x000000ffff487224 */ /* 0x000fe400078e0007 */
[C---:B------:R-:W-:Y:S01]  /*60240*/  HMMA.1688.F32.TF32 R4, R220.reuse, R74, R52 ;  /* 0x0000004adc04723c */ /* 0x040fe20000081034 */
[----:B------:R-:W-:Y:S04]  /*60250*/  STL.64 [R1+0xc50], R16 ;  /* 0x000c501001007387 */ /* 0x000fe80000100a00 */
[----:B------:R-:W-:Y:S01]  /*60260*/  STL.64 [R1+0xc58], R18 ;  /* 0x000c581201007387 */ /* 0x000fe20000100a00 */
[C---:B------:R-:W-:Y:S03]  /*60270*/  HMMA.1688.F32.TF32 R12, R220.reuse, R78, R48 ;  /* 0x0000004edc0c723c */ /* 0x040fe60000081030 */
[----:B------:R-:W-:Y:S04]  /*60280*/  STL.64 [R1+0xc40], R8 ;  /* 0x000c400801007387 */ /* 0x000fe80000100a00 */
[----:B------:R1:W-:Y:S10]  /*60290*/  STL.64 [R1+0xc48], R10 ;  /* 0x000c480a01007387 */ /* 0x0003f40000100a00 */
        /* <DEDUP_REMOVED lines=10> */
[C---:B--2---:R-:W-:Y:S01]  /*60340*/  HMMA.1688.F32.TF32 R8, R220.reuse, R94, R32 ;  /* 0x0000005edc08723c */ /* 0x044fe20000081020 */
[----:B------:R1:W-:Y:S05]  /*60350*/  STL.64 [R1+0x11f8], R6 ;  /* 0x0011f80601007387 */ /* 0x0003ea0000100a00 */
[C---:B-1----:R-:W-:Y:S11]  /*60360*/  HMMA.1688.F32.TF32 R4, R220.reuse, R98, R248 ;  /* 0x00000062dc04723c */ /* 0x042ff600000810f8 */
[----:B------:R1:W-:Y:S04]  /*60370*/  STL.64 [R1+0x11e0], R12 ;  /* 0x0011e00c01007387 */ /* 0x0003e80000100a00 */
[----:B------:R2:W-:Y:S04]  /*60380*/  STL.64 [R1+0x11e8], R14 ;  /* 0x0011e80e01007387 */ /* 0x0005e80000100a00 */
[----:B------:R-:W3:Y:S04]  /*60390*/  LDL.LU R32, [R1+0x8d0] ;  /* 0x0008d00001207983 */ /* 0x000ee80000300800 */
[----:B------:R-:W-:Y:S04]  /*603a0*/  STL.64 [R1+0x11d0], R8 ;  /* 0x0011d00801007387 */ /* 0x000fe80000100a00 */
[----:B------:R4:W-:Y:S04]  /*603b0*/  STL.64 [R1+0x11d8], R10 ;  /* 0x0011d80a01007387 */ /* 0x0009e80000100a00 */
        /* <DEDUP_REMOVED lines=15> */
[----:B--2---:R-:W3:Y:S04]  /*604b0*/  LDL.LU R14, [R1+0x938] ;  /* 0x00093800010e7983 */ /* 0x004ee80000300800 */
        /* <DEDUP_REMOVED lines=53> */
[C---:B----4-:R-:W-:Y:S06]  /*60810*/  HMMA.1688.F32.TF32 R8, R220.reuse, R114, R20 ;  /* 0x00000072dc08723c */ /* 0x050fec0000081014 */
[----:B---3--:R-:W-:Y:S01]  /*60820*/  HMMA.1688.F32.TF32 R56, R220, R102, R188 ;  /* 0x00000066dc38723c */ /* 0x008fe200000810bc */
[----:B------:R-:W-:Y:S04]  /*60830*/  LDS R220, [R237+UR12+0x6100] ;  /* 0x0061000ceddc7984 */ /* 0x000fe80008000800 */
[----:B------:R-:W-:Y:S01]  /*60840*/  LDS R222, [R237+UR12+0x7100] ;  /* 0x0071000cedde7984 */ /* 0x000fe20008000800 */
[C---:B--2---:R-:W-:Y:S03]  /*60850*/  HMMA.1688.F32.TF32 R16, R240.reuse, R234, R16 ;  /* 0x000000eaf010723c */ /* 0x044fe60000081010 */
[----:B------:R-:W-:Y:S04]  /*60860*/  LDS R221, [R3+UR12+0x6100] ;  /* 0x0061000c03dd7984 */ /* 0x000fe80008000800 */
[----:B------:R-:W1:Y:S01]  /*60870*/  LDS R223, [R3+UR12+0x7100] ;  /* 0x0071000c03df7984 */ /* 0x000e620008000800 */
[C---:B------:R-:W-:Y:S09]  /*60880*/  HMMA.1688.F32.TF32 R4, R240.reuse, R230, R132 ;  /* 0x000000e6f004723c */ /* 0x040ff20000081084 */
[----:B------:R-:W-:Y:S04]  /*60890*/  STL.64 [R1+0x11b0], R56 ;  /* 0x0011b03801007387 */ /* 0x000fe80000100a00 */
[----:B------:R-:W-:Y:S04]  /*608a0*/  STL.64 [R1+0x11b8], R58 ;  /* 0x0011b83a01007387 */ /* 0x000fe80000100a00 */
[----:B------:R-:W-:Y:S04]  /*608b0*/  STL.64 [R1+0x9b0], R8 ;  /* 0x0009b00801007387 */ /* 0x000fe80000100a00 */
[----:B------:R2:W-:Y:S04]  /*608c0*/  STL.64 [R1+0x9b8], R10 ;  /* 0x0009b80a01007387 */ /* 0x0005e80000100a00 */
[----:B------:R-:W-:Y:S04]  /*608d0*/  STL.64 [R1+0x9a0], R4 ;  /* 0x0009a00401007387 */ /* 0x000fe80000100a00 */
[----:B------:R3:W-:Y:S01]  /*608e0*/  STL.64 [R1+0x9a8], R6 ;  /* 0x0009a80601007387 */ /* 0x0007e20000100a00 */
[C---:B--2---:R-:W-:Y:S06]  /*608f0*/  HMMA.1688.F32.TF32 R8, R240.reuse, R238, R24 ;  /* 0x000000eef008723c */ /* 0x044fec0000081018 */
[----:B---3--:R-:W-:Y:S01]  /*60900*/  HMMA.1688.F32.TF32 R4, R240, R246, R28 ;  /* 0x000000f6f004723c */ /* 0x008fe2000008101c */
[----:B------:R-:W-:Y:S04]  /*60910*/  STL.64 [R1+0x990], R16 ;  /* 0x0009901001007387 */ /* 0x000fe80000100a00 */
[----:B------:R-:W-:-:S12]  /*60920*/  STL.64 [R1+0x998], R18 ;  /* 0x0009981201007387 */ /* 0x000fd80000100a00 */
[----:B------:R-:W-:Y:S04]  /*60930*/  STL.64 [R1+0x980], R8 ;  /* 0x0009800801007387 */ /* 0x000fe80000100a00 */
[----:B------:R2:W-:Y:S04]  /*60940*/  STL.64 [R1+0x988], R10 ;  /* 0x0009880a01007387 */ /* 0x0005e80000100a00 */
[----:B------:R-:W-:Y:S04]  /*60950*/  STL.64 [R1+0x970], R4 ;  /* 0x0009700401007387 */ /* 0x000fe80000100a00 */
[----:B------:R3:W-:Y:S01]  /*60960*/  STL.64 [R1+0x978], R6 ;  /* 0x0009780601007387 */ /* 0x0007e20000100a00 */
[C---:B--2---:R-:W-:Y:S06]  /*60970*/  HMMA.1688.F32.TF32 R8, R240.reuse, R226, R144 ;  /* 0x000000e2f008723c */ /* 0x044fec0000081090 */
[----:B---3--:R-:W-:-:S15]  /*60980*/  HMMA.1688.F32.TF32 R4, R240, R186, R140 ;  /* 0x000000baf004723c */ /* 0x008fde000008108c */
[----:B------:R-:W-:-:S02]  /*60990*/  NOP ;  /* 0x0000000000007918 */ /* 0x000fc40000000000 */
[----:B------:R-:W-:Y:S04]  /*609a0*/  STL.64 [R1+0xc10], R8 ;  /* 0x000c100801007387 */ /* 0x000fe80000100a00 */
[----:B------:R2:W-:Y:S04]  /*609b0*/  STL.64 [R1+0xc18], R10 ;  /* 0x000c180a01007387 */ /* 0x0005e80000100a00 */
[----:B------:R3:W-:Y:S01]  /*609c0*/  STL.64 [R1+0xc00], R4 ;  /* 0x000c000401007387 */ /* 0x0007e20000100a00 */
[----:B------:R-:W-:Y:S01]  /*609d0*/  MOV R113, R6 ;  /* 0x0000000600717202 */ /* 0x000fe20000000f00 */
[----:B------:R-:W-:Y:S01]  /*609e0*/  IMAD.MOV.U32 R112, RZ, RZ, R7 ;  /* 0x000000ffff707224 */ /* 0x000fe200078e0007 */
[C---:B--2---:R-:W-:Y:S06]  /*609f0*/  HMMA.1688.F32.TF32 R8, R240.reuse, R70, R136 ;  /* 0x00000046f008723c */ /* 0x044fec0000081088 */
[----:B---3--:R-:W-:Y:S01]  /*60a00*/  HMMA.1688.F32.TF32 R4, R240, R74, R12 ;  /* 0x0000004af004723c */ /* 0x008fe2000008100c */
[----:B------:R2:W-:Y:S04]  /*60a10*/  STL [R1+0x5074], R112 ;  /* 0x0050747001007387 */ /* 0x0005e80000100800 */
[----:B------:R3:W-:-:S12]  /*60a20*/  STL [R1+0x5070], R113 ;  /* 0x0050707101007387 */ /* 0x0007d80000100800 */
[----:B------:R-:W-:Y:S04]  /*60a30*/  STL.64 [R1+0xbf0], R8 ;  /* 0x000bf00801007387 */ /* 0x000fe80000100a00 */
[----:B------:R4:W-:Y:S03]  /*60a40*/  STL.64 [R1+0xbf8], R10 ;  /* 0x000bf80a01007387 */ /* 0x0009e60000100a00 */
[----:B--2---:R-:W-:Y:S01]  /*60a50*/  IMAD.MOV.U32 R112, RZ, RZ, R6 ;  /* 0x000000ffff707224 */ /* 0x004fe200078e0006 */
[----:B------:R2:W-:Y:S01]  /*60a60*/  STL.64 [R1+0xbe0], R4 ;  /* 0x000be00401007387 */ /* 0x0005e20000100a00 */
[----:B---3--:R-:W-:Y:S01]  /*60a70*/  IMAD.MOV.U32 R113, RZ, RZ, R7 ;  /* 0x000000ffff717224 */ /* 0x008fe200078e0007 */
[C---:B----4-:R-:W-:Y:S06]  /*60a80*/  HMMA.1688.F32.TF32 R8, R240.reuse, R78, R52 ;  /* 0x0000004ef008723c */ /* 0x050fec0000081034 */
[----:B--2---:R-:W-:Y:S01]  /*60a90*/  HMMA.1688.F32.TF32 R4, R240, R82, R48 ;  /* 0x00000052f004723c */ /* 0x004fe20000081030 */
[----:B------:R2:W-:Y:S04]  /*60aa0*/  STL [R1+0x507c], R113 ;  /* 0x00507c7101007387 */ /* 0x0005e80000100800 */
[----:B------:R3:W-:-:S12]  /*60ab0*/  STL [R1+0x5078], R112 ;  /* 0x0050787001007387 */ /* 0x0007d80000100800 */
[----:B------:R-:W-:Y:S04]  /*60ac0*/  STL.64 [R1+0xbd0], R8 ;  /* 0x000bd00801007387 */ /* 0x000fe80000100a00 */
[----:B------:R4:W-:Y:S03]  /*60ad0*/  STL.64 [R1+0xbd8], R10 ;  /* 0x000bd80a01007387 */ /* 0x0009e60000100a00 */
[----:B--2---:R-:W-:Y:S01]  /*60ae0*/  IMAD.MOV.U32 R113, RZ, RZ, R6 ;  /* 0x000000ffff717224 */ /* 0x004fe200078e0006 */
[----:B------:R2:W-:Y:S01]  /*60af0*/  STL.64 [R1+0x11a0], R4 ;  /* 0x0011a00401007387 */ /* 0x0005e20000100a00 */
[----:B---3--:R-:W-:Y:S01]  /*60b00*/  MOV R112, R7 ;  /* 0x0000000700707202 */ /* 0x008fe20000000f00 */
[C---:B----4-:R-:W-:Y:S06]  /*60b10*/  HMMA.1688.F32.TF32 R8, R240.reuse, R86, R44 ;  /* 0x00000056f008723c */ /* 0x050fec000008102c */
[C---:B--2---:R-:W-:Y:S06]  /*60b20*/  HMMA.1688.F32.TF32 R4, R240.reuse, R90, R40 ;  /* 0x0000005af004723c */ /* 0x044fec0000081028 */
[C---:B------:R-:W-:Y:S11]  /*60b30*/  HMMA.1688.F32.TF32 R12, R240.reuse, R94, R36 ;  /* 0x0000005ef00c723c */ /* 0x040ff60000081024 */
[----:B------:R-:W-:Y:S04]  /*60b40*/  STL.64 [R1+0x1190], R8 ;  /* 0x0011900801007387 */ /* 0x000fe80000100a00 */
[----:B------:R2:W-:Y:S04]  /*60b50*/  STL.64 [R1+0x1198], R10 ;  /* 0x0011980a01007387 */ /* 0x0005e80000100a00 */
[----:B------:R-:W-:Y:S04]  /*60b60*/  STL.64 [R1+0x1180], R4 ;  /* 0x0011800401007387 */ /* 0x000fe80000100a00 */
[----:B------:R3:W-:Y:S01]  /*60b70*/  STL.64 [R1+0x1188], R6 ;  /* 0x0011880601007387 */ /* 0x0007e20000100a00 */
[C---:B--2---:R-:W-:Y:S06]  /*60b80*/  HMMA.1688.F32.TF32 R8, R240.reuse, R98, R32 ;  /* 0x00000062f008723c */ /* 0x044fec0000081020 */
[----:B---3--:R-:W-:Y:S01]  /*60b90*/  HMMA.1688.F32.TF32 R4, R240, R102, R248 ;  /* 0x00000066f004723c */ /* 0x008fe200000810f8 */
[----:B------:R2:W-:Y:S04]  /*60ba0*/  STL.64 [R1+0x1170], R12 ;  /* 0x0011700c01007387 */ /* 0x0005e80000100a00 */
[----:B------:R3:W-:Y:S04]  /*60bb0*/  STL.64 [R1+0x1178], R14 ;  /* 0x0011780e01007387 */ /* 0x0007e80000100a00 */
[----:B------:R-:W4:Y:S08]  /*60bc0*/  LDL.LU R36, [R1+0x770] ;  /* 0x0007700001247983 */ /* 0x000f300000300800 */
[----:B------:R-:W-:Y:S04]  /*60bd0*/  STL.64 [R1+0x1160], R8 ;  /* 0x0011600801007387 */ /* 0x000fe80000100a00 */
[----:B------:R-:W-:Y:S04]  /*60be0*/  STL.64 [R1+0x1168], R10 ;  /* 0x0011680a01007387 */ /* 0x000fe80000100a00 */
[----:B------:R1:W-:Y:S04]  /*60bf0*/  STL.64 [R1+0x1150], R4 ;  /* 0x0011500401007387 */ /* 0x0003e80000100a00 */
        /* <DEDUP_REMOVED lines=44> */
[----:B-1----:R-:W2:Y:S04]  /*60ec0*/  LDL.LU R4, [R1+0x7c0] ;  /* 0x0007c00001047983 */ /* 0x002ea80000300800 */
        /* <DEDUP_REMOVED lines=47> */
[C---:B--2---:R-:W-:Y:S06]  /*611c0*/  HMMA.1688.F32.TF32 R4, R216.reuse, R246, R4 ;  /* 0x000000f6d804723c */ /* 0x044fec0000081004 */
[C---:B----4-:R-:W-:Y:S06]  /*611d0*/  HMMA.1688.F32.TF32 R56, R216.reuse, R238, R56 ;  /* 0x000000eed838723c */ /* 0x050fec0000081038 */
[----:B---3--:R-:W-:Y:S06]  /*611e0*/  HMMA.1688.F32.TF32 R64, R216, R230, R64 ;  /* 0x000000e6d840723c */ /* 0x008fec0000081040 */
[----:B------:R-:W-:Y:S01]  /*611f0*/  HMMA.1688.F32.TF32 R104, R240, R114, R104 ;  /* 0x00000072f068723c */ /* 0x000fe20000081068 */
[----:B------:R-:W-:Y:S04]  /*61200*/  LDS R240, [R0+UR12+0x6180] ;  /* 0x0061800c00f07984 */ /* 0x000fe80008000800 */
[----:B------:R-:W-:Y:S01]  /*61210*/  LDS R242, [R0+UR12+0x7180] ;  /* 0x0071800c00f27984 */ /* 0x000fe20008000800 */
[C---:B------:R-:W-:Y:S03]  /*61220*/  HMMA.1688.F32.TF32 R16, R216.reuse, R78, R16 ;  /* 0x0000004ed810723c */ /* 0x040fe60000081010 */
[----:B------:R-:W-:Y:S03]  /*61230*/  LDS R241, [R252+UR12+0x6180] ;  /* 0x0061800cfcf17984 */ /* 0x000fe60008000800 */
[C---:B------:R-:W-:Y:S01]  /*61240*/  HMMA.1688.F32.TF32 R12, R216.reuse, R102, R12 ;  /* 0x00000066d80c723c */ /* 0x040fe2000008100c */
[----:B------:R-:W1:Y:S05]  /*61250*/  LDS R243, [R252+UR12+0x7180] ;  /* 0x0071800cfcf37984 */ /* 0x000e6a0008000800 */
[C---:B------:R-:W-:Y:S05]  /*61260*/  HMMA.1688.F32.TF32 R60, R216.reuse, R234, R60 ;  /* 0x000000ead83c723c */ /* 0x040fea000008103c */
[----:B------:R-:W-:Y:S04]  /*61270*/  STL.64 [R1+0x800], R104 ;  /* 0x0008006801007387 */ /* 0x000fe80000100a00 */
[----:B------:R-:W-:Y:S04]  /*61280*/  STL.64 [R1+0x808], R106 ;  /* 0x0008086a01007387 */ /* 0x000fe80000100a00 */
[----:B------:R-:W-:Y:S04]  /*61290*/  STL.64 [R1+0x7f0], R64 ;  /* 0x0007f04001007387 */ /* 0x000fe80000100a00 */
[----:B------:R-:W-:Y:S06]  /*612a0*/  STL.64 [R1+0x7f8], R66 ;  /* 0x0007f84201007387 */ /* 0x000fec0000100a00 */
[----:B------:R-:W-:Y:S04]  /*612b0*/  STL.64 [R1+0x7e0], R60 ;  /* 0x0007e03c01007387 */ /* 0x000fe80000100a00 */
[----:B------:R-:W-:Y:S04]  /*612c0*/  STL.64 [R1+0x7e8], R62 ;  /* 0x0007e83e01007387 */ /* 0x000fe80000100a00 */
[----:B------:R-:W-:Y:S04]  /*612d0*/  STL.64 [R1+0x7d0], R56 ;  /* 0x0007d03801007387 */ /* 0x000fe80000100a00 */
[----:B------:R-:W-:Y:S04]  /*612e0*/  STL.64 [R1+0x7d8], R58 ;  /* 0x0007d83a01007387 */ /* 0x000fe80000100a00 */
[----:B------:R-:W-:Y:S04]  /*612f0*/  STL.64 [R1+0x7c0], R4 ;  /* 0x0007c00401007387 */ /* 0x000fe80000100a00 */
[----:B------:R2:W-:Y:S02]  /*61300*/  STL.64 [R1+0x7c8], R6 ;  /* 0x0007c80601007387 */ /* 0x0005e40000100a00 */
[C---:B--2---:R-:W-:Y:S06]  /*61310*/  HMMA.1688.F32.TF32 R4, R216.reuse, R226, R8 ;  /* 0x000000e2d804723c */ /* 0x044fec0000081008 */
[C---:B------:R-:W-:Y:S06]  /*61320*/  HMMA.1688.F32.TF32 R56, R216.reuse, R186, R188 ;  /* 0x000000bad838723c */ /* 0x040fec00000810bc */
[C---:B------:R-:W-:Y:S11]  /*61330*/  HMMA.1688.F32.TF32 R8, R216.reuse, R70, R20 ;  /* 0x00000046d808723c */ /* 0x040ff60000081014 */
[----:B------:R-:W-:Y:S04]  /*61340*/  STL.64 [R1+0xb60], R4 ;  /* 0x000b600401007387 */ /* 0x000fe80000100a00 */
[----:B------:R2:W-:Y:S02]  /*61350*/  STL.64 [R1+0xb68], R6 ;  /* 0x000b680601007387 */ /* 0x0005e40000100a00 */
[C---:B--2---:R-:W-:Y:S02]  /*61360*/  HMMA.1688.F32.TF32 R4, R216.reuse, R74, R132 ;  /* 0x0000004ad804723c */ /* 0x044fe40000081084 */
[----:B------:R-:W-:Y:S04]  /*61370*/  STL.64 [R1+0x1140], R56 ;  /* 0x0011403801007387 */ /* 0x000fe80000100a00 */
[----:B------:R-:W-:Y:S04]  /*61380*/  STL.64 [R1+0x1148], R58 ;  /* 0x0011483a01007387 */ /* 0x000fe80000100a00 */
[----:B------:R-:W-:Y:S04]  /*61390*/  STL.64 [R1+0x1130], R8 ;  /* 0x0011300801007387 */ /* 0x000fe80000100a00 */
[----:B------:R2:W-:Y:S09]  /*613a0*/  STL.64 [R1+0x1138], R10 ;  /* 0x0011380a01007387 */ /* 0x0005f20000100a00 */
[----:B------:R-:W-:Y:S01]  /*613b0*/  STL.64 [R1+0x1120], R4 ;  /* 0x0011200401007387 */ /* 0x000fe20000100a00 */
[C---:B--2---:R-:W-:Y:S03]  /*613c0*/  HMMA.1688.F32.TF32 R8, R216.reuse, R82, R24 ;  /* 0x00000052d808723c */ /* 0x044fe60000081018 */
[----:B------:R2:W-:Y:S03]  /*613d0*/  STL.64 [R1+0x1128], R6 ;  /* 0x0011280601007387 */ /* 0x0005e60000100a00 */
[----:B--2---:R-:W-:Y:S01]  /*613e0*/  HMMA.1688.F32.TF32 R4, R216, R86, R28 ;  /* 0x00000056d804723c */ /* 0x004fe2000008101c */
[----:B------:R-:W-:Y:S04]  /*613f0*/  STL.64 [R1+0x1110], R16 ;  /* 0x0011101001007387 */ /* 0x000fe80000100a00 */
[----:B------:R2:W-:-:S12]  /*61400*/  STL.64 [R1+0x1118], R18 ;  /* 0x0011181201007387 */ /* 0x0005d80000100a00 */
[----:B------:R-:W-:Y:S04]  /*61410*/  STL.64 [R1+0xb10], R8 ;  /* 0x000b100801007387 */ /* 0x000fe80000100a00 */
[----:B------:R3:W-:Y:S01]  /*61420*/  STL.64 [R1+0xb18], R10 ;  /* 0x000b180a01007387 */ /* 0x0007e20000100a00 */
[C---:B--2---:R-:W-:Y:S03]  /*61430*/  HMMA.1688.F32.TF32 R16, R216.reuse, R90, R144 ;  /* 0x0000005ad810723c */ /* 0x044fe60000081090 */
[----:B------:R-:W-:Y:S03]  /*61440*/  STL.64 [R1+0xb00], R4 ;  /* 0x000b000401007387 */ /* 0x000fe60000100a00 */
[C---:B---3--:R-:W-:Y:S01]  /*61450*/  HMMA.1688.F32.TF32 R8, R216.reuse, R94, R140 ;  /* 0x0000005ed808723c */ /* 0x048fe2000008108c */
[----:B------:R2:W-:Y:S05]  /*61460*/  STL.64 [R1+0xb08], R6 ;  /* 0x000b080601007387 */ /* 0x0005ea0000100a00 */
[C---:B--2---:R-:W-:Y:S11]  /*61470*/  HMMA.1688.F32.TF32 R4, R216.reuse, R98, R136 ;  /* 0x00000062d804723c */ /* 0x044ff60000081088 */
[----:B------:R-:W-:Y:S04]  /*61480*/  STL.64 [R1+0xaf0], R16 ;  /* 0x000af01001007387 */ /* 0x000fe80000100a00 */
[----:B------:R-:W-:Y:S04]  /*61490*/  STL.64 [R1+0xaf8], R18 ;  /* 0x000af81201007387 */ /* 0x000fe80000100a00 */
[----:B------:R-:W-:Y:S04]  /*614a0*/  STL.64 [R1+0xae0], R8 ;  /* 0x000ae00801007387 */ /* 0x000fe80000100a00 */
[----:B------:R2:W-:Y:S04]  /*614b0*/  STL.64 [R1+0xae8], R10 ;  /* 0x000ae80a01007387 */ /* 0x0005e80000100a00 */
[----:B------:R-:W-:Y:S01]  /*614c0*/  STL.64 [R1+0xad0], R4 ;  /* 0x000ad00401007387 */ /* 0x000fe20000100a00 */
[----:B--2---:R-:W-:Y:S03]  /*614d0*/  HMMA.1688.F32.TF32 R8, R216, R114, R52 ;  /* 0x00000072d808723c */ /* 0x004fe60000081034 */
[----:B------:R2:W-:Y:S04]  /*614e0*/  STL.64 [R1+0xad8], R6 ;  /* 0x000ad80601007387 */ /* 0x0005e80000100a00 */
[----:B------:R-:W-:Y:S04]  /*614f0*/  LDS R216, [R237+UR12+0x6180] ;  /* 0x0061800cedd87984 */ /* 0x000fe80008000800 */
[----:B------:R-:W-:Y:S01]  /*61500*/  LDS R218, [R237+UR12+0x7180] ;  /* 0x0071800cedda7984 */ /* 0x000fe20008000800 */
[C---:B--2---:R-:W-:Y:S03]  /*61510*/  HMMA.1688.F32.TF32 R4, R220.reuse, R230, R48 ;  /* 0x000000e6dc04723c */ /* 0x044fe60000081030 */
[----:B------:R-:W-:Y:S04]  /*61520*/  STL.64 [R1+0xac0], R12 ;  /* 0x000ac00c01007387 */ /* 0x000fe80000100a00 */
[----:B------:R2:W-:Y:S04]  /*61530*/  STL.64 [R1+0xac8], R14 ;  /* 0x000ac80e01007387 */ /* 0x0005e80000100a00 */
[----:B------:R-:W-:Y:S04]  /*61540*/  STL.64 [R1+0x7b0], R8 ;  /* 0x0007b00801007387 */ /* 0x000fe80000100a00 */
[----:B------:R3:W-:Y:S01]  /*61550*/  STL.64 [R1+0x7b8], R10 ;  /* 0x0007b80a01007387 */ /* 0x0007e20000100a00 */
[C---:B--2---:R-:W-:Y:S03]  /*61560*/  HMMA.1688.F32.TF32 R12, R220.reuse, R234, R44 ;  /* 0x000000eadc0c723c */ /* 0x044fe6000008102c */
[----:B------:R-:W-:Y:S04]  /*61570*/  LDS R217, [R3+UR12+0x6180] ;  /* 0x0061800c03d97984 */ /* 0x000fe80008000800 */
[----:B------:R-:W2:Y:S01]  /*61580*/  LDS R219, [R3+UR12+0x7180] ;  /* 0x0071800c03db7984 */ /* 0x000ea20008000800 */
[C---:B---3--:R-:W-:Y:S03]  /*61590*/  HMMA.1688.F32.TF32 R8, R220.reuse, R238, R40 ;  /* 0x000000eedc08723c */ /* 0x048fe60000081028 */
[----:B------:R-:W-:Y:S04]  /*615a0*/  STL.64 [R1+0x7a0], R4 ;  /* 0x0007a00401007387 */ /* 0x000fe80000100a00 */
[----:B------:R3:W-:Y:S02]  /*615b0*/  STL.64 [R1+0x7a8], R6 ;  /* 0x0007a80601007387 */ /* 0x0007e40000100a00 */
[C---:B---3--:R-:W-:Y:S06]  /*615c0*/  HMMA.1688.F32.TF32 R4, R220.reuse, R246, R36 ;  /* 0x000000f6dc04723c */ /* 0x048fec0000081024 */
[----:B------:R-:W-:Y:S04]  /*615d0*/  STL.64 [R1+0x790], R12 ;  /* 0x0007900c01007387 */ /* 0x000fe80000100a00 */
[----:B------:R-:W-:Y:S04]  /*615e0*/  STL.64 [R1+0x798], R14 ;  /* 0x0007980e01007387 */ /* 0x000fe80000100a00 */
[----:B------:R-:W-:Y:S04]  /*615f0*/  STL.64 [R1+0x780], R8 ;  /* 0x0007800801007387 */ /* 0x000fe80000100a00 */
[----:B------:R3:W-:Y:S05]  /*61600*/  STL.64 [R1+0x788], R10 ;  /* 0x0007880a01007387 */ /* 0x0007ea0000100a00 */
[----:B------:R-:W-:Y:S01]  /*61610*/  STL.64 [R1+0x770], R4 ;  /* 0x0007700401007387 */ /* 0x000fe20000100a00 */
[C---:B---3--:R-:W-:Y:S03]  /*61620*/  HMMA.1688.F32.TF32 R8, R220.reuse, R226, R32 ;  /* 0x000000e2dc08723c */ /* 0x048fe60000081020 */
[----:B------:R3:W-:Y:S03]  /*61630*/  STL.64 [R1+0x778], R6 ;  /* 0x0007780601007387 */ /* 0x0007e60000100a00 */
[----:B---3--:R-:W-:-:S15]  /*61640*/  HMMA.1688.F32.TF32 R4, R220, R186, R248 ;  /* 0x000000badc04723c */ /* 0x008fde00000810f8 */
[----:B------:R-:W-:-:S02]  /*61650*/  NOP ;  /* 0x0000000000007918 */ /* 0x000fc40000000000 */
[----:B------:R3:W-:Y:S04]  /*61660*/  STL.64 [R1+0xab0], R8 ;  /* 0x000ab00801007387 */ /* 0x0007e80000100a00 */
[----:B------:R4:W-:Y:S04]  /*61670*/  STL.64 [R1+0xab8], R10 ;  /* 0x000ab80a01007387 */ /* 0x0009e80000100a00 */
[----:B------:R-:W2:Y:S04]  /*61680*/  LDL.LU R32, [R1+0x5b0] ;  /* 0x0005b00001207983 */ /* 0x000ea80000300800 */
        /* <DEDUP_REMOVED lines=109> */
[----:B---3--:R-:W-:Y:S06]  /*61d60*/  HMMA.1688.F32.TF32 R8, R220, R114, R8 ;  /* 0x00000072dc08723c */ /* 0x008fec0000081008 */
[----:B--2---:R-:W-:Y:S06]  /*61d70*/  HMMA.1688.F32.TF32 R20, R240, R234, R20 ;  /* 0x000000eaf014723c */ /* 0x004fec0000081014 */
[C---:B----4-:R-:W-:Y:S06]  /*61d80*/  HMMA.1688.F32.TF32 R120, R220.reuse, R74, R120 ;  /* 0x0000004adc78723c */ /* 0x050fec0000081078 */
[----:B------:R-:W-:-:S15]  /*61d90*/  HMMA.1688.F32.TF32 R124, R220, R70, R124 ;  /* 0x00000046dc7c723c */ /* 0x000fde000008107c */
[----:B------:R-:W-:-:S08]  /*61da0*/  NOP ;  /* 0x0000000000007918 */ /* 0x000fd00000000000 */
[----:B------:R-:W-:Y:S04]  /*61db0*/  STL.64 [R1+0xa90], R124 ;  /* 0x000a907c01007387 */ /* 0x000fe80000100a00 */
[----:B------:R1:W-:Y:S04]  /*61dc0*/  STL.64 [R1+0xa98], R126 ;  /* 0x000a987e01007387 */ /* 0x0003e80000100a00 */
[----:B-1----:R-:W2:Y:S04]  /*61dd0*/  LDL.LU.64 R126, [R1+0x52b8] ;  /* 0x0052b800017e7983 */ /* 0x002ea80000300a00 */
[----:B------:R-:W2:Y:S04]  /*61de0*/  LDL.LU.64 R124, [R1+0x52b0] ;  /* 0x0052b000017c7983 */ /* 0x000ea80000300a00 */
        /* <DEDUP_REMOVED lines=8> */
[----:B------:R-:W-:Y:S01]  /*61e70*/  HMMA.1688.F32.TF32 R56, R220, R102, R4 ;  /* 0x00000066dc38723c */ /* 0x000fe20000081004 */
[----:B------:R-:W-:Y:S04]  /*61e80*/  STL.64 [R1+0xa70], R120 ;  /* 0x000a707801007387 */ /* 0x000fe80000100a00 */
[----:B------:R-:W-:Y:S01]  /*61e90*/  LDS R220, [R0+UR12+0x6200] ;  /* 0x0062000c00dc7984 */ /* 0x000fe20008000800 */
[C---:B------:R-:W-:Y:S03]  /*61ea0*/  HMMA.1688.F32.TF32 R4, R240.reuse, R230, R188 ;  /* 0x000000e6f004723c */ /* 0x040fe600000810bc */
        /* <DEDUP_REMOVED lines=17> */
[C---:B-1----:R-:W-:Y:S03]  /*61fc0*/  HMMA.1688.F32.TF32 R8, R240.reuse, R238, R132 ;  /* 0x000000eef008723c */ /* 0x042fe60000081084 */
[----:B------:R-:W-:Y:S04]  /*61fd0*/  LDS R222, [R0+UR12+0x7200] ;  /* 0x0072000c00de7984 */ /* 0x000fe80008000800 */
[----:B------:R-:W-:Y:S01]  /*61fe0*/  LDS R221, [R252+UR12+0x6200] ;  /* 0x0062000cfcdd7984 */ /* 0x000fe20008000800 */
[C---:B---3--:R-:W-:Y:S03]  /*61ff0*/  HMMA.1688.F32.TF32 R4, R240.reuse, R246, R16 ;  /* 0x000000f6f004723c */ /* 0x048fe60000081010 */
[----:B------:R-:W-:Y:S04]  /*62000*/  STL.64 [R1+0x6f0], R20 ;  /* 0x0006f01401007387 */ /* 0x000fe80000100a00 */
[----:B------:R-:W-:Y:S04]  /*62010*/  STL.64 [R1+0x6f8], R22 ;  /* 0x0006f81601007387 */ /* 0x000fe80000100a00 */
[----:B------:R-:W1:Y:S04]  /*62020*/  LDS R223, [R252+UR12+0x7200] ;  /* 0x0072000cfcdf7984 */ /* 0x000e680008000800 */
[----:B------:R-:W-:Y:S04]  /*62030*/  STL.64 [R1+0x6e0], R8 ;  /* 0x0006e00801007387 */ /* 0x000fe80000100a00 */
[----:B------:R-:W-:Y:S04]  /*62040*/  STL.64 [R1+0x6e8], R10 ;  /* 0x0006e80a01007387 */ /* 0x000fe80000100a00 */
[----:B------:R-:W-:Y:S04]  /*62050*/  STL.64 [R1+0x6d0], R4 ;  /* 0x0006d00401007387 */ /* 0x000fe80000100a00 */
[----:B------:R3:W-:Y:S02]  /*62060*/  STL.64 [R1+0x6d8], R6 ;  /* 0x0006d80601007387 */ /* 0x0007e40000100a00 */
[C---:B---3--:R-:W-:Y:S06]  /*62070*/  HMMA.1688.F32.TF32 R4, R240.reuse, R226, R24 ;  /* 0x000000e2f004723c */ /* 0x048fec0000081018 */
[C---:B------:R-:W-:Y:S06]  /*62080*/  HMMA.1688.F32.TF32 R16, R240.reuse, R186, R28 ;  /* 0x000000baf010723c */ /* 0x040fec000008101c */
[C---:B------:R-:W-:Y:S11]  /*62090*/  HMMA.1688.F32.TF32 R8, R240.reuse, R70, R144 ;  /* 0x00000046f008723c */ /* 0x040ff60000081090 */
[----:B------:R-:W-:Y:S04]  /*620a0*/  STL.64 [R1+0x1100], R4 ;  /* 0x0011000401007387 */ /* 0x000fe80000100a00 */
[----:B------:R3:W-:Y:S02]  /*620b0*/  STL.64 [R1+0x1108], R6 ;  /* 0x0011080601007387 */ /* 0x0007e40000100a00 */
[C---:B---3--:R-:W-:Y:S02]  /*620c0*/  HMMA.1688.F32.TF32 R4, R240.reuse, R74, R140 ;  /* 0x0000004af004723c */ /* 0x048fe4000008108c */
[----:B------:R-:W-:Y:S04]  /*620d0*/  STL.64 [R1+0x10f0], R16 ;  /* 0x0010f01001007387 */ /* 0x000fe80000100a00 */
[----:B------:R3:W-:Y:S04]  /*620e0*/  STL.64 [R1+0x10f8], R18 ;  /* 0x0010f81201007387 */ /* 0x0007e80000100a00 */
[----:B------:R-:W-:Y:S04]  /*620f0*/  STL.64 [R1+0x10e0], R8 ;  /* 0x0010e00801007387 */ /* 0x000fe80000100a00 */
[----:B------:R4:W-:Y:S01]  /*62100*/  STL.64 [R1+0x10e8], R10 ;  /* 0x0010e80a01007387 */ /* 0x0009e20000100a00 */
[C---:B---3--:R-:W-:Y:S08]  /*62110*/  HMMA.1688.F32.TF32 R16, R240.reuse, R78, R136 ;  /* 0x0000004ef010723c */ /* 0x048ff00000081088 */
[----:B------:R-:W-:Y:S01]  /*62120*/  STL.64 [R1+0x10d0], R4 ;  /* 0x0010d00401007387 */ /* 0x000fe20000100a00 */
[C---:B----4-:R-:W-:Y:S03]  /*62130*/  HMMA.1688.F32.TF32 R8, R240.reuse, R82, R12 ;  /* 0x00000052f008723c */ /* 0x050fe6000008100c */
[----:B------:R3:W-:Y:S03]  /*62140*/  STL.64 [R1+0x10d8], R6 ;  /* 0x0010d80601007387 */ /* 0x0007e60000100a00 */
[C---:B---3--:R-:W-:Y:S08]  /*62150*/  HMMA.1688.F32.TF32 R4, R240.reuse, R86, R52 ;  /* 0x00000056f004723c */ /* 0x048ff00000081034 */
[----:B------:R-:W-:Y:S04]  /*62160*/  STL.64 [R1+0x10c0], R16 ;  /* 0x0010c01001007387 */ /* 0x000fe80000100a00 */
[----:B------:R-:W-:Y:S01]  /*62170*/  STL.64 [R1+0x10c8], R18 ;  /* 0x0010c81201007387 */ /* 0x000fe20000100a00 */
[C---:B------:R-:W-:Y:S04]  /*62180*/  HMMA.1688.F32.TF32 R12, R240.reuse, R90, R48 ;  /* 0x0000005af00c723c */ /* 0x040fe80000081030 */
[----:B------:R-:W-:Y:S04]  /*62190*/  STL.64 [R1+0x10b0], R8 ;  /* 0x0010b00801007387 */ /* 0x000fe80000100a00 */
[----:B------:R3:W-:Y:S04]  /*621a0*/  STL.64 [R1+0x10b8], R10 ;  /* 0x0010b80a01007387 */ /* 0x0007e80000100a00 */
[----:B------:R-:W-:Y:S01]  /*621b0*/  STL.64 [R1+0x10a0], R4 ;  /* 0x0010a00401007387 */ /* 0x000fe20000100a00 */
[C---:B---3--:R-:W-:Y:S03]  /*621c0*/  HMMA.1688.F32.TF32 R8, R240.reuse, R94, R44 ;  /* 0x0000005ef008723c */ /* 0x048fe6000008102c */
[----:B------:R3:W-:Y:S03]  /*621d0*/  STL.64 [R1+0x10a8], R6 ;  /* 0x0010a80601007387 */ /* 0x0007e60000100a00 */
[C---:B---3--:R-:W-:Y:S04]  /*621e0*/  HMMA.1688.F32.TF32 R4, R240.reuse, R98, R40 ;  /* 0x00000062f004723c */ /* 0x048fe80000081028 */
[----:B------:R-:W-:Y:S04]  /*621f0*/  STL.64 [R1+0x1090], R12 ;  /* 0x0010900c01007387 */ /* 0x000fe80000100a00 */
[----:B------:R3:W-:Y:S09]  /*62200*/  STL.64 [R1+0x1098], R14 ;  /* 0x0010980e01007387 */ /* 0x0007f20000100a00 */
[----:B------:R-:W-:Y:S04]  /*62210*/  STL.64 [R1+0x960], R8 ;  /* 0x0009600801007387 */ /* 0x000fe80000100a00 */
[----:B------:R4:W-:Y:S01]  /*62220*/  STL.64 [R1+0x968], R10 ;  /* 0x0009680a01007387 */ /* 0x0009e20000100a00 */
[C---:B---3--:R-:W-:Y:S03]  /*62230*/  HMMA.1688.F32.TF32 R12, R240.reuse, R102, R36 ;  /* 0x00000066f00c723c */ /* 0x048fe60000081024 */
[----:B------:R-:W-:Y:S03]  /*62240*/  STL.64 [R1+0x950], R4 ;  /* 0x0009500401007387 */ /* 0x000fe60000100a00 */
[----:B----4-:R-:W-:Y:S01]  /*62250*/  HMMA.1688.F32.TF32 R8, R240, R114, R32 ;  /* 0x00000072f008723c */ /* 0x010fe20000081020 */
[----:B------:R3:W-:Y:S04]  /*62260*/  STL.64 [R1+0x958], R6 ;  /* 0x0009580601007387 */ /* 0x0007e80000100a00 */
[----:B------:R-:W-:Y:S04]  /*62270*/  LDS R240, [R237+UR12+0x6200] ;  /* 0x0062000cedf07984 */ /* 0x000fe80008000800 */
[----:B------:R-:W-:Y:S01]  /*62280*/  LDS R242, [R237+UR12+0x7200] ;  /* 0x0072000cedf27984 */ /* 0x000fe20008000800 */
[C---:B---3--:R-:W-:Y:S07]  /*62290*/  HMMA.1688.F32.TF32 R4, R216.reuse, R230, R248 ;  /* 0x000000e6d804723c */ /* 0x048fee00000810f8 */
[----:B------:R3:W-:Y:S04]  /*622a0*/  STL.64 [R1+0x940], R12 ;  /* 0x0009400c01007387 */ /* 0x0007e80000100a00 */
[----:B------:R4:W-:Y:S04]  /*622b0*/  STL.64 [R1+0x948], R14 ;  /* 0x0009480e01007387 */ /* 0x0009e80000100a00 */
[----:B------:R-:W2:Y:S04]  /*622c0*/  LDL.LU R32, [R1+0x490] ;  /* 0x0004900001207983 */ /* 0x000ea80000300800 */
[----:B------:R1:W-:Y:S04]  /*622d0*/  STL.64 [R1+0x6c0], R8 ;  /* 0x0006c00801007387 */ /* 0x0003e80000100a00 */
[----:B------:R1:W-:Y:S04]  /*622e0*/  STL.64 [R1+0x6c8], R10 ;  /* 0x0006c80a01007387 */ /* 0x0003e80000100a00 */
[----:B------:R-:W-:Y:S04]  /*622f0*/  LDS R241, [R3+UR12+0x6200] ;  /* 0x0062000c03f17984 */ /* 0x000fe80008000800 */
        /* <DEDUP_REMOVED lines=93> */
[----:B------:R-:W1:Y:S01]  /*628d0*/  LDS R243, [R3+UR12+0x7200] ;  /* 0x0072000c03f37984 */ /* 0x000e620008000800 */
[C---:B----4-:R-:W-:Y:S06]  /*628e0*/  HMMA.1688.F32.TF32 R8, R216.reuse, R70, R8 ;  /* 0x00000046d808723c */ /* 0x050fec0000081008 */
[C---:B---3--:R-:W-:Y:S06]  /*628f0*/  HMMA.1688.F32.TF32 R64, R216.reuse, R238, R64 ;  /* 0x000000eed840723c */ /* 0x048fec0000081040 */
[C---:B--2---:R-:W-:Y:S06]  /*62900*/  HMMA.1688.F32.TF32 R104, R216.reuse, R234, R104 ;  /* 0x000000ead868723c */ /* 0x044fec0000081068 */
[----:B------:R-:W-:-:S15]  /*62910*/  HMMA.1688.F32.TF32 R60, R216, R246, R60 ;  /* 0x000000f6d83c723c */ /* 0x000fde000008103c */
[----:B------:R-:W-:-:S02]  /*62920*/  NOP ;  /* 0x0000000000007918 */ /* 0x000fc40000000000 */
        /* <DEDUP_REMOVED lines=8> */
[C---:B------:R-:W-:Y:S06]  /*629b0*/  HMMA.1688.F32.TF32 R4, R216.reuse, R74, R188 ;  /* 0x0000004ad804723c */ /* 0x040fec00000810bc */
[C---:B------:R-:W-:Y:S05]  /*629c0*/  HMMA.1688.F32.TF32 R20, R216.reuse, R78, R20 ;  /* 0x0000004ed814723c */ /* 0x040fea0000081014 */
        /* <DEDUP_REMOVED lines=8> */
[C---:B--2---:R-:W-:Y:S06]  /*62a50*/  HMMA.1688.F32.TF32 R8, R216.reuse, R82, R132 ;  /* 0x00000052d808723c */ /* 0x044fec0000081084 */
[C---:B---3--:R-:W-:Y:S01]  /*62a60*/  HMMA.1688.F32.TF32 R4, R216.reuse, R86, R16 ;  /* 0x00000056d804723c */ /* 0x048fe20000081010 */
[----:B------:R-:W-:Y:S04]  /*62a70*/  STL.64 [R1+0x8f0], R20 ;  /* 0x0008f01401007387 */ /* 0x000fe80000100a00 */
[----:B------:R-:W-:Y:S01]  /*62a80*/  STL.64 [R1+0x8f8], R22 ;  /* 0x0008f81601007387 */ /* 0x000fe20000100a00 */
[C---:B------:R-:W-:Y:S11]  /*62a90*/  HMMA.1688.F32.TF32 R16, R216.reuse, R90, R24 ;  /* 0x0000005ad810723c */ /* 0x040ff60000081018 */
[----:B------:R-:W-:Y:S04]  /*62aa0*/  STL.64 [R1+0x8e0], R8 ;  /* 0x0008e00801007387 */ /* 0x000fe80000100a00 */
[----:B------:R2:W-:Y:S04]  /*62ab0*/  STL.64 [R1+0x8e8], R10 ;  /* 0x0008e80a01007387 */ /* 0x0005e80000100a00 */
[----:B------:R-:W-:Y:S04]  /*62ac0*/  STL.64 [R1+0x8d0], R4 ;  /* 0x0008d00401007387 */ /* 0x000fe80000100a00 */
[----:B------:R3:W-:Y:S01]  /*62ad0*/  STL.64 [R1+0x8d8], R6 ;  /* 0x0008d80601007387 */ /* 0x0007e20000100a00 */
[C---:B--2---:R-:W-:Y:S06]  /*62ae0*/  HMMA.1688.F32.TF32 R8, R216.reuse, R94, R28 ;  /* 0x0000005ed808723c */ /* 0x044fec000008101c */
[----:B---3--:R-:W-:Y:S01]  /*62af0*/  HMMA.1688.F32.TF32 R4, R216, R98, R144 ;  /* 0x00000062d804723c */ /* 0x008fe20000081090 */
[----:B------:R-:W-:Y:S04]  /*62b00*/  STL.64 [R1+0x8c0], R16 ;  /* 0x0008c01001007387 */ /* 0x000fe80000100a00 */
[----:B------:R2:W-:-:S12]  /*62b10*/  STL.64 [R1+0x8c8], R18 ;  /* 0x0008c81201007387 */ /* 0x0005d80000100a00 */
[----:B------:R-:W-:Y:S01]  /*62b20*/  STL.64 [R1+0x8b0], R8 ;  /* 0x0008b00801007387 */ /* 0x000fe20000100a00 */
[C---:B--2---:R-:W-:Y:S03]  /*62b30*/  HMMA.1688.F32.TF32 R16, R216.reuse, R102, R140 ;  /* 0x00000066d810723c */ /* 0x044fe6000008108c */
[----:B------:R2:W-:Y:S04]  /*62b40*/  STL.64 [R1+0x8b8], R10 ;  /* 0x0008b80a01007387 */ /* 0x0005e80000100a00 */
[----:B------:R-:W-:Y:S04]  /*62b50*/  STL.64 [R1+0x8a0], R4 ;  /* 0x0008a00401007387 */ /* 0x000fe80000100a00 */
[----:B------:R3:W-:Y:S01]  /*62b60*/  STL.64 [R1+0x8a8], R6 ;  /* 0x0008a80601007387 */ /* 0x0007e20000100a00 */
[----:B--2---:R-:W-:Y:S03]  /*62b70*/  HMMA.1688.F32.TF32 R8, R216, R114, R136 ;  /* 0x00000072d808723c */ /* 0x004fe60000081088 */
[----:B------:R-:W-:Y:S04]  /*62b80*/  LDS R216, [R0+UR12+0x6280] ;  /* 0x0062800c00d87984 */ /* 0x000fe80008000800 */
[----:B------:R-:W-:Y:S01]  /*62b90*/  LDS R218, [R0+UR12+0x7280] ;  /* 0x0072800c00da7984 */ /* 0x000fe20008000800 */
[C---:B---3--:R-:W-:Y:S03]  /*62ba0*/  HMMA.1688.F32.TF32 R4, R220.reuse, R230, R12 ;  /* 0x000000e6dc04723c */ /* 0x048fe6000008100c */
[----:B------:R-:W-:Y:S04]  /*62bb0*/  STL.64 [R1+0x890], R16 ;  /* 0x0008901001007387 */ /* 0x000fe80000100a00 */
[----:B------:R-:W-:Y:S01]  /*62bc0*/  STL.64 [R1+0x898], R18 ;  /* 0x0008981201007387 */ /* 0x000fe20000100a00 */
[C---:B------:R-:W-:Y:S03]  /*62bd0*/  HMMA.1688.F32.TF32 R12, R220.reuse, R234, R52 ;  /* 0x000000eadc0c723c */ /* 0x040fe60000081034 */
[----:B------:R-:W-:Y:S04]  /*62be0*/  LDS R217, [R252+UR12+0x6280] ;  /* 0x0062800cfcd97984 */ /* 0x000fe80008000800 */
[----:B------:R-:W2:Y:S04]  /*62bf0*/  LDS R219, [R252+UR12+0x7280] ;  /* 0x0072800cfcdb7984 */ /* 0x000ea80008000800 */
[----:B------:R-:W-:Y:S04]  /*62c00*/  STL.64 [R1+0x670], R8 ;  /* 0x0006700801007387 */ /* 0x000fe80000100a00 */
[----:B------:R3:W-:Y:S04]  /*62c10*/  STL.64 [R1+0x678], R10 ;  /* 0x0006780a01007387 */ /* 0x0007e80000100a00 */
[----:B------:R-:W-:Y:S04]  /*62c20*/  STL.64 [R1+0x660], R4 ;  /* 0x0006600401007387 */ /* 0x000fe80000100a00 */
[----:B------:R4:W-:Y:S01]  /*62c30*/  STL.64 [R1+0x668], R6 ;  /* 0x0006680601007387 */ /* 0x0009e20000100a00 */
[C---:B---3--:R-:W-:Y:S06]  /*62c40*/  HMMA.1688.F32.TF32 R8, R220.reuse, R238, R48 ;  /* 0x000000eedc08723c */ /* 0x048fec0000081030 */
[----:B----4-:R-:W-:Y:S01]  /*62c50*/  HMMA.1688.F32.TF32 R4, R220, R246, R44 ;  /* 0x000000f6dc04723c */ /* 0x010fe2000008102c */
[----:B------:R-:W-:Y:S04]  /*62c60*/  STL.64 [R1+0x650], R12 ;  /* 0x0006500c01007387 */ /* 0x000fe80000100a00 */
[----:B------:R-:W-:-:S12]  /*62c70*/  STL.64 [R1+0x658], R14 ;  /* 0x0006580e01007387 */ /* 0x000fd80000100a00 */
        /* <DEDUP_REMOVED lines=10> */
[----:B------:R3:W-:Y:S04]  /*62d20*/  STL.64 [R1+0x870], R12 ;  /* 0x0008700c01007387 */ /* 0x0007e80000100a00 */
[----:B------:R4:W-:Y:S04]  /*62d30*/  STL.64 [R1+0x878], R14 ;  /* 0x0008780e01007387 */ /* 0x0009e80000100a00 */
[----:B------:R-:W2:Y:S04]  /*62d40*/  LDL.LU R36, [R1+0x10] ;  /* 0x0000100001247983 */ /* 0x000ea80000300800 */
[----:B------:R1:W-:Y:S04]  /*62d50*/  STL.64 [R1+0x860], R8 ;  /* 0x0008600801007387 */ /* 0x0003e80000100a00 */
[----:B------:R1:W-:Y:S05]  /*62d60*/  STL.64 [R1+0x868], R10 ;  /* 0x0008680a01007387 */ /* 0x0003ea0000100a00 */
        /* <DEDUP_REMOVED lines=101> */
[----:B------:R-:W2:Y:S04]  /*633c0*/  LDL.LU R32, [R1] ;  /* 0x0000000001207983 */ /* 0x000ea80000300800 */
[----:B------:R-:W2:Y:S04]  /*633d0*/  LDL.LU R33, [R1+0x4] ;  /* 0x0000040001217983 */ /* 0x000ea80000300800 */
[----:B------:R-:W2:Y:S04]  /*633e0*/  LDL.LU R34, [R1+0x8] ;  /* 0x0000080001227983 */ /* 0x000ea80000300800 */
[----:B------:R-:W2:Y:S01]  /*633f0*/  LDL.LU R35, [R1+0xc] ;  /* 0x00000c0001237983 */ /* 0x000ea20000300800 */
[C---:B---3--:R-:W-:Y:S06]  /*63400*/  HMMA.1688.F32.TF32 R60, R220.reuse, R98, R60 ;  /* 0x00000062dc3c723c */ /* 0x048fec000008103c */
[C---:B----4-:R-:W-:Y:S06]  /*63410*/  HMMA.1688.F32.TF32 R64, R220.reuse, R94, R64 ;  /* 0x0000005edc40723c */ /* 0x050fec0000081040 */
[C---:B--2---:R-:W-:Y:S06]  /*63420*/  HMMA.1688.F32.TF32 R104, R220.reuse, R90, R104 ;  /* 0x0000005adc68723c */ /* 0x044fec0000081068 */
        /* <DEDUP_REMOVED lines=8> */
[----:B------:R-:W2:Y:S01]  /*634b0*/  LDL.LU.64 R120, [R1+0x52a0] ;  /* 0x0052a00001787983 */ /* 0x000ea20000300a00 */
[----:B------:R-:W-:Y:S03]  /*634c0*/  HMMA.1688.F32.TF32 R220, R220, R114, R4 ;  /* 0x00000072dcdc723c */ /* 0x000fe60000081004 */
        /* <DEDUP_REMOVED lines=32> */
[----:B------:R-:W-:-:S15]  /*636d0*/  HMMA.1688.F32.TF32 R248, R240, R230, R248 ;  /* 0x000000e6f0f8723c */ /* 0x000fde00000810f8 */
[----:B------:R-:W-:-:S08]  /*636e0*/  NOP ;  /* 0x0000000000007918 */ /* 0x000fd00000000000 */
[----:B------:R-:W-:Y:S04]  /*636f0*/  STL.64 [R1+0x3d0], R248 ;  /* 0x0003d0f801007387 */ /* 0x000fe80000100a00 */
[----:B------:R1:W-:Y:S04]  /*63700*/  STL.64 [R1+0x3d8], R250 ;  /* 0x0003d8fa01007387 */ /* 0x0003e80000100a00 */
[----:B-1----:R-:W4:Y:S04]  /*63710*/  LDL.LU.64 R250, [R1+0x5228] ;  /* 0x0052280001fa7983 */ /* 0x002f280000300a00 */
[----:B------:R-:W2:Y:S01]  /*63720*/  LDL.LU.64 R248, [R1+0x5220] ;  /* 0x0052200001f87983 */ /* 0x000ea20000300a00 */
        /* <DEDUP_REMOVED lines=10> */
[----:B------:R1:W-:Y:S04]  /*637d0*/  STL.64 [R1+0x3a8], R10 ;  /* 0x0003a80a01007387 */ /* 0x0003e80000100a00 */
[----:B------:R-:W-:Y:S04]  /*637e0*/  LDS R220, [R237+UR12+0x6280] ;  /* 0x0062800ceddc7984 */ /* 0x000fe80008000800 */
[----:B------:R-:W-:Y:S01]  /*637f0*/  LDS R222, [R237+UR12+0x7280] ;  /* 0x0072800cedde7984 */ /* 0x000fe20008000800 */
[C---:B-1----:R-:W-:Y:S03]  /*63800*/  HMMA.1688.F32.TF32 R8, R240.reuse, R226, R20 ;  /* 0x000000e2f008723c */ /* 0x042fe60000081014 */
[----:B------:R-:W-:Y:S04]  /*63810*/  LDS R221, [R3+UR12+0x6280] ;  /* 0x0062800c03dd7984 */ /* 0x000fe80008000800 */
[----:B------:R-:W1:Y:S01]  /*63820*/  LDS R223, [R3+UR12+0x7280] ;  /* 0x0072800c03df7984 */ /* 0x000e620008000800 */
[----:B------:R-:W-:-:S15]  /*63830*/  HMMA.1688.F32.TF32 R20, R240, R186, R132 ;  /* 0x000000baf014723c */ /* 0x000fde0000081084 */
[----:B------:R-:W-:Y:S04]  /*63840*/  STL.64 [R1+0x1080], R8 ;  /* 0x0010800801007387 */ /* 0x000fe80000100a00 */
[----:B------:R3:W-:Y:S02]  /*63850*/  STL.64 [R1+0x1088], R10 ;  /* 0x0010880a01007387 */ /* 0x0007e40000100a00 */
[C---:B---3--:R-:W-:Y:S02]  /*63860*/  HMMA.1688.F32.TF32 R8, R240.reuse, R70, R16 ;  /* 0x00000046f008723c */ /* 0x048fe40000081010 */
[----:B------:R-:W-:Y:S04]  /*63870*/  STL.64 [R1+0x1070], R20 ;  /* 0x0010701401007387 */ /* 0x000fe80000100a00 */
[C---:B------:R-:W-:Y:S01]  /*63880*/  HMMA.1688.F32.TF32 R16, R240.reuse, R74, R24 ;  /* 0x0000004af010723c */ /* 0x040fe20000081018 */
[----:B------:R3:W-:Y:S05]  /*63890*/  STL.64 [R1+0x1078], R22 ;  /* 0x0010781601007387 */ /* 0x0007ea0000100a00 */
[C---:B---3--:R-:W-:Y:S11]  /*638a0*/  HMMA.1688.F32.TF32 R20, R240.reuse, R78, R28 ;  /* 0x0000004ef014723c */ /* 0x048ff6000008101c */
        /* <DEDUP_REMOVED lines=13> */
[----:B------:R3:W-:Y:S01]  /*63980*/  STL.64 [R1+0x1028], R18 ;  /* 0x0010281201007387 */ /* 0x0007e20000100a00 */
[C---:B------:R-:W-:Y:S04]  /*63990*/  HMMA.1688.F32.TF32 R12, R240.reuse, R102, R48 ;  /* 0x00000066f00c723c */ /* 0x040fe80000081030 */
[----:B------:R-:W-:Y:S04]  /*639a0*/  STL.64 [R1+0x1010], R20 ;  /* 0x0010101401007387 */ /* 0x000fe80000100a00 */
[----:B------:R-:W-:Y:S01]  /*639b0*/  STL.64 [R1+0x1018], R22 ;  /* 0x0010181601007387 */ /* 0x000fe20000100a00 */
[C---:B---3--:R-:W-:Y:S03]  /*639c0*/  HMMA.1688.F32.TF32 R16, R240.reuse, R98, R52 ;  /* 0x00000062f010723c */ /* 0x048fe60000081034 */
[----:B------:R-:W-:Y:S04]  /*639d0*/  STL.64 [R1+0x1000], R8 ;  /* 0x0010000801007387 */ /* 0x000fe80000100a00 */
[----:B------:R3:W-:Y:S02]  /*639e0*/  STL.64 [R1+0x1008], R10 ;  /* 0x0010080a01007387 */ /* 0x0007e40000100a00 */
[----:B---3--:R-:W-:-:S14]  /*639f0*/  HMMA.1688.F32.TF32 R8, R240, R114, R44 ;  /* 0x00000072f008723c */ /* 0x008fdc000008102c */
[----:B------:R-:W-:Y:S04]  /*63a00*/  STL.64 [R1+0x760], R16 ;  /* 0x0007601001007387 */ /* 0x000fe80000100a00 */
[----:B------:R3:W-:Y:S04]  /*63a10*/  STL.64 [R1+0x768], R18 ;  /* 0x0007681201007387 */ /* 0x0007e80000100a00 */
[----:B------:R-:W-:Y:S04]  /*63a20*/  STL.64 [R1+0x750], R12 ;  /* 0x0007500c01007387 */ /* 0x000fe80000100a00 */
[----:B------:R4:W-:Y:S01]  /*63a30*/  STL.64 [R1+0x758], R14 ;  /* 0x0007580e01007387 */ /* 0x0009e20000100a00 */
[C---:B---3--:R-:W-:Y:S03]  /*63a40*/  HMMA.1688.F32.TF32 R16, R216.reuse, R230, R40 ;  /* 0x000000e6d810723c */ /* 0x048fe60000081028 */
[----:B------:R-:W-:Y:S03]  /*63a50*/  STL.64 [R1+0x390], R8 ;  /* 0x0003900801007387 */ /* 0x000fe60000100a00 */
[C---:B----4-:R-:W-:Y:S01]  /*63a60*/  HMMA.1688.F32.TF32 R12, R216.reuse, R234, R36 ;  /* 0x000000ead80c723c */ /* 0x050fe20000081024 */
[----:B------:R3:W-:Y:S05]  /*63a70*/  STL.64 [R1+0x398], R10 ;  /* 0x0003980a01007387 */ /* 0x0007ea0000100a00 */
[----:B---3--:R-:W-:Y:S11]  /*63a80*/  HMMA.1688.F32.TF32 R8, R216, R238, R32 ;  /* 0x000000eed808723c */ /* 0x008ff60000081020 */
[----:B------:R-:W-:Y:S04]  /*63a90*/  STL.64 [R1+0x380], R16 ;  /* 0x0003801001007387 */ /* 0x000fe80000100a00 */
[----:B------:R-:W-:Y:S04]  /*63aa0*/  STL.64 [R1+0x388], R18 ;  /* 0x0003881201007387 */ /* 0x000fe80000100a00 */
[----:B------:R-:W3:Y:S04]  /*63ab0*/  LDL.LU R36, [R1+0x80] ;  /* 0x0000800001247983 */ /* 0x000ee80000300800 */
[----:B------:R4:W-:Y:S04]  /*63ac0*/  STL.64 [R1+0x370], R12 ;  /* 0x0003700c01007387 */ /* 0x0009e80000100a00 */
[----:B------:R1:W-:Y:S01]  /*63ad0*/  STL.64 [R1+0x378], R14 ;  /* 0x0003780e01007387 */ /* 0x0003e20000100a00 */
[----:B--2---:R-:W-:-:S03]  /*63ae0*/  IMAD.MOV.U32 R39, RZ, RZ, R248 ;  /* 0x000000ffff277224 */ /* 0x004fc600078e00f8 */
[----:B------:R2:W-:Y:S04]  /*63af0*/  STL.64 [R1+0x360], R8 ;  /* 0x0003600801007387 */ /* 0x0005e80000100a00 */
[----:B------:R2:W-:Y:S04]  /*63b00*/  STL.64 [R1+0x368], R10 ;  /* 0x0003680a01007387 */ /* 0x0005e80000100a00 */
[----:B------:R-:W3:Y:S04]  /*63b10*/  LDL.LU R37, [R1+0x84] ;  /* 0x0000840001257983 */ /* 0x000ee80000300800 */
[----:B------:R-:W3:Y:S04]  /*63b20*/  LDL.LU R38, [R1+0x88] ;  /* 0x0000880001267983 */ /* 0x000ee80000300800 */
[----:B------:R-:W4:Y:S01]  /*63b30*/  LDL.LU R248, [R1+0x5218] ;  /* 0x0052180001f87983 */ /* 0x000f220000300800 */
[----:B------:R-:W-:-:S02]  /*63b40*/  IMAD.MOV.U32 R41, RZ, RZ, R251 ;  /* 0x000000ffff297224 */ /* 0x000fc400078e00fb */
[----:B------:R-:W-:Y:S01]  /*63b50*/  IMAD.MOV.U32 R42, RZ, RZ, R250 ;  /* 0x000000ffff2a7224 */ /* 0x000fe200078e00fa */
[----:B------:R-:W3:Y:S01]  /*63b60*/  LDL.LU R40, [R1+0x90] ;  /* 0x0000900001287983 */ /* 0x000ee20000300800 */
[----:B------:R-:W-:-:S03]  /*63b70*/  IMAD.MOV.U32 R43, RZ, RZ, R249 ;  /* 0x000000ffff2b7224 */ /* 0x000fc600078e00f9 */
[----:B------:R-:W3:Y:S04]  /*63b80*/  LDL.LU R251, [R1+0x5214] ;  /* 0x0052140001fb7983 */ /* 0x000ee80000300800 */
[----:B------:R-:W3:Y:S04]  /*63b90*/  LDL.LU R250, [R1+0x5210] ;  /* 0x0052100001fa7983 */ /* 0x000ee80000300800 */
[----:B------:R-:W3:Y:S04]  /*63ba0*/  LDL.LU R249, [R1+0x520c] ;  /* 0x00520c0001f97983 */ /* 0x000ee80000300800 */
[----:B------:R-:W3:Y:S04]  /*63bb0*/  LDL.LU R44, [R1+0xa0] ;  /* 0x0000a000012c7983 */ /* 0x000ee80000300800 */
[----:B------:R-:W3:Y:S04]  /*63bc0*/  LDL.LU R45, [R1+0xa4] ;  /* 0x0000a400012d7983 */ /* 0x000ee80000300800 */
[----:B------:R-:W3:Y:S01]  /*63bd0*/  LDL.LU R46, [R1+0xa8] ;  /* 0x0000a800012e7983 */ /* 0x000ee20000300800 */
[----:B----4-:R-:W-:-:S03]  /*63be0*/  MOV R47, R248 ;  /* 0x000000f8002f7202 */ /* 0x010fc60000000f00 */
[----:B------:R-:W4:Y:S04]  /*63bf0*/  LDL.LU R248, [R1+0x5208] ;  /* 0x0052080001f87983 */ /* 0x000f280000300800 */
[----:B------:R-:W4:Y:S04]  /*63c00*/  LDL.LU R12, [R1+0xd0] ;  /* 0x0000d000010c7983 */ /* 0x000f280000300800 */
        /* <DEDUP_REMOVED lines=43> */
[----:B---3--:R-:W-:-:S03]  /*63ec0*/  IMAD.MOV.U32 R48, RZ, RZ, R249 ;  /* 0x000000ffff307224 */ /* 0x008fc600078e00f9 */
[----:B------:R-:W3:Y:S01]  /*63ed0*/  LDL.LU R52, [R1+0xc0] ;  /* 0x0000c00001347983 */ /* 0x000ee20000300800 */
[----:B------:R-:W-:-:S03]  /*63ee0*/  IMAD.MOV.U32 R49, RZ, RZ, R250 ;  /* 0x000000ffff317224 */ /* 0x000fc600078e00fa */
[----:B------:R-:W3:Y:S01]  /*63ef0*/  LDL.LU R53, [R1+0xc4] ;  /* 0x0000c40001357983 */ /* 0x000ee20000300800 */
[----:B------:R-:W-:-:S03]  /*63f00*/  IMAD.MOV.U32 R50, RZ, RZ, R251 ;  /* 0x000000ffff327224 */ /* 0x000fc600078e00fb */
[----:B------:R-:W3:Y:S01]  /*63f10*/  LDL.LU R54, [R1+0xc8] ;  /* 0x0000c80001367983 */ /* 0x000ee20000300800 */
[----:B----4-:R-:W-:-:S03]  /*63f20*/  IMAD.MOV.U32 R55, RZ, RZ, R248 ;  /* 0x000000ffff377224 */ /* 0x010fc600078e00f8 */
        /* <DEDUP_REMOVED lines=13> */
[----:B------:R-:W-:Y:S04]  /*64000*/  STL.64 [R1+0x358], R242 ;  /* 0x000358f201007387 */ /* 0x000fe80000100a00 */
[----:B------:R-:W4:Y:S04]  /*64010*/  LDL.LU R249, [R1+0x184] ;  /* 0x0001840001f97983 */ /* 0x000f280000300800 */
[----:B------:R-:W4:Y:S04]  /*64020*/  LDL.LU R250, [R1+0x188] ;  /* 0x0001880001fa7983 */ /* 0x000f280000300800 */
[----:B------:R-:W4:Y:S01]  /*64030*/  LDL.LU R251, [R1+0x18c] ;  /* 0x00018c0001fb7983 */ /* 0x000f220000300800 */
[C---:B--2---:R-:W-:Y:S03]  /*64040*/  HMMA.1688.F32.TF32 R8, R216.reuse, R186, R8 ;  /* 0x000000bad808723c */ /* 0x044fe60000081008 */
[----:B------:R-:W-:Y:S03]  /*64050*/  LDS R240, [R0+UR12+0x6300] ;  /* 0x0063000c00f07984 */ /* 0x000fe60008000800 */
[C---:B------:R-:W-:Y:S01]  /*64060*/  HMMA.1688.F32.TF32 R188, R216.reuse, R70, R188 ;  /* 0x00000046d8bc723c */ /* 0x040fe200000810bc */
[----:B------:R-:W-:Y:S04]  /*64070*/  LDS R242, [R0+UR12+0x7300] ;  /* 0x0073000c00f27984 */ /* 0x000fe80008000800 */
[----:B------:R-:W-:Y:S01]  /*64080*/  LDS R241, [R252+UR12+0x6300] ;  /* 0x0063000cfcf17984 */ /* 0x000fe20008000800 */
[C---:B------:R-:W-:Y:S03]  /*64090*/  HMMA.1688.F32.TF32 R20, R216.reuse, R74, R20 ;  /* 0x0000004ad814723c */ /* 0x040fe60000081014 */
[----:B------:R-:W1:Y:S03]  /*640a0*/  LDS R243, [R252+UR12+0x7300] ;  /* 0x0073000cfcf37984 */ /* 0x000e660008000800 */
[C---:B------:R-:W-:Y:S06]  /*640b0*/  HMMA.1688.F32.TF32 R132, R216.reuse, R78, R132 ;  /* 0x0000004ed884723c */ /* 0x040fec0000081084 */
[C---:B------:R-:W-:Y:S06]  /*640c0*/  HMMA.1688.F32.TF32 R24, R216.reuse, R82, R24 ;  /* 0x00000052d818723c */ /* 0x040fec0000081018 */
[C---:B------:R-:W-:Y:S06]  /*640d0*/  HMMA.1688.F32.TF32 R16, R216.reuse, R86, R16 ;  /* 0x00000056d810723c */ /* 0x040fec0000081010 */
[C---:B------:R-:W-:Y:S06]  /*640e0*/  HMMA.1688.F32.TF32 R28, R216.reuse, R90, R28 ;  /* 0x0000005ad81c723c */ /* 0x040fec000008101c */
[C---:B------:R-:W-:Y:S06]  /*640f0*/  HMMA.1688.F32.TF32 R144, R216.reuse, R94, R144 ;  /* 0x0000005ed890723c */ /* 0x040fec0000081090 */
[C---:B------:R-:W-:Y:S06]  /*64100*/  HMMA.1688.F32.TF32 R140, R216.reuse, R98, R140 ;  /* 0x00000062d88c723c */ /* 0x040fec000008108c */
[----:B------:R-:W-:Y:S06]  /*64110*/  HMMA.1688.F32.TF32 R136, R216, R102, R136 ;  /* 0x00000066d888723c */ /* 0x000fec0000081088 */
[C---:B---3--:R-:W-:Y:S06]  /*64120*/  HMMA.1688.F32.TF32 R52, R220.reuse, R230, R52 ;  /* 0x000000e6dc34723c */ /* 0x048fec0000081034 */
[C---:B------:R-:W-:Y:S06]  /*64130*/  HMMA.1688.F32.TF32 R48, R220.reuse, R234, R48 ;  /* 0x000000eadc30723c */ /* 0x040fec0000081030 */
[C---:B------:R-:W-:Y:S06]  /*64140*/  HMMA.1688.F32.TF32 R44, R220.reuse, R238, R44 ;  /* 0x000000eedc2c723c */ /* 0x040fec000008102c */
[C---:B------:R-:W-:Y:S06]  /*64150*/  HMMA.1688.F32.TF32 R40, R220.reuse, R246, R40 ;  /* 0x000000f6dc28723c */ /* 0x040fec0000081028 */
[C---:B------:R-:W-:Y:S06]  /*64160*/  HMMA.1688.F32.TF32 R36, R220.reuse, R226, R36 ;  /* 0x000000e2dc24723c */ /* 0x040fec0000081024 */
[----:B------:R-:W-:Y:S06]  /*64170*/  HMMA.1688.F32.TF32 R32, R220, R186, R32 ;  /* 0x000000badc20723c */ /* 0x000fec0000081020 */
[----:B----4-:R-:W-:-:S15]  /*64180*/  HMMA.1688.F32.TF32 R248, R216, R226, R248 ;  /* 0x000000e2d8f8723c */ /* 0x010fde00000810f8 */
[----:B------:R-:W-:-:S08]  /*64190*/  NOP ;  /* 0x0000000000007918 */ /* 0x000fd00000000000 */
[----:B------:R2:W-:Y:S04]  /*641a0*/  STL.64 [R1+0x740], R248 ;  /* 0x000740f801007387 */ /* 0x0005e80000100a00 */
[----:B------:R3:W-:Y:S04]  /*641b0*/  STL.64 [R1+0x748], R250 ;  /* 0x000748fa01007387 */ /* 0x0007e80000100a00 */
[----:B--2---:R-:W2:Y:S04]  /*641c0*/  LDL.LU R248, [R1+0x290] ;  /* 0x0002900001f87983 */ /* 0x004ea80000300800 */
[----:B------:R-:W2:Y:S04]  /*641d0*/  LDL.LU R249, [R1+0x294] ;  /* 0x0002940001f97983 */ /* 0x000ea80000300800 */
[----:B---3--:R-:W2:Y:S04]  /*641e0*/  LDL.LU R250, [R1+0x298] ;  /* 0x0002980001fa7983 */ /* 0x008ea80000300800 */
[----:B------:R-:W2:Y:S04]  /*641f0*/  LDL.LU R251, [R1+0x29c] ;  /* 0x00029c0001fb7983 */ /* 0x000ea80000300800 */
[----:B------:R-:W-:Y:S04]  /*64200*/  STL.64 [R1+0x730], R8 ;  /* 0x0007300801007387 */ /* 0x000fe80000100a00 */
[----:B------:R3:W-:Y:S04]  /*64210*/  STL.64 [R1+0x738], R10 ;  /* 0x0007380a01007387 */ /* 0x0007e80000100a00 */
        /* <DEDUP_REMOVED lines=9> */
[----:B-1----:R-:W3:Y:S04]  /*642b0*/  LDL.LU.64 R22, [R1+0x51d0] ;  /* 0x0051d00001167983 */ /* 0x002ee80000300a00 */
[----:B------:R-:W4:Y:S04]  /*642c0*/  LDL.LU.64 R20, [R1+0x51c8] ;  /* 0x0051c80001147983 */ /* 0x000f280000300a00 */
[----:B------:R-:W-:Y:S04]  /*642d0*/  STL.64 [R1+0xfe0], R132 ;  /* 0x000fe08401007387 */ /* 0x000fe80000100a00 */
[----:B------:R1:W-:Y:S04]  /*642e0*/  STL.64 [R1+0xfe8], R134 ;  /* 0x000fe88601007387 */ /* 0x0003e80000100a00 */
[----:B-1----:R-:W3:Y:S04]  /*642f0*/  LDL.LU.64 R134, [R1+0x51c0] ;  /* 0x0051c00001867983 */ /* 0x002ee80000300a00 */
[----:B------:R-:W4:Y:S04]  /*64300*/  LDL.LU.64 R132, [R1+0x51b8] ;  /* 0x0051b80001847983 */ /* 0x000f280000300a00 */
[----:B------:R-:W-:Y:S04]  /*64310*/  STL.64 [R1+0xfd0], R24 ;  /* 0x000fd01801007387 */ /* 0x000fe80000100a00 */
[----:B------:R1:W-:Y:S04]  /*64320*/  STL.64 [R1+0xfd8], R26 ;  /* 0x000fd81a01007387 */ /* 0x0003e80000100a00 */
[----:B-1----:R-:W2:Y:S04]  /*64330*/  LDL.LU.64 R26, [R1+0x51b0] ;  /* 0x0051b000011a7983 */ /* 0x002ea80000300a00 */
        /* <DEDUP_REMOVED lines=25> */
[----:B-1----:R-:W4:Y:S04]  /*644d0*/  LDL.LU R216, [R1+0x2a0] ;  /* 0x0002a00001d87983 */ /* 0x002f280000300800 */
[----:B------:R-:W4:Y:S04]  /*644e0*/  LDL.LU R217, [R1+0x2a4] ;  /* 0x0002a40001d97983 */ /* 0x000f280000300800 */
[----:B------:R-:W4:Y:S04]  /*644f0*/  LDL.LU R218, [R1+0x2a8] ;  /* 0x0002a80001da7983 */ /* 0x000f280000300800 */
[----:B------:R-:W4:Y:S04]  /*64500*/  LDL.LU R219, [R1+0x2ac] ;  /* 0x0002ac0001db7983 */ /* 0x000f280000300800 */
[----:B------:R-:W-:Y:S04]  /*64510*/  STL.64 [R1+0x330], R52 ;  /* 0x0003303401007387 */ /* 0x000fe80000100a00 */
[----:B------:R1:W-:Y:S04]  /*64520*/  STL.64 [R1+0x338], R54 ;  /* 0x0003383601007387 */ /* 0x0003e80000100a00 */
[----:B-1----:R-:W3:Y:S04]  /*64530*/  LDL.LU.64 R54, [R1+0x5140] ;  /* 0x0051400001367983 */ /* 0x002ee80000300a00 */
[----:B------:R-:W3:Y:S04]  /*64540*/  LDL.LU.64 R52, [R1+0x5138] ;  /* 0x0051380001347983 */ /* 0x000ee80000300a00 */
        /* <DEDUP_REMOVED lines=19> */
[----:B------:R-:W4:Y:S02]  /*64680*/  LDL.LU.64 R32, [R1+0x50e8] ;  /* 0x0050e80001207983 */ /* 0x000f240000300a00 */
[----:B----4-:R-:W-:-:S15]  /*64690*/  HMMA.1688.F32.TF32 R32, R220, R70, R32 ;  /* 0x00000046dc20723c */ /* 0x010fde0000081020 */
[----:B------:R-:W-:-:S08]  /*646a0*/  NOP ;  /* 0x0000000000007918 */ /* 0x000fd00000000000 */
[----:B------:R-:W-:Y:S04]  /*646b0*/  STL.64 [R1+0xf50], R32 ;  /* 0x000f502001007387 */ /* 0x000fe80000100a00 */
[----:B------:R2:W-:Y:S02]  /*646c0*/  STL.64 [R1+0xf58], R34 ;  /* 0x000f582201007387 */ /* 0x0005e40000100a00 */
[----:B--2---:R-:W-:Y:S02]  /*646d0*/  HMMA.1688.F32.TF32 R32, R220, R74, R36 ;  /* 0x0000004adc20723c */ /* 0x004fe40000081024 */
[----:B------:R-:W2:-:S15]  /*646e0*/  LDL.LU R36, [R1+0x2b0] ;  /* 0x0002b00001247983 */ /* 0x000e9e0000300800 */
[----:B------:R-:W-:-:S06]  /*646f0*/  NOP ;  /* 0x0000000000007918 */ /* 0x000fcc0000000000 */
[----:B------:R-:W-:Y:S04]  /*64700*/  STL.64 [R1+0xf40], R32 ;  /* 0x000f402001007387 */ /* 0x000fe80000100a00 */
[----:B------:R1:W-:Y:S04]  /*64710*/  STL.64 [R1+0xf48], R34 ;  /* 0x000f482201007387 */ /* 0x0003e80000100a00 */
[----:B------:R-:W2:Y:S04]  /*64720*/  LDL.LU R37, [R1+0x2b4] ;  /* 0x0002b40001257983 */ /* 0x000ea80000300800 */
[----:B------:R-:W2:Y:S04]  /*64730*/  LDL.LU R38, [R1+0x2b8] ;  /* 0x0002b80001267983 */ /* 0x000ea80000300800 */
[----:B------:R-:W2:Y:S01]  /*64740*/  LDL.LU R39, [R1+0x2bc] ;  /* 0x0002bc0001277983 */ /* 0x000ea20000300800 */
[C---:B---3--:R-:W-:Y:S06]  /*64750*/  HMMA.1688.F32.TF32 R40, R220.reuse, R78, R40 ;  /* 0x0000004edc28723c */ /* 0x048fec0000081028 */
[C---:B-1----:R-:W-:Y:S06]  /*64760*/  HMMA.1688.F32.TF32 R32, R220.reuse, R82, R44 ;  /* 0x00000052dc20723c */ /* 0x042fec000008102c */
[C---:B------:R-:W-:Y:S11]  /*64770*/  HMMA.1688.F32.TF32 R44, R220.reuse, R86, R48 ;  /* 0x00000056dc2c723c */ /* 0x040ff60000081030 */
[----:B------:R-:W-:Y:S04]  /*64780*/  STL.64 [R1+0xf30], R40 ;  /* 0x000f302801007387 */ /* 0x000fe80000100a00 */
[----:B------:R1:W-:Y:S02]  /*64790*/  STL.64 [R1+0xf38], R42 ;  /* 0x000f382a01007387 */ /* 0x0003e40000100a00 */
[C---:B-1----:R-:W-:Y:S02]  /*647a0*/  HMMA.1688.F32.TF32 R40, R220.reuse, R90, R52 ;  /* 0x0000005adc28723c */ /* 0x042fe40000081034 */
[----:B------:R-:W-:Y:S04]  /*647b0*/  STL.64 [R1+0xf20], R32 ;  /* 0x000f202001007387 */ /* 0x000fe80000100a00 */
[----:B------:R-:W-:Y:S04]  /*647c0*/  STL.64 [R1+0xf28], R34 ;  /* 0x000f282201007387 */ /* 0x000fe80000100a00 */
[----:B------:R-:W-:Y:S04]  /*647d0*/  STL.64 [R1+0xf10], R44 ;  /* 0x000f102c01007387 */ /* 0x000fe80000100a00 */
[----:B------:R-:W-:Y:S01]  /*647e0*/  STL.64 [R1+0xf18], R46 ;  /* 0x000f182e01007387 */ /* 0x000fe20000100a00 */
[----:B------:R-:W-:Y:S01]  /*647f0*/  HMMA.1688.F32.TF32 R12, R220, R114, R12 ;  /* 0x00000072dc0c723c */ /* 0x000fe2000008100c */
[----:B------:R-:W-:Y:S01]  /*64800*/  IMAD.MOV.U32 R48, RZ, RZ, R24 ;  /* 0x000000ffff307224 */ /* 0x000fe200078e0018 */
[----:B------:R-:W-:Y:S01]  /*64810*/  MOV R50, R26 ;  /* 0x0000001a00327202 */ /* 0x000fe20000000f00 */
[----:B------:R-:W-:Y:S01]  /*64820*/  IMAD.MOV.U32 R49, RZ, RZ, R25 ;  /* 0x000000ffff317224 */ /* 0x000fe200078e0019 */
[----:B------:R-:W-:Y:S01]  /*64830*/  LDS R32, [R237+UR12+0x6300] ;  /* 0x0063000ced207984 */ /* 0x000fe20008000800 */
[----:B------:R-:W-:-:S03]  /*64840*/  IMAD.MOV.U32 R51, RZ, RZ, R16 ;  /* 0x000000ffff337224 */ /* 0x000fc600078e0010 */
[----:B------:R-:W-:Y:S04]  /*64850*/  LDS R34, [R237+UR12+0x7300] ;  /* 0x0073000ced227984 */ /* 0x000fe80008000800 */
[----:B------:R-:W-:Y:S04]  /*64860*/  STL.64 [R1+0xf00], R40 ;  /* 0x000f002801007387 */ /* 0x000fe80000100a00 */
[----:B------:R1:W-:Y:S04]  /*64870*/  STL.64 [R1+0xf08], R42 ;  /* 0x000f082a01007387 */ /* 0x0003e80000100a00 */
[----:B------:R-:W-:Y:S04]  /*64880*/  LDS R33, [R3+UR12+0x6300] ;  /* 0x0063000c03217984 */ /* 0x000fe80008000800 */
[----:B------:R-:W3:Y:S01]  /*64890*/  LDS R35, [R3+UR12+0x7300] ;  /* 0x0073000c03237984 */ /* 0x000ee20008000800 */
[----:B-1----:R-:W-:Y:S01]  /*648a0*/  HMMA.1688.F32.TF32 R40, R220, R98, R216 ;  /* 0x00000062dc28723c */ /* 0x002fe200000810d8 */
[----:B------:R-:W-:Y:S01]  /*648b0*/  IMAD.MOV.U32 R44, RZ, RZ, R28 ;  /* 0x000000ffff2c7224 */ /* 0x000fe200078e001c */
[----:B------:R-:W-:Y:S01]  /*648c0*/  MOV R45, R29 ;  /* 0x0000001d002d7202 */ /* 0x000fe20000000f00 */
[----:B------:R-:W-:-:S02]  /*648d0*/  IMAD.MOV.U32 R46, RZ, RZ, R30 ;  /* 0x000000ffff2e7224 */ /* 0x000fc400078e001e */
[----:B------:R-:W-:Y:S01]  /*648e0*/  IMAD.MOV.U32 R47, RZ, RZ, R31 ;  /* 0x000000ffff2f7224 */ /* 0x000fe200078e001f */
[----:B--2---:R-:W-:-:S15]  /*648f0*/  HMMA.1688.F32.TF32 R36, R220, R94, R36 ;  /* 0x0000005edc24723c */ /* 0x004fde0000081024 */
[----:B------:R-:W-:-:S08]  /*64900*/  NOP ;  /* 0x0000000000007918 */ /* 0x000fd00000000000 */
[----:B------:R-:W-:Y:S04]  /*64910*/  STL.64 [R1+0xef0], R36 ;  /* 0x000ef02401007387 */ /* 0x000fe80000100a00 */
[----:B------:R1:W-:Y:S02]  /*64920*/  STL.64 [R1+0xef8], R38 ;  /* 0x000ef82601007387 */ /* 0x0003e40000100a00 */
[----:B-1----:R-:W-:Y:S02]  /*64930*/  HMMA.1688.F32.TF32 R36, R220, R102, R248 ;  /* 0x00000066dc24723c */ /* 0x002fe400000810f8 */
[----:B------:R-:W-:Y:S04]  /*64940*/  STL.64 [R1+0xee0], R40 ;  /* 0x000ee02801007387 */ /* 0x000fe80000100a00 */
[----:B------:R-:W-:Y:S04]  /*64950*/  STL.64 [R1+0xee8], R42 ;  /* 0x000ee82a01007387 */ /* 0x000fe80000100a00 */
[----:B------:R-:W2:-:S13]  /*64960*/  LDL.LU R248, [R1+0x250] ;  /* 0x0002500001f87983 */ /* 0x000e9a0000300800 */
        /* <DEDUP_REMOVED lines=10> */
[----:B------:R-:W2:Y:S01]  /*64a10*/  LDL.LU R223, [R1+0x27c] ;  /* 0x00027c0001df7983 */ /* 0x000ea20000300800 */
[----:B-1----:R-:W-:-:S03]  /*64a20*/  MOV R36, R132 ;  /* 0x0000008400247202 */ /* 0x002fc60000000f00 */
[----:B------:R-:W2:Y:S01]  /*64a30*/  LDL.LU R52, [R1+0x260] ;  /* 0x0002600001347983 */ /* 0x000ea20000300800 */
[----:B------:R-:W-:-:S03]  /*64a40*/  IMAD.MOV.U32 R37, RZ, RZ, R133 ;  /* 0x000000ffff257224 */ /* 0x000fc600078e0085 */
[----:B------:R-:W2:Y:S01]  /*64a50*/  LDL.LU R53, [R1+0x264] ;  /* 0x0002640001357983 */ /* 0x000ea20000300800 */
[----:B----4-:R-:W-:-:S03]  /*64a60*/  IMAD.MOV.U32 R38, RZ, RZ, R134 ;  /* 0x000000ffff267224 */ /* 0x010fc600078e0086 */
[----:B------:R-:W4:Y:S01]  /*64a70*/  LDL.LU R54, [R1+0x268] ;  /* 0x0002680001367983 */ /* 0x000f220000300800 */
[----:B------:R-:W-:-:S03]  /*64a80*/  IMAD.MOV.U32 R39, RZ, RZ, R135 ;  /* 0x000000ffff277224 */ /* 0x000fc600078e0087 */
        /* <DEDUP_REMOVED lines=9> */
[----:B------:R-:W-:-:S03]  /*64b20*/  IMAD.MOV.U32 R40, RZ, RZ, R17 ;  /* 0x000000ffff287224 */ /* 0x000fc600078e0011 */
[----:B------:R-:W4:Y:S01]  /*64b30*/  LDL.LU R24, [R1+0x50c0] ;  /* 0x0050c00001187983 */ /* 0x000f220000300800 */
[----:B------:R-:W-:-:S03]  /*64b40*/  IMAD.MOV.U32 R41, RZ, RZ, R18 ;  /* 0x000000ffff297224 */ /* 0x000fc600078e0012 */
[----:B------:R-:W4:Y:S01]  /*64b50*/  LDL.LU R25, [R1+0x50bc] ;  /* 0x0050bc0001197983 */ /* 0x000f220000300800 */
[----:B------:R-:W-:-:S03]  /*64b60*/  IMAD.MOV.U32 R42, RZ, RZ, R19 ;  /* 0x000000ffff2a7224 */ /* 0x000fc600078e0013 */
[----:B------:R-:W4:Y:S04]  /*64b70*/  LDL.LU R26, [R1+0x50b8] ;  /* 0x0050b800011a7983 */ /* 0x000f280000300800 */
[----:B------:R-:W3:Y:S04]  /*64b80*/  LDL.LU R16, [R1+0x50b4] ;  /* 0x0050b40001107983 */ /* 0x000ee80000300800 */
[----:B------:R-:W3:Y:S04]  /*64b90*/  LDL.LU R17, [R1+0x50b0] ;  /* 0x0050b00001117983 */ /* 0x000ee80000300800 */
[----:B------:R-:W3:Y:S04]  /*64ba0*/  LDL.LU R18, [R1+0x50ac] ;  /* 0x0050ac0001127983 */ /* 0x000ee80000300800 */
[----:B------:R-:W3:Y:S01]  /*64bb0*/  LDL.LU R19, [R1+0x50a8] ;  /* 0x0050a80001137983 */ /* 0x000ee20000300800 */
[----:B------:R-:W-:Y:S01]  /*64bc0*/  MOV R43, R27 ;  /* 0x0000001b002b7202 */ /* 0x000fe20000000f00 */
[----:B------:R-:W-:-:S02]  /*64bd0*/  IMAD.MOV.U32 R216, RZ, RZ, R20 ;  /* 0x000000ffffd87224 */ /* 0x000fc400078e0014 */
[----:B------:R-:W4:Y:S01]  /*64be0*/  LDL.LU R27, [R1+0x50a4] ;  /* 0x0050a400011b7983 */ /* 0x000f220000300800 */
[----:B------:R-:W-:Y:S02]  /*64bf0*/  IMAD.MOV.U32 R217, RZ, RZ, R21 ;  /* 0x000000ffffd97224 */ /* 0x000fe400078e0015 */
[----:B------:R-:W-:Y:S01]  /*64c00*/  IMAD.MOV.U32 R218, RZ, RZ, R22 ;  /* 0x000000ffffda7224 */ /* 0x000fe200078e0016 */
[----:B------:R-:W2:Y:S01]  /*64c10*/  LDL.LU R20, [R1+0x50a0] ;  /* 0x0050a00001147983 */ /* 0x000ea20000300800 */
[----:B------:R-:W-:-:S03]  /*64c20*/  IMAD.MOV.U32 R219, RZ, RZ, R23 ;  /* 0x000000ffffdb7224 */ /* 0x000fc600078e0017 */
[----:B------:R-:W2:Y:S04]  /*64c30*/  LDL.LU R21, [R1+0x509c] ;  /* 0x00509c0001157983 */ /* 0x000ea80000300800 */
[----:B------:R-:W2:Y:S04]  /*64c40*/  LDL.LU R22, [R1+0x5098] ;  /* 0x0050980001167983 */ /* 0x000ea80000300800 */
[----:B------:R-:W2:Y:S01]  /*64c50*/  LDL.LU R23, [R1+0x5094] ;  /* 0x0050940001177983 */ /* 0x000ea20000300800 */
[----:B---3--:R-:W-:Y:S03]  /*64c60*/  HMMA.1688.F32.TF32 R12, R240, R230, R16 ;  /* 0x000000e6f00c723c */ /* 0x008fe60000081010 */
        /* <DEDUP_REMOVED lines=9> */
[C---:B------:R-:W-:Y:S11]  /*64d00*/  HMMA.1688.F32.TF32 R20, R240.reuse, R246, R28 ;  /* 0x000000f6f014723c */ /* 0x040ff6000008101c */
        /* <DEDUP_REMOVED lines=11> */
[C---:B------:R-:W-:Y:S06]  /*64dc0*/  HMMA.1688.F32.TF32 R24, R240.reuse, R74, R248 ;  /* 0x0000004af018723c */ /* 0x040fec00000810f8 */
[----:B---3--:R-:W-:-:S15]  /*64dd0*/  HMMA.1688.F32.TF32 R16, R240, R226, R16 ;  /* 0x000000e2f010723c */ /* 0x008fde0000081010 */
[----:B------:R-:W-:-:S08]  /*64de0*/  NOP ;  /* 0x0000000000007918 */ /* 0x000fd00000000000 */
[----:B------:R-:W-:Y:S04]  /*64df0*/  STL.64 [R1+0xec0], R16 ;  /* 0x000ec01001007387 */ /* 0x000fe80000100a00 */
[----:B------:R2:W-:Y:S02]  /*64e00*/  STL.64 [R1+0xec8], R18 ;  /* 0x000ec81201007387 */ /* 0x0005e40000100a00 */
[C---:B--2---:R-:W-:Y:S02]  /*64e10*/  HMMA.1688.F32.TF32 R16, R240.reuse, R70, R52 ;  /* 0x00000046f010723c */ /* 0x044fe40000081034 */
[----:B------:R-:W-:Y:S04]  /*64e20*/  STL.64 [R1+0xeb0], R20 ;  /* 0x000eb01401007387 */ /* 0x000fe80000100a00 */
[----:B------:R2:W-:Y:S02]  /*64e30*/  STL.64 [R1+0xeb8], R22 ;  /* 0x000eb81601007387 */ /* 0x0005e40000100a00 */
[C---:B--2---:R-:W-:Y:S02]  /*64e40*/  HMMA.1688.F32.TF32 R20, R240.reuse, R78, R132 ;  /* 0x0000004ef014723c */ /* 0x044fe40000081084 */
[----:B------:R-:W-:Y:S04]  /*64e50*/  LDS R133, [R3+UR12+0x6380] ;  /* 0x0063800c03857984 */ /* 0x000fe80008000800 */
[----:B------:R-:W-:Y:S09]  /*64e60*/  LDS R135, [R3+UR12+0x7380] ;  /* 0x0073800c03877984 */ /* 0x000ff20008000800 */
[----:B------:R-:W-:Y:S04]  /*64e70*/  STL.64 [R1+0xea0], R16 ;  /* 0x000ea01001007387 */ /* 0x000fe80000100a00 */
[----:B------:R2:W-:Y:S04]  /*64e80*/  STL.64 [R1+0xea8], R18 ;  /* 0x000ea81201007387 */ /* 0x0005e80000100a00 */
[----:B------:R-:W-:Y:S04]  /*64e90*/  LDS R132, [R237+UR12+0x6380] ;  /* 0x0063800ced847984 */ /* 0x000fe80008000800 */
[----:B------:R-:W3:Y:S01]  /*64ea0*/  LDS R134, [R237+UR12+0x7380] ;  /* 0x0073800ced867984 */ /* 0x000ee20008000800 */
[C---:B--2---:R-:W-:Y:S03]  /*64eb0*/  HMMA.1688.F32.TF32 R16, R240.reuse, R82, R136 ;  /* 0x00000052f010723c */ /* 0x044fe60000081088 */
[----:B------:R-:W-:Y:S04]  /*64ec0*/  STL.64 [R1+0xe90], R24 ;  /* 0x000e901801007387 */ /* 0x000fe80000100a00 */
[----:B------:R-:W-:Y:S04]  /*64ed0*/  STL.64 [R1+0xe98], R26 ;  /* 0x000e981a01007387 */ /* 0x000fe80000100a00 */
[----:B------:R-:W2:Y:S04]  /*64ee0*/  LDL.LU R248, [R1+0x220] ;  /* 0x0002200001f87983 */ /* 0x000ea80000300800 */
[----:B------:R-:W-:Y:S04]  /*64ef0*/  STL.64 [R1+0xe80], R20 ;  /* 0x000e801401007387 */ /* 0x000fe80000100a00 */
[----:B------:R4:W-:Y:S04]  /*64f00*/  STL.64 [R1+0xe88], R22 ;  /* 0x000e881601007387 */ /* 0x0009e80000100a00 */
[----:B------:R-:W-:Y:S04]  /*64f10*/  STL.64 [R1+0xe70], R16 ;  /* 0x000e701001007387 */ /* 0x000fe80000100a00 */
[----:B------:R1:W-:Y:S04]  /*64f20*/  STL.64 [R1+0xe78], R18 ;  /* 0x000e781201007387 */ /* 0x0003e80000100a00 */
[----:B------:R-:W2:Y:S04]  /*64f30*/  LDL.LU R249, [R1+0x224] ;  /* 0x0002240001f97983 */ /* 0x000ea80000300800 */
[----:B------:R-:W2:Y:S04]  /*64f40*/  LDL.LU R250, [R1+0x228] ;  /* 0x0002280001fa7983 */ /* 0x000ea80000300800 */
[----:B------:R-:W2:Y:S01]  /*64f50*/  LDL.LU R251, [R1+0x22c] ;  /* 0x00022c0001fb7983 */ /* 0x000ea20000300800 */
[C---:B----4-:R-:W-:Y:S06]  /*64f60*/  HMMA.1688.F32.TF32 R20, R240.reuse, R86, R140 ;  /* 0x00000056f014723c */ /* 0x050fec000008108c */
[----:B-1----:R-:W-:-:S15]  /*64f70*/  HMMA.1688.F32.TF32 R16, R240, R90, R144 ;  /* 0x0000005af010723c */ /* 0x002fde0000081090 */
[----:B------:R-:W-:-:S02]  /*64f80*/  NOP ;  /* 0x0000000000007918 */ /* 0x000fc40000000000 */
[----:B------:R-:W-:Y:S04]  /*64f90*/  STL.64 [R1+0xe60], R20 ;  /* 0x000e601401007387 */ /* 0x000fe80000100a00 */
[----:B------:R-:W-:Y:S04]  /*64fa0*/  STL.64 [R1+0xe68], R22 ;  /* 0x000e681601007387 */ /* 0x000fe80000100a00 */
        /* <DEDUP_REMOVED lines=9> */
[----:B------:R1:W-:Y:S02]  /*65040*/  STL.64 [R1+0xca8], R22 ;  /* 0x000ca81601007387 */ /* 0x0003e40000100a00 */
[----:B-1----:R-:W-:-:S15]  /*65050*/  HMMA.1688.F32.TF32 R20, R240, R114, R36 ;  /* 0x00000072f014723c */ /* 0x002fde0000081024 */
[----:B------:R1:W-:Y:S01]  /*65060*/  STL.64 [R1+0xc90], R16 ;  /* 0x000c901001007387 */ /* 0x0003e20000100a00 */
[----:B------:R-:W-:Y:S01]  /*65070*/  MOV R225, R18 ;  /* 0x0000001200e17202 */ /* 0x000fe20000000f00 */
[----:B------:R-:W-:Y:S02]  /*65080*/  IMAD.MOV.U32 R224, RZ, RZ, R19 ;  /* 0x000000ffffe07224 */ /* 0x000fe400078e0013 */
[----:B-1----:R-:W-:-:S15]  /*65090*/  HMMA.1688.F32.TF32 R16, R32, R230, R216 ;  /* 0x000000e62010723c */ /* 0x002fde00000810d8 */
[----:B------:R-:W-:-:S08]  /*650a0*/  NOP ;  /* 0x0000000000007918 */ /* 0x000fd00000000000 */
[----:B------:R-:W-:Y:S04]  /*650b0*/  STL.64 [R1+0x230], R16 ;  /* 0x0002301001007387 */ /* 0x000fe80000100a00 */
[----:B------:R-:W-:Y:S04]  /*650c0*/  STL.64 [R1+0x240], R20 ;  /* 0x0002401401007387 */ /* 0x000fe80000100a00 */
[----:B------:R-:W-:Y:S04]  /*650d0*/  STL.64 [R1+0x248], R22 ;  /* 0x0002481601007387 */ /* 0x000fe80000100a00 */
[----:B------:R1:W-:Y:S04]  /*650e0*/  STL [R1+0x238], R18 ;  /* 0x0002381201007387 */ /* 0x0003e80000100800 */
        /* <DEDUP_REMOVED lines=24> */
[----:B--2---:R-:W-:Y:S03]  /*65270*/  HMMA.1688.F32.TF32 R144, R32, R234, R248 ;  /* 0x000000ea2090723c */ /* 0x004fe600000810f8 */
[----:B------:R-:W2:Y:S04]  /*65280*/  LDL.LU R248, [R1+0x1a0] ;  /* 0x0001a00001f87983 */ /* 0x000ea80000300800 */
[----:B------:R-:W2:Y:S04]  /*65290*/  LDL.LU R249, [R1+0x1a4] ;  /* 0x0001a40001f97983 */ /* 0x000ea80000300800 */
[----:B------:R-:W2:Y:S04]  /*652a0*/  LDL.LU R250, [R1+0x1a8] ;  /* 0x0001a80001fa7983 */ /* 0x000ea80000300800 */
[----:B------:R-:W2:Y:S04]  /*652b0*/  LDL.LU R251, [R1+0x1ac] ;  /* 0x0001ac0001fb7983 */ /* 0x000ea80000300800 */
[----:B------:R-:W2:Y:S04]  /*652c0*/  LDL.LU R216, [R1+0x1b0] ;  /* 0x0001b00001d87983 */ /* 0x000ea80000300800 */
[----:B------:R-:W2:Y:S04]  /*652d0*/  LDL.LU R217, [R1+0x1b4] ;  /* 0x0001b40001d97983 */ /* 0x000ea80000300800 */
[----:B------:R-:W2:Y:S01]  /*652e0*/  LDL.LU R218, [R1+0x1b8] ;  /* 0x0001b80001da7983 */ /* 0x000ea20000300800 */
[----:B------:R-:W-:-:S02]  /*652f0*/  IMAD.MOV.U32 R3, RZ, RZ, R19 ;  /* 0x000000ffff037224 */ /* 0x000fc400078e0013 */
[----:B------:R-:W-:Y:S02]  /*65300*/  IMAD.MOV.U32 R219, RZ, RZ, R2 ;  /* 0x000000ffffdb7224 */ /* 0x000fe400078e0002 */
[----:B------:R-:W2:Y:S04]  /*65310*/  LDL.LU R2, [R1+0x5090] ;  /* 0x0050900001027983 */ /* 0x000ea80000300800 */
[----:B------:R-:W-:Y:S04]  /*65320*/  STL [R1+0x4f6c], R144 ;  /* 0x004f6c9001007387 */ /* 0x000fe80000100800 */
[----:B------:R-:W-:Y:S04]  /*65330*/  STL [R1+0x4f68], R145 ;  /* 0x004f689101007387 */ /* 0x000fe80000100800 */
[----:B------:R-:W-:Y:S04]  /*65340*/  STL [R1+0x4f64], R146 ;  /* 0x004f649201007387 */ /* 0x000fe80000100800 */
[----:B------:R-:W-:Y:S01]  /*65350*/  STL [R1+0x4f60], R147 ;  /* 0x004f609301007387 */ /* 0x000fe20000100800 */
[C---:B------:R-:W-:Y:S06]  /*65360*/  HMMA.1688.F32.TF32 R24, R32.reuse, R86, R188 ;  /* 0x000000562018723c */ /* 0x040fec00000810bc */
[C---:B----4-:R-:W-:Y:S06]  /*65370*/  HMMA.1688.F32.TF32 R140, R32.reuse, R238, R220 ;  /* 0x000000ee208c723c */ /* 0x050fec00000810dc */
[C---:B---3--:R-:W-:Y:S06]  /*65380*/  HMMA.1688.F32.TF32 R136, R32.reuse, R246, R52 ;  /* 0x000000f62088723c */ /* 0x048fec0000081034 */
[----:B-1----:R-:W-:Y:S11]  /*65390*/  HMMA.1688.F32.TF32 R16, R32, R186, R44 ;  /* 0x000000ba2010723c */ /* 0x002ff6000008102c */
[----:B------:R1:W-:Y:S04]  /*653a0*/  STL [R1+0x4f74], R140 ;  /* 0x004f748c01007387 */ /* 0x0003e80000100800 */
[----:B------:R3:W-:Y:S04]  /*653b0*/  STL [R1+0x4f70], R141 ;  /* 0x004f708d01007387 */ /* 0x0007e80000100800 */
[----:B------:R-:W-:Y:S04]  /*653c0*/  STL [R1+0x4f5c], R142 ;  /* 0x004f5c8e01007387 */ /* 0x000fe80000100800 */
[----:B------:R-:W-:Y:S04]  /*653d0*/  STL [R1+0x4f58], R143 ;  /* 0x004f588f01007387 */ /* 0x000fe80000100800 */
[----:B------:R4:W-:Y:S01]  /*653e0*/  STL [R1+0x4f78], R138 ;  /* 0x004f788a01007387 */ /* 0x0009e20000100800 */
[----:B-1----:R-:W-:Y:S01]  /*653f0*/  MOV R140, R17 ;  /* 0x00000011008c7202 */ /* 0x002fe20000000f00 */
[----:B---3--:R-:W-:-:S02]  /*65400*/  IMAD.MOV.U32 R141, RZ, RZ, R18 ;  /* 0x000000ffff8d7224 */ /* 0x008fc400078e0012 */
[----:B----4-:R-:W-:Y:S02]  /*65410*/  IMAD.MOV.U32 R138, RZ, RZ, R16 ;  /* 0x000000ffff8a7224 */ /* 0x010fe400078e0010 */
        /* <DEDUP_REMOVED lines=8> */
[----:B------:R-:W-:Y:S01]  /*654a0*/  HMMA.1688.F32.TF32 R16, R32, R74, R36 ;  /* 0x0000004a2010723c */ /* 0x000fe20000081024 */
[----:B------:R1:W-:Y:S04]  /*654b0*/  STL [R1+0x4f54], R139 ;  /* 0x004f548b01007387 */ /* 0x0003e80000100800 */
[----:B------:R-:W-:Y:S04]  /*654c0*/  STL.64 [R1+0x1f0], R20 ;  /* 0x0001f01401007387 */ /* 0x000fe80000100a00 */
[----:B------:R-:W-:Y:S04]  /*654d0*/  STL.64 [R1+0x1f8], R22 ;  /* 0x0001f81601007387 */ /* 0x000fe80000100a00 */
[----:B------:R-:W-:Y:S04]  /*654e0*/  STL.64 [R1+0x4f88], R146 ;  /* 0x004f889201007387 */ /* 0x000fe80000100a00 */
[----:B------:R-:W-:Y:S06]  /*654f0*/  STL.64 [R1+0x4f80], R144 ;  /* 0x004f809001007387 */ /* 0x000fec0000100a00 */
[----:B------:R2:W-:Y:S01]  /*65500*/  STL.64 [R1+0x1c8], R18 ;  /* 0x0001c81201007387 */ /* 0x0005e20000100a00 */
[----:B------:R-:W-:-:S02]  /*65510*/  IMAD.MOV.U32 R143, RZ, RZ, R16 ;  /* 0x000000ffff8f7224 */ /* 0x000fc400078e0010 */
[----:B-1----:R-:W-:Y:S02]  /*65520*/  IMAD.MOV.U32 R139, RZ, RZ, R17 ;  /* 0x000000ffff8b7224 */ /* 0x002fe400078e0011 */
[C---:B--2---:R-:W-:Y:S06]  /*65530*/  HMMA.1688.F32.TF32 R16, R32.reuse, R82, R248 ;  /* 0x000000522010723c */ /* 0x044fec00000810f8 */
[----:B------:R-:W-:Y:S01]  /*65540*/  HMMA.1688.F32.TF32 R20, R32, R78, R216 ;  /* 0x0000004e2014723c */ /* 0x000fe200000810d8 */
[----:B------:R-:W-:Y:S04]  /*65550*/  STL.64 [R1+0x4fa8], R138 ;  /* 0x004fa88a01007387 */ /* 0x000fe80000100a00 */
[----:B------:R-:W-:Y:S04]  /*65560*/  STL.64 [R1+0x4fa0], R136 ;  /* 0x004fa08801007387 */ /* 0x000fe80000100a00 */
[----:B------:R-:W-:Y:S04]  /*65570*/  STL.64 [R1+0x4f98], R142 ;  /* 0x004f988e01007387 */ /* 0x000fe80000100a00 */
[----:B------:R-:W-:Y:S01]  /*65580*/  STL.64 [R1+0x4f90], R140 ;  /* 0x004f908c01007387 */ /* 0x000fe20000100a00 */
[C---:B------:R-:W-:Y:S03]  /*65590*/  HMMA.1688.F32.TF32 R220, R12.reuse, R238, R116 ;  /* 0x000000ee0cdc723c */ /* 0x040fe60000081074 */
[----:B------:R-:W-:Y:S03]  /*655a0*/  LDSM.16.M88.4 R28, [R2+UR12+0x4c080] ;  /* 0x04c0800c021c783b */ /* 0x000fe60008000200 */
[----:B------:R-:W-:Y:S01]  /*655b0*/  HMMA.1688.F32.TF32 R188, R12, R226, R124 ;  /* 0x000000e20cbc723c */ /* 0x000fe2000008107c */
[----:B------:R-:W-:Y:S01]  /*655c0*/  IMAD.MOV.U32 R250, RZ, RZ, R229 ;  /* 0x000000fffffa7224 */ /* 0x000fe200078e00e5 */
[----:B------:R-:W-:Y:S04]  /*655d0*/  LDSM.16.M88.4 R36, [R2+UR12+0x50080] ;  /* 0x0500800c0224783b */ /* 0x000fe80008000200 */
[----:B------:R-:W-:Y:S04]  /*655e0*/  STL.64 [R1+0x1b0], R20 ;  /* 0x0001b01401007387 */ /* 0x000fe80000100a00 */
[----:B------:R1:W-:Y:S04]  /*655f0*/  STL.64 [R1+0x1b8], R22 ;  /* 0x0001b81601007387 */ /* 0x0003e80000100a00 */
[----:B------:R-:W-:Y:S04]  /*65600*/  STL.64 [R1+0xe40], R16 ;  /* 0x000e401001007387 */ /* 0x000fe80000100a00 */
[----:B------:R2:W-:Y:S01]  /*65610*/  STL.64 [R1+0xe48], R18 ;  /* 0x000e481201007387 */ /* 0x0005e20000100a00 */
[----:B-1----:R-:W-:Y:S01]  /*65620*/  HMMA.1688.F32.TF32 R20, R32, R90, R8 ;  /* 0x0000005a2014723c */ /* 0x002fe20000081008 */
[----:B------:R-:W-:-:S02]  /*65630*/  IMAD.MOV.U32 R251, RZ, RZ, R228 ;  /* 0x000000fffffb7224 */ /* 0x000fc400078e00e4 */
[----:B------:R-:W-:Y:S03]  /*65640*/  LDSM.16.M88.4 R40, [R2+UR12+0x52080] ;  /* 0x0520800c0228783b */ /* 0x000fe60008000200 */
[C---:B------:R-:W-:Y:S01]  /*65650*/  HMMA.1688.F32.TF32 R8, R32.reuse, R98, R56 ;  /* 0x000000622008723c */ /* 0x040fe20000081038 */
[----:B------:R-:W-:Y:S01]  /*65660*/  IMAD.MOV.U32 R248, RZ, RZ, R233 ;  /* 0x000000fffff87224 */ /* 0x000fe200078e00e9 */
[----:B------:R-:W-:Y:S04]  /*65670*/  LDSM.16.M88.4 R44, [R2+UR12+0x54080] ;  /* 0x0540800c022c783b */ /* 0x000fe80008000200 */
[----:B--2---:R-:W-:Y:S01]  /*65680*/  HMMA.1688.F32.TF32 R16, R32, R94, R4 ;  /* 0x0000005e2010723c */ /* 0x004fe20000081004 */
[----:B------:R-:W-:Y:S01]  /*65690*/  STL.64 [R1+0xe30], R24 ;  /* 0x000e301801007387 */ /* 0x000fe20000100a00 */
[----:B------:R-:W-:-:S03]  /*656a0*/  IMAD.MOV.U32 R249, RZ, RZ, R232 ;  /* 0x000000fffff97224 */ /* 0x000fc600078e00e8 */
[----:B------:R-:W-:Y:S01]  /*656b0*/  LDSM.16.M88.4 R48, [R2+UR12+0x56080] ;  /* 0x0560800c0230783b */ /* 0x000fe20008000200 */
[----:B------:R-:W-:Y:S03]  /*656c0*/  HMMA.1688.F32.TF32 R4, R32, R102, R60 ;  /* 0x000000662004723c */ /* 0x000fe6000008103c */
[----:B------:R-:W-:Y:S04]  /*656d0*/  STL.64 [R1+0xe38], R26 ;  /* 0x000e381a01007387 */ /* 0x000fe80000100a00 */
[----:B------:R-:W-:Y:S04]  /*656e0*/  STL.64 [R1+0xe20], R20 ;  /* 0x000e201401007387 */ /* 0x000fe80000100a00 */
[----:B------:R-:W-:Y:S01]  /*656f0*/  STL.64 [R1+0xe28], R22 ;  /* 0x000e281601007387 */ /* 0x000fe20000100a00 */
[----:B------:R-:W-:Y:S03]  /*65700*/  HMMA.1688.F32.TF32 R216, R12, R246, R120 ;  /* 0x000000f60cd8723c */ /* 0x000fe60000081078 */
[----:B------:R-:W-:Y:S04]  /*65710*/  LDSM.16.M88.4 R20, [R2+UR12+0x48080] ;  /* 0x0480800c0214783b */ /* 0x000fe80008000200 */
[----:B------:R-:W-:Y:S04]  /*65720*/  STL.64 [R1+0xe10], R16 ;  /* 0x000e101001007387 */ /* 0x000fe80000100a00 */
[----:B------:R1:W-:Y:S04]  /*65730*/  STL.64 [R1+0xe18], R18 ;  /* 0x000e181201007387 */ /* 0x0003e80000100a00 */
[----:B------:R-:W-:Y:S04]  /*65740*/  STL.64 [R1+0xe00], R8 ;  /* 0x000e000801007387 */ /* 0x000fe80000100a00 */
[----:B------:R2:W-:Y:S01]  /*65750*/  STL.64 [R1+0xe08], R10 ;  /* 0x000e080a01007387 */ /* 0x0005e20000100a00 */
[----:B-1----:R-:W-:Y:S03]  /*65760*/  HMMA.1688.F32.TF32 R16, R32, R114, R64 ;  /* 0x000000722010723c */ /* 0x002fe60000081040 */
[----:B------:R-:W-:Y:S04]  /*65770*/  STL.64 [R1+0xdf0], R4 ;  /* 0x000df00401007387 */ /* 0x000fe80000100a00 */
[----:B------:R1:W-:Y:S01]  /*65780*/  STL.64 [R1+0xdf8], R6 ;  /* 0x000df80601007387 */ /* 0x0003e20000100a00 */
[C---:B--2---:R-:W-:Y:S03]  /*65790*/  HMMA.1688.F32.TF32 R8, R12.reuse, R230, R104 ;  /* 0x000000e60c08723c */ /* 0x044fe60000081068 */
[----:B------:R-:W-:Y:S04]  /*657a0*/  LDSM.16.M88.4 R24, [R2+UR12+0x4a080] ;  /* 0x04a0800c0218783b */ /* 0x000fe80008000200 */
[----:B------:R-:W-:Y:S01]  /*657b0*/  LDSM.16.M88.4 R32, [R2+UR12+0x4e080] ;  /* 0x04e0800c0220783b */ /* 0x000fe20008000200 */
[C---:B-1----:R-:W-:Y:S03]  /*657c0*/  HMMA.1688.F32.TF32 R4, R12.reuse, R234, R108 ;  /* 0x000000ea0c04723c */ /* 0x042fe6000008106c */
[----:B------:R-:W-:Y:S04]  /*657d0*/  LDSM.16.M88.4 R52, [R2+UR12+0x58080] ;  /* 0x0580800c0234783b */ /* 0x000fe80008000200 */
[----:B------:R-:W-:Y:S04]  /*657e0*/  LDSM.16.M88.4 R56, [R2+UR12+0x5a080] ;  /* 0x05a0800c0238783b */ /* 0x000fe80008000200 */
[----:B------:R-:W-:Y:S04]  /*657f0*/  STL.64 [R1+0xd70], R16 ;  /* 0x000d701001007387 */ /* 0x000fe80000100a00 */
[----:B------:R-:W-:Y:S04]  /*65800*/  STL.64 [R1+0xd78], R18 ;  /* 0x000d781201007387 */ /* 0x000fe80000100a00 */
[----:B------:R-:W-:Y:S04]  /*65810*/  STL.64 [R1+0xd60], R8 ;  /* 0x000d600801007387 */ /* 0x000fe80000100a00 */
[----:B------:R1:W-:Y:S04]  /*65820*/  STL.64 [R1+0xd68], R10 ;  /* 0x000d680a01007387 */ /* 0x0003e80000100a00 */
[----:B------:R-:W-:Y:S04]  /*65830*/  STL [R1+0x4f34], R220 ;  /* 0x004f34dc01007387 */ /* 0x000fe80000100800 */
[----:B------:R-:W-:Y:S04]  /*65840*/  STL.64 [R1+0xd50], R4 ;  /* 0x000d500401007387 */ /* 0x000fe80000100a00 */
[----:B------:R2:W-:Y:S01]  /*65850*/  STL.64 [R1+0xd58], R6 ;  /* 0x000d580601007387 */ /* 0x0005e20000100a00 */
[----:B-1----:R-:W-:Y:S03]  /*65860*/  HMMA.1688.F32.TF32 R8, R12, R186, R128 ;  /* 0x000000ba0c08723c */ /* 0x002fe60000081080 */
[----:B------:R-:W-:Y:S03]  /*65870*/  LDSM.16.M88.4 R16, [R2+UR12+0x46080] ;  /* 0x0460800c0210783b */ /* 0x000fe60008000200 */
[----:B------:R-:W-:Y:S01]  /*65880*/  HMMA.1688.F32.TF32 R236, R132, R238, R164 ;  /* 0x000000ee84ec723c */ /* 0x000fe200000810a4 */
[----:B------:R-:W-:Y:S04]  /*65890*/  LDSM.16.M88.4 R60, [R2+UR12+0x5c080] ;  /* 0x05c0800c023c783b */ /* 0x000fe80008000200 */
[----:B------:R-:W-:Y:S01]  /*658a0*/  LDSM.16.M88.4 R64, [R2+UR12+0x5e080] ;  /* 0x05e0800c0240783b */ /* 0x000fe20008000200 */
[----:B--2---:R-:W-:Y:S03]  /*658b0*/  HMMA.1688.F32.TF32 R4, R12, R70, R176 ;  /* 0x000000460c04723c */ /* 0x004fe600000810b0 */
        /* <DEDUP_REMOVED lines=8> */
[----:B------:R2:W-:Y:S04]  /*65940*/  STL [R1+0x4f4c], R189 ;  /* 0x004f4cbd01007387 */ /* 0x0005e80000100800 */
[----:B------:R-:W-:Y:S04]  /*65950*/  STL [R1+0x4f48], R190 ;  /* 0x004f48be01007387 */ /* 0x000fe80000100800 */
[----:B------:R-:W-:Y:S01]  /*65960*/  STL [R1+0x4f44], R191 ;  /* 0x004f44bf01007387 */ /* 0x000fe20000100800 */
[----:B-1----:R-:W-:Y:S01]  /*65970*/  IMAD.MOV.U32 R188, RZ, RZ, R6 ;  /* 0x000000ffffbc7224 */ /* 0x002fe200078e0006 */
[----:B--2---:R-:W-:-:S02]  /*65980*/  MOV R189, R7 ;  /* 0x0000000700bd7202 */ /* 0x004fc40000000f00 */
[----:B------:R-:W-:Y:S04]  /*65990*/  STL.64 [R1+0xde0], R8 ;  /* 0x000de00801007387 */ /* 0x000fe80000100a00 */
[----:B------:R-:W-:Y:S04]  /*659a0*/  STL.64 [R1+0xde8], R10 ;  /* 0x000de80a01007387 */ /* 0x000fe80000100a00 */
[----:B------:R1:W-:Y:S01]  /*659b0*/  STL.64 [R1+0xdd0], R4 ;  /* 0x000dd00401007387 */ /* 0x0003e20000100a00 */
[----:B------:R-:W-:Y:S03]  /*659c0*/  HMMA.1688.F32.TF32 R240, R132, R246, R168 ;  /* 0x000000f684f0723c */ /* 0x000fe600000810a8 */
[----:B------:R-:W-:Y:S04]  /*659d0*/  LDS R116, [R0+UR12+0x8000] ;  /* 0x0080000c00747984 */ /* 0x000fe80008000800 */
[----:B------:R-:W-:Y:S01]  /*659e0*/  LDS R118, [R0+UR12+0x9000] ;  /* 0x0090000c00767984 */ /* 0x000fe20008000800 */
[----:B-1----:R-:W-:Y:S03]  /*659f0*/  HMMA.1688.F32.TF32 R4, R12, R78, R180 ;  /* 0x0000004e0c04723c */ /* 0x002fe600000810b4 */
[----:B------:R-:W-:Y:S04]  /*65a00*/  LDS R117, [R252+UR12+0x8000] ;  /* 0x0080000cfc757984 */ /* 0x000fe80008000800 */
[----:B------:R-:W-:-:S15]  /*65a10*/  LDS R119, [R252+UR12+0x9000] ;  /* 0x0090000cfc777984 */ /* 0x000fde0008000800 */
[----:B------:R-:W-:-:S02]  /*65a20*/  NOP ;  /* 0x0000000000007918 */ /* 0x000fc40000000000 */
[----:B------:R-:W-:Y:S02]  /*65a30*/  IMAD.MOV.U32 R190, RZ, RZ, R4 ;  /* 0x000000ffffbe7224 */ /* 0x000fe400078e0004 */
[----:B------:R-:W-:Y:S02]  /*65a40*/  IMAD.MOV.U32 R191, RZ, RZ, R5 ;  /* 0x000000ffffbf7224 */ /* 0x000fe400078e0005 */
[----:B------:R-:W-:Y:S02]  /*65a50*/  IMAD.MOV.U32 R216, RZ, RZ, R6 ;  /* 0x000000ffffd87224 */ /* 0x000fe400078e0006 */
[----:B------:R-:W-:Y:S02]  /*65a60*/  IMAD.MOV.U32 R217, RZ, RZ, R7 ;  /* 0x000000ffffd97224 */ /* 0x000fe400078e0007 */
[----:B------:R-:W-:-:S15]  /*65a70*/  HMMA.1688.F32.TF32 R4, R12, R82, R208 ;  /* 0x000000520c04723c */ /* 0x000fde00000810d0 */
[----:B------:R-:W-:-:S09]  /*65a80*/  NOP ;  /* 0x0000000000007918 */ /* 0x000fd20000000000 */
[----:B------:R-:W-:Y:S01]  /*65a90*/  MOV R183, R4 ;  /* 0x0000000400b77202 */ /* 0x000fe20000000f00 */
[----:B------:R-:W-:Y:S02]  /*65aa0*/  IMAD.MOV.U32 R182, RZ, RZ, R5 ;  /* 0x000000ffffb67224 */ /* 0x000fe400078e0005 */
[----:B------:R-:W-:Y:S02]  /*65ab0*/  IMAD.MOV.U32 R181, RZ, RZ, R6 ;  /* 0x000000ffffb57224 */ /* 0x000fe400078e0006 */
[----:B------:R-:W-:Y:S02]  /*65ac0*/  IMAD.MOV.U32 R180, RZ, RZ, R7 ;  /* 0x000000ffffb47224 */ /* 0x000fe400078e0007 */
[----:B------:R-:W-:-:S15]  /*65ad0*/  HMMA.1688.F32.TF32 R4, R12, R98, R200 ;  /* 0x000000620c04723c */ /* 0x000fde00000810c8 */
[----:B------:R-:W-:-:S09]  /*65ae0*/  NOP ;  /* 0x0000000000007918 */ /* 0x000fd20000000000 */
[----:B------:R-:W-:Y:S01]  /*65af0*/  IMAD.MOV.U32 R179, RZ, RZ, R4 ;  /* 0x000000ffffb37224 */ /* 0x000fe200078e0004 */
        /* <DEDUP_REMOVED lines=10> */
[C---:B------:R-:W-:Y:S06]  /*65ba0*/  HMMA.1688.F32.TF32 R4, R12.reuse, R114, R152 ;  /* 0x000000720c04723c */ /* 0x040fec0000081098 */
[C---:B------:R-:W-:Y:S01]  /*65bb0*/  HMMA.1688.F32.TF32 R204, R12.reuse, R86, R192 ;  /* 0x000000560ccc723c */ /* 0x040fe200000810c0 */
[----:B------:R-:W-:Y:S05]  /*65bc0*/  STL.64 [R1+0xdc0], R8 ;  /* 0x000dc00801007387 */ /* 0x000fea0000100a00 */
[C---:B------:R-:W-:Y:S01]  /*65bd0*/  HMMA.1688.F32.TF32 R208, R12.reuse, R90, R212 ;  /* 0x0000005a0cd0723c */ /* 0x040fe200000810d4 */
[----:B------:R-:W-:Y:S04]  /*65be0*/  STL.64 [R1+0xdc8], R10 ;  /* 0x000dc80a01007387 */ /* 0x000fe80000100a00 */
[----:B------:R-:W-:Y:S01]  /*65bf0*/  LDSM.16.M88.4 R8, [R2+UR12+0x42080] ;  /* 0x0420800c0208783b */ /* 0x000fe20008000200 */
[----:B------:R-:W-:Y:S03]  /*65c00*/  HMMA.1688.F32.TF32 R212, R12, R94, R196 ;  /* 0x0000005e0cd4723c */ /* 0x000fe600000810c4 */
[----:B------:R-:W-:Y:S03]  /*65c10*/  LDSM.16.M88.4 R12, [R2+UR12+0x44080] ;  /* 0x0440800c020c783b */ /* 0x000fe60008000200 */
[----:B------:R-:W-:Y:S01]  /*65c20*/  IMAD.MOV.U32 R218, RZ, RZ, R4 ;  /* 0x000000ffffda7224 */ /* 0x000fe200078e0004 */
[----:B------:R-:W-:Y:S01]  /*65c30*/  MOV R222, R7 ;  /* 0x0000000700de7202 */ /* 0x000fe20000000f00 */
[----:B------:R-:W-:-:S02]  /*65c40*/  IMAD.MOV.U32 R220, RZ, RZ, R5 ;  /* 0x000000ffffdc7224 */ /* 0x000fc400078e0005 */
[----:B------:R-:W-:Y:S02]  /*65c50*/  IMAD.MOV.U32 R221, RZ, RZ, R6 ;  /* 0x000000ffffdd7224 */ /* 0x000fe400078e0006 */
[----:B------:R-:W1:Y:S01]  /*65c60*/  LDSM.16.M88.4 R4, [R2+UR12+0x40080] ;  /* 0x0400800c0204783b */ /* 0x000e620008000200 */
[C---:B------:R-:W-:Y:S03]  /*65c70*/  HMMA.1688.F32.TF32 R228, R132.reuse, R230, R156 ;  /* 0x000000e684e4723c */ /* 0x040fe6000008109c */
[----:B------:R-:W-:Y:S03]  /*65c80*/  STL.64 [R1+0x4fb8], R190 ;  /* 0x004fb8be01007387 */ /* 0x000fe60000100a00 */
[C---:B------:R-:W-:Y:S01]  /*65c90*/  HMMA.1688.F32.TF32 R232, R132.reuse, R234, R160 ;  /* 0x000000ea84e8723c */ /* 0x040fe200000810a0 */
[----:B------:R-:W-:Y:S04]  /*65ca0*/  STL.64 [R1+0x4fb0], R188 ;  /* 0x004fb0bc01007387 */ /* 0x000fe80000100a00 */
[----:B------:R-:W-:Y:S01]  /*65cb0*/  STL.64 [R1+0x4fc8], R182 ;  /* 0x004fc8b601007387 */ /* 0x000fe20000100a00 */
[C---:B------:R-:W-:Y:S03]  /*65cc0*/  HMMA.1688.F32.TF32 R244, R132.reuse, R226, R172 ;  /* 0x000000e284f4723c */ /* 0x040fe600000810ac */
[----:B------:R-:W-:Y:S04]  /*65cd0*/  STL.64 [R1+0x4fc0], R180 ;  /* 0x004fc0b401007387 */ /* 0x000fe80000100a00 */
[----:B------:R-:W-:Y:S04]  /*65ce0*/  STL [R1+0x4f18], R204 ;  /* 0x004f18cc01007387 */ /* 0x000fe80000100800 */
[----:B------:R-:W-:Y:S04]  /*65cf0*/  STL [R1+0x4f14], R205 ;  /* 0x004f14cd01007387 */ /* 0x000fe80000100800 */
[----:B------:R-:W-:Y:S04]  /*65d00*/  STL [R1+0x4f10], R206 ;  /* 0x004f10ce01007387 */ /* 0x000fe80000100800 */
[----:B------:R-:W-:Y:S04]  /*65d10*/  STL [R1+0x4f0c], R207 ;  /* 0x004f0ccf01007387 */ /* 0x000fe80000100800 */
[----:B------:R2:W-:Y:S04]  /*65d20*/  STL [R1+0x4f20], R209 ;  /* 0x004f20d101007387 */ /* 0x0005e80000100800 */
[----:B------:R3:W-:Y:S04]  /*65d30*/  STL [R1+0x4f1c], R210 ;  /* 0x004f1cd201007387 */ /* 0x0007e80000100800 */
[----:B------:R-:W-:Y:S04]  /*65d40*/  STL [R1+0x4f08], R211 ;  /* 0x004f08d301007387 */ /* 0x000fe80000100800 */
        /* <DEDUP_REMOVED lines=8> */
[----:B------:R4:W-:Y:S04]  /*65dd0*/  STL [R1+0x4f04], R230 ;  /* 0x004f04e601007387 */ /* 0x0009e80000100800 */
[----:B------:R4:W-:Y:S04]  /*65de0*/  STL [R1+0x4f00], R231 ;  /* 0x004f00e701007387 */ /* 0x0009e80000100800 */
[----:B------:R-:W-:Y:S04]  /*65df0*/  STL [R1+0x4efc], R235 ;  /* 0x004efceb01007387 */ /* 0x000fe80000100800 */
[----:B------:R-:W-:Y:S04]  /*65e00*/  STL.64 [R1+0x5018], R238 ;  /* 0x005018ee01007387 */ /* 0x000fe80000100a00 */
[----:B------:R-:W-:Y:S04]  /*65e10*/  STL.64 [R1+0x5010], R236 ;  /* 0x005010ec01007387 */ /* 0x000fe80000100a00 */
[----:B------:R4:W-:Y:S04]  /*65e20*/  STL [R1+0x4ef8], R243 ;  /* 0x004ef8f301007387 */ /* 0x0009e80000100800 */
[----:B------:R-:W-:Y:S04]  /*65e30*/  STL.64 [R1+0x5030], R246 ;  /* 0x005030f601007387 */ /* 0x000fe80000100a00 */
[----:B------:R-:W-:Y:S04]  /*65e40*/  STL.64 [R1+0x5028], R244 ;  /* 0x005028f401007387 */ /* 0x000fe80000100a00 */
[----:B------:R-:W-:Y:S04]  /*65e50*/  STL.64 [R1+0x5020], R224 ;  /* 0x005020e001007387 */ /* 0x000fe80000100a00 */
        /* <DEDUP_REMOVED lines=18> */
[----:B------:R-:W-:-:S15]  /*65f80*/  HMMA.1688.F32.TF32 R248, R132, R186, R248 ;  /* 0x000000ba84f8723c */ /* 0x000fde00000810f8 */
[----:B------:R-:W-:-:S08]  /*65f90*/  NOP ;  /* 0x0000000000007918 */ /* 0x000fd00000000000 */
[----:B------:R-:W-:Y:S04]  /*65fa0*/  STL.64 [R1+0x5048], R250 ;  /* 0x005048fa01007387 */ /* 0x000fe80000100a00 */
[----:B------:R-:W-:Y:S04]  /*65fb0*/  STL.64 [R1+0x5040], R248 ;  /* 0x005040f801007387 */ /* 0x000fe80000100a00 */
[----:B------:R-:W-:Y:S04]  /*65fc0*/  STL.64 [R1+0x5038], R184 ;  /* 0x005038b801007387 */ /* 0x000fe80000100a00 */
        /* <DEDUP_REMOVED lines=23> */
[----:B--2---:R-:W-:-:S15]  /*66140*/  HMMA.1688.F32.TF32 R104, R132, R70, R136 ;  /* 0x000000468468723c */ /* 0x004fde0000081088 */
[----:B------:R-:W-:-:S09]  /*66150*/  NOP ;  /* 0x0000000000007918 */ /* 0x000fd20000000000 */
[----:B------:R-:W-:Y:S01]  /*66160*/  MOV R209, R104 ;  /* 0x0000006800d17202 */ /* 0x000fe20000000f00 */
[----:B---3--:R-:W-:Y:S02]  /*66170*/  IMAD.MOV.U32 R210, RZ, RZ, R105 ;  /* 0x000000ffffd27224 */ /* 0x008fe400078e0069 */
[----:B------:R-:W-:Y:S02]  /*66180*/  IMAD.MOV.U32 R204, RZ, RZ, R106 ;  /* 0x000000ffffcc7224 */ /* 0x000fe400078e006a */
[----:B------:R-:W-:Y:S02]  /*66190*/  IMAD.MOV.U32 R205, RZ, RZ, R107 ;  /* 0x000000ffffcd7224 */ /* 0x000fe400078e006b */
[----:B----4-:R-:W-:Y:S01]  /*661a0*/  HMMA.1688.F32.TF32 R104, R132, R74, R144 ;  /* 0x0000004a8468723c */ /* 0x010fe20000081090 */
        /* <DEDUP_REMOVED lines=40> */
[----:B------:R-:W-:-:S03]  /*66430*/  IMAD.MOV.U32 R206, RZ, RZ, R104 ;  /* 0x000000ffffce7224 */ /* 0x000fc600078e0068 */
[----:B------:R-:W2:Y:S01]  /*66440*/  LDL.LU R140, [R1+0xb80] ;  /* 0x000b8000018c7983 */ /* 0x000ea20000300800 */
[----:B------:R-:W-:-:S03]  /*66450*/  MOV R207, R105 ;  /* 0x0000006900cf7202 */ /* 0x000fc60000000f00 */
[----:B------:R-:W2:Y:S01]  /*66460*/  LDL.LU R141, [R1+0xb84] ;  /* 0x000b8400018d7983 */ /* 0x000ea20000300800 */
[----:B------:R-:W-:-:S03]  /*66470*/  IMAD.MOV.U32 R211, RZ, RZ, R106 ;  /* 0x000000ffffd37224 */ /* 0x000fc600078e006a */
[----:B------:R-:W2:Y:S01]  /*66480*/  LDL.LU R142, [R1+0xb88] ;  /* 0x000b8800018e7983 */ /* 0x000ea20000300800 */
[----:B------:R-:W-:-:S03]  /*66490*/  IMAD.MOV.U32 R230, RZ, RZ, R107 ;  /* 0x000000ffffe67224 */ /* 0x000fc600078e006b */
[----:B------:R-:W2:Y:S04]  /*664a0*/  LDL.LU R143, [R1+0xb8c] ;  /* 0x000b8c00018f7983 */ /* 0x000ea80000300800 */
[----:B------:R-:W2:Y:S04]  /*664b0*/  LDL.LU R104, [R1+0xb90] ;  /* 0x000b900001687983 */ /* 0x000ea80000300800 */
[----:B------:R-:W2:Y:S04]  /*664c0*/  LDL.LU R105, [R1+0xb94] ;  /* 0x000b940001697983 */ /* 0x000ea80000300800 */
[----:B------:R-:W2:Y:S04]  /*664d0*/  LDL.LU R106, [R1+0xb98] ;  /* 0x000b9800016a7983 */ /* 0x000ea80000300800 */
[----:B------:R-:W2:Y:S04]  /*664e0*/  LDL.LU R107, [R1+0xb9c] ;  /* 0x000b9c00016b7983 */ /* 0x000ea80000300800 */
[----:B------:R-:W-:Y:S04]  /*664f0*/  STL.64 [R1+0x5068], R210 ;  /* 0x005068d201007387 */ /* 0x000fe80000100a00 */
[----:B------:R-:W-:Y:S04]  /*66500*/  STL.64 [R1+0x5060], R208 ;  /* 0x005060d001007387 */ /* 0x000fe80000100a00 */
[----:B------:R-:W-:Y:S04]  /*66510*/  STL.64 [R1+0x5058], R206 ;  /* 0x005058ce01007387 */ /* 0x000fe80000100a00 */
[----:B------:R-:W-:Y:S01]  /*66520*/  STL.64 [R1+0x5050], R204 ;  /* 0x005050cc01007387 */ /* 0x000fe20000100a00 */
[C---:B---3--:R-:W-:Y:S06]  /*66530*/  HMMA.1688.F32.TF32 R152, R132.reuse, R78, R212 ;  /* 0x0000004e8498723c */ /* 0x048fec00000810d4 */
[----:B----4-:R-:W-:-:S15]  /*66540*/  HMMA.1688.F32.TF32 R156, R132, R82, R196 ;  /* 0x00000052849c723c */ /* 0x010fde00000810c4 */
[----:B------:R-:W-:-:S03]  /*66550*/  NOP ;  /* 0x0000000000007918 */ /* 0x000fc60000000000 */
[----:B------:R-:W-:Y:S01]  /*66560*/  IMAD.MOV.U32 R231, RZ, RZ, R152 ;  /* 0x000000ffffe77224 */ /* 0x000fe200078e0098 */
[----:B------:R-:W-:Y:S01]  /*66570*/  MOV R243, R154 ;  /* 0x0000009a00f37202 */ /* 0x000fe20000000f00 */
[----:B------:R-:W-:Y:S02]  /*66580*/  IMAD.MOV.U32 R235, RZ, RZ, R153 ;  /* 0x000000ffffeb7224 */ /* 0x000fe400078e0099 */
[----:B-1----:R-:W-:Y:S02]  /*66590*/  IMAD.MOV.U32 R2, RZ, RZ, R155 ;  /* 0x000000ffff027224 */ /* 0x002fe400078e009b */
[----:B--2---:R-:W-:Y:S01]  /*665a0*/  HMMA.1688.F32.TF32 R152, R132, R86, R136 ;  /* 0x000000568498723c */ /* 0x004fe20000081088 */
[----:B------:R-:W2:Y:S04]  /*665b0*/  LDL.LU R136, [R1+0x1350] ;  /* 0x0013500001887983 */ /* 0x000ea80000300800 */
[----:B------:R-:W-:Y:S04]  /*665c0*/  STL.64 [R1+0xd00], R156 ;  /* 0x000d009c01007387 */ /* 0x000fe80000100a00 */
[----:B------:R-:W-:-:S14]  /*665d0*/  STL.64 [R1+0xd08], R158 ;  /* 0x000d089e01007387 */ /* 0x000fdc0000100a00 */
[----:B------:R-:W-:Y:S04]  /*665e0*/  STL.64 [R1+0xcf0], R152 ;  /* 0x000cf09801007387 */ /* 0x000fe80000100a00 */
[----:B------:R1:W-:Y:S04]  /*665f0*/  STL.64 [R1+0xcf8], R154 ;  /* 0x000cf89a01007387 */ /* 0x0003e80000100a00 */
[----:B------:R-:W2:Y:S04]  /*66600*/  LDL.LU R137, [R1+0x1354] ;  /* 0x0013540001897983 */ /* 0x000ea80000300800 */
[----:B------:R-:W2:Y:S04]  /*66610*/  LDL.LU R138, [R1+0x1358] ;  /* 0x00135800018a7983 */ /* 0x000ea80000300800 */
[----:B------:R-:W2:Y:S01]  /*66620*/  LDL.LU R139, [R1+0x135c] ;  /* 0x00135c00018b7983 */ /* 0x000ea20000300800 */
[C---:B-1----:R-:W-:Y:S06]  /*66630*/  HMMA.1688.F32.TF32 R152, R132.reuse, R90, R192 ;  /* 0x0000005a8498723c */ /* 0x042fec00000810c0 */
[C---:B------:R-:W-:Y:S06]  /*66640*/  HMMA.1688.F32.TF32 R160, R132.reuse, R94, R180 ;  /* 0x0000005e84a0723c */ /* 0x040fec00000810b4 */
[C---:B------:R-:W-:Y:S11]  /*66650*/  HMMA.1688.F32.TF32 R156, R132.reuse, R98, R188 ;  /* 0x00000062849c723c */ /* 0x040ff600000810bc */
[----:B------:R-:W-:Y:S04]  /*66660*/  STL.64 [R1+0xce0], R152 ;  /* 0x000ce09801007387 */ /* 0x000fe80000100a00 */
[----:B------:R1:W-:Y:S02]  /*66670*/  STL.64 [R1+0xce8], R154 ;  /* 0x000ce89a01007387 */ /* 0x0003e40000100a00 */
[C---:B-1----:R-:W-:Y:S06]  /*66680*/  HMMA.1688.F32.TF32 R152, R132.reuse, R102, R128 ;  /* 0x000000668498723c */ /* 0x042fec0000081080 */
[----:B------:R-:W-:Y:S06]  /*66690*/  HMMA.1688.F32.TF32 R128, R132, R114, R124 ;  /* 0x000000728480723c */ /* 0x000fec000008107c */
[----:B------:R-:W-:Y:S01]  /*666a0*/  HMMA.1688.F32.TF32 R124, R116, R4, R144 ;  /* 0x00000004747c723c */ /* 0x000fe20000081090 */
[----:B------:R-:W-:Y:S04]  /*666b0*/  STL.64 [R1+0xcd0], R160 ;  /* 0x000cd0a001007387 */ /* 0x000fe80000100a00 */
[----:B------:R-:W-:Y:S04]  /*666c0*/  STL.64 [R1+0xcd8], R162 ;  /* 0x000cd8a201007387 */ /* 0x000fe80000100a00 */
[----:B------:R-:W-:Y:S04]  /*666d0*/  STL.64 [R1+0xcc0], R156 ;  /* 0x000cc09c01007387 */ /* 0x000fe80000100a00 */
[----:B------:R-:W-:Y:S04]  /*666e0*/  STL.64 [R1+0xcc8], R158 ;  /* 0x000cc89e01007387 */ /* 0x000fe80000100a00 */
[----:B------:R-:W-:Y:S04]  /*666f0*/  STL.64 [R1+0xc80], R152 ;  /* 0x000c809801007387 */ /* 0x000fe80000100a00 */
[----:B------:R-:W-:Y:S04]  /*66700*/  STL.64 [R1+0xc88], R154 ;  /* 0x000c889a01007387 */ /* 0x000fe80000100a00 */
[----:B------:R-:W3:Y:S04]  /*66710*/  LDL.LU R144, [R1+0x1340] ;  /* 0x0013400001907983 */ /* 0x000ee80000300800 */
[----:B------:R-:W-:Y:S04]  /*66720*/  STL.64 [R1+0x30], R128 ;  /* 0x0000308001007387 */ /* 0x000fe80000100a00 */
[----:B------:R-:W-:Y:S04]  /*66730*/  STL.64 [R1+0x38], R130 ;  /* 0x0000388201007387 */ /* 0x000fe80000100a00 */
[----:B------:R-:W-:Y:S04]  /*66740*/  STL.64 [R1+0x20], R124 ;  /* 0x0000207c01007387 */ /* 0x000fe80000100a00 */
[----:B------:R2:W-:Y:S04]  /*66750*/  STL.64 [R1+0x28], R126 ;  /* 0x0000287e01007387 */ /* 0x0005e80000100a00 */
[----:B------:R-:W3:Y:S01]  /*66760*/  LDL.LU R145, [R1+0x1344] ;  /* 0x0013440001917983 */ /* 0x000ee20000300800 */
[----:B------:R-:W-:-:S02]  /*66770*/  IMAD.MOV.U32 R146, RZ, RZ, R69 ;  /* 0x000000ffff927224 */ /* 0x000fc400078e0045 */
        /* <DEDUP_REMOVED lines=9> */
[----:B------:R-:W4:Y:S04]  /*66810*/  LDL.LU R140, [R1+0x1320] ;  /* 0x00132000018c7983 */ /* 0x000f280000300800 */
[----:B------:R-:W-:Y:S04]  /*66820*/  STL.64 [R1], R104 ;  /* 0x0000006801007387 */ /* 0x000fe80000100a00 */
        /* <DEDUP_REMOVED lines=8> */
[----:B------:R-:W-:Y:S04]  /*668b0*/  STL.64 [R1+0x4df8], R70 ;  /* 0x004df84601007387 */ /* 0x000fe80000100a00 */
[----:B------:R3:W-:Y:S01]  /*668c0*/  STL.64 [R1+0x4df0], R68 ;  /* 0x004df04401007387 */ /* 0x0007e20000100a00 */
[----:B------:R-:W-:-:S02]  /*668d0*/  LOP3.LUT R150, R0, 0x40, RZ, 0x3c, !PT ;  /* 0x0000004000967812 */ /* 0x000fc400078e3cff */
[----:B------:R-:W-:Y:S01]  /*668e0*/  LOP3.LUT R151, R0, 0x60, RZ, 0x3c, !PT ;  /* 0x0000006000977812 */ /* 0x000fe200078e3cff */
[----:B------:R-:W-:Y:S04]  /*668f0*/  LDS R104, [R0+UR12+0x8080] ;  /* 0x0080800c00687984 */ /* 0x000fe80008000800 */
[----:B------:R-:W-:Y:S04]  /*66900*/  LDS R108, [R150+UR12+0x8000] ;  /* 0x0080000c966c7984 */ /* 0x000fe80008000800 */
[----:B------:R-:W-:Y:S04]  /*66910*/  LDS R110, [R150+UR12+0x9000] ;  /* 0x0090000c966e7984 */ /* 0x000fe80008000800 */
[----:B------:R-:W-:Y:S04]  /*66920*/  LDS R109, [R151+UR12+0x8000] ;  /* 0x0080000c976d7984 */ /* 0x000fe80008000800 */
[----:B------:R-:W1:Y:S04]  /*66930*/  LDS R111, [R151+UR12+0x9000] ;  /* 0x0090000c976f7984 */ /* 0x000e680008000800 */
[----:B------:R-:W-:Y:S04]  /*66940*/  LDS R106, [R0+UR12+0x9080] ;  /* 0x0090800c006a7984 */ /* 0x000fe80008000800 */
[----:B------:R-:W-:Y:S04]  /*66950*/  LDS R105, [R252+UR12+0x8080] ;  /* 0x0080800cfc697984 */ /* 0x000fe80008000800 */
[----:B------:R-:W1:Y:S01]  /*66960*/  LDS R107, [R252+UR12+0x9080] ;  /* 0x0090800cfc6b7984 */ /* 0x000e620008000800 */
[----:B--2---:R-:W-:Y:S03]  /*66970*/  HMMA.1688.F32.TF32 R124, R116, R20, R136 ;  /* 0x00000014747c723c */ /* 0x004fe60000081088 */
[----:B------:R-:W2:Y:S04]  /*66980*/  LDL.LU R136, [R1+0x1310] ;  /* 0x0013100001887983 */ /* 0x000ea80000300800 */
[----:B------:R-:W2:Y:S04]  /*66990*/  LDL.LU R137, [R1+0x1314] ;  /* 0x0013140001897983 */ /* 0x000ea80000300800 */
[----:B------:R-:W2:Y:S04]  /*669a0*/  LDL.LU R138, [R1+0x1318] ;  /* 0x00131800018a7983 */ /* 0x000ea80000300800 */
[----:B------:R-:W2:Y:S09]  /*669b0*/  LDL.LU R139, [R1+0x131c] ;  /* 0x00131c00018b7983 */ /* 0x000eb20000300800 */
[----:B------:R-:W-:Y:S01]  /*669c0*/  IMAD.MOV.U32 R67, RZ, RZ, R125 ;  /* 0x000000ffff437224 */ /* 0x000fe200078e007d */
[----:B------:R-:W-:Y:S01]  /*669d0*/  MOV R62, R126 ;  /* 0x0000007e003e7202 */ /* 0x000fe20000000f00 */
[----:B------:R-:W-:-:S02]  /*669e0*/  IMAD.MOV.U32 R66, RZ, RZ, R124 ;  /* 0x000000ffff427224 */ /* 0x000fc400078e007c */
[----:B------:R-:W-:Y:S01]  /*669f0*/  IMAD.MOV.U32 R63, RZ, RZ, R127 ;  /* 0x000000ffff3f7224 */ /* 0x000fe200078e007f */
[----:B------:R-:W-:Y:S04]  /*66a00*/  STL [R1+0x4e7c], R67 ;  /* 0x004e7c4301007387 */ /* 0x000fe80000100800 */
[----:B------:R-:W-:Y:S04]  /*66a10*/  STL [R1+0x4e78], R66 ;  /* 0x004e784201007387 */ /* 0x000fe80000100800 */
[----:B------:R1:W-:Y:S04]  /*66a20*/  STL [R1+0x4e74], R62 ;  /* 0x004e743e01007387 */ /* 0x0003e80000100800 */
[----:B------:R1:W-:Y:S01]  /*66a30*/  STL [R1+0x4e70], R63 ;  /* 0x004e703f01007387 */ /* 0x0003e20000100800 */
[----:B---3--:R-:W-:Y:S03]  /*66a40*/  HMMA.1688.F32.TF32 R68, R116, R24, R144 ;  /* 0x000000187444723c */ /* 0x008fe60000081090 */
[----:B------:R-:W3:Y:S04]  /*66a50*/  LDL.LU R144, [R1+0x1300] ;  /* 0x0013000001907983 */ /* 0x000ee80000300800 */
[----:B------:R-:W3:Y:S04]  /*66a60*/  LDL.LU R145, [R1+0x1304] ;  /* 0x0013040001917983 */ /* 0x000ee80000300800 */
[----:B------:R-:W3:Y:S04]  /*66a70*/  LDL.LU R146, [R1+0x1308] ;  /* 0x0013080001927983 */ /* 0x000ee80000300800 */
[----:B------:R-:W3:Y:S09]  /*66a80*/  LDL.LU R147, [R1+0x130c] ;  /* 0x00130c0001937983 */ /* 0x000ef20000300800 */
[----:B------:R-:W-:Y:S01]  /*66a90*/  IMAD.MOV.U32 R58, RZ, RZ, R68 ;  /* 0x000000ffff3a7224 */ /* 0x000fe200078e0044 */
[----:B------:R-:W-:Y:S01]  /*66aa0*/  MOV R55, R71 ;  /* 0x0000004700377202 */ /* 0x000fe20000000f00 */
[----:B------:R-:W-:-:S02]  /*66ab0*/  IMAD.MOV.U32 R59, RZ, RZ, R69 ;  /* 0x000000ffff3b7224 */ /* 0x000fc400078e0045 */
[----:B------:R-:W-:Y:S02]  /*66ac0*/  IMAD.MOV.U32 R54, RZ, RZ, R70 ;  /* 0x000000ffff367224 */ /* 0x000fe400078e0046 */
[----:B------:R-:W-:Y:S04]  /*66ad0*/  STL [R1+0x4e8c], R55 ;  /* 0x004e8c3701007387 */ /* 0x000fe80000100800 */
[----:B------:R-:W-:Y:S04]  /*66ae0*/  STL [R1+0x4e88], R54 ;  /* 0x004e883601007387 */ /* 0x000fe80000100800 */
[----:B------:R-:W-:Y:S04]  /*66af0*/  STL [R1+0x4e84], R59 ;  /* 0x004e843b01007387 */ /* 0x000fe80000100800 */
[----:B------:R-:W-:Y:S01]  /*66b00*/  STL [R1+0x4e80], R58 ;  /* 0x004e803a01007387 */ /* 0x000fe20000100800 */
[----:B----4-:R-:W-:-:S15]  /*66b10*/  HMMA.1688.F32.TF32 R68, R116, R28, R120 ;  /* 0x0000001c7444723c */ /* 0x010fde0000081078 */
[----:B------:R-:W-:-:S08]  /*66b20*/  NOP ;  /* 0x0000000000007918 */ /* 0x000fd00000000000 */
[----:B------:R4:W-:Y:S01]  /*66b30*/  STL.64 [R1+0x118], R70 ;  /* 0x0001184601007387 */ /* 0x0009e20000100a00 */
[----:B-1----:R-:W-:Y:S02]  /*66b40*/  IMAD.MOV.U32 R62, RZ, RZ, R68 ;  /* 0x000000ffff3e7224 */ /* 0x002fe400078e0044 */
[----:B------:R-:W-:Y:S02]  /*66b50*/  IMAD.MOV.U32 R63, RZ, RZ, R69 ;  /* 0x000000ffff3f7224 */ /* 0x000fe400078e0045 */
[----:B----4-:R-:W-:Y:S03]  /*66b60*/  HMMA.1688.F32.TF32 R68, R116, R32, R140 ;  /* 0x000000207444723c */ /* 0x010fe6000008108c */
[----:B------:R-:W-:Y:S04]  /*66b70*/  STL [R1+0x4e94], R63 ;  /* 0x004e943f01007387 */ /* 0x000fe80000100800 */
[----:B------:R-:W-:Y:S04]  /*66b80*/  STL [R1+0x4e90], R62 ;  /* 0x004e903e01007387 */ /* 0x000fe80000100800 */
[----:B------:R-:W4:Y:S04]  /*66b90*/  LDL.LU R124, [R1+0x12f0] ;  /* 0x0012f000017c7983 */ /* 0x000f280000300800 */
[----:B------:R-:W4:Y:S04]  /*66ba0*/  LDL.LU R125, [R1+0x12f4] ;  /* 0x0012f400017d7983 */ /* 0x000f280000300800 */
[----:B------:R-:W4:Y:S04]  /*66bb0*/  LDL.LU R126, [R1+0x12f8] ;  /* 0x0012f800017e7983 */ /* 0x000f280000300800 */
[----:B------:R-:W4:Y:S01]  /*66bc0*/  LDL.LU R127, [R1+0x12fc] ;  /* 0x0012fc00017f7983 */ /* 0x000f220000300800 */
[----:B------:R-:W-:Y:S01]  /*66bd0*/  IMAD.MOV.U32 R47, RZ, RZ, R71 ;  /* 0x000000ffff2f7224 */ /* 0x000fe200078e0047 */
[----:B------:R-:W-:Y:S01]  /*66be0*/  MOV R46, R70 ;  /* 0x00000046002e7202 */ /* 0x000fe20000000f00 */
[----:B------:R-:W-:-:S02]  /*66bf0*/  IMAD.MOV.U32 R51, RZ, RZ, R69 ;  /* 0x000000ffff337224 */ /* 0x000fc400078e0045 */
[----:B------:R-:W-:Y:S01]  /*66c00*/  IMAD.MOV.U32 R50, RZ, RZ, R68 ;  /* 0x000000ffff327224 */ /* 0x000fe200078e0044 */
[----:B------:R-:W-:Y:S04]  /*66c10*/  STL [R1+0x4ea4], R47 ;  /* 0x004ea42f01007387 */ /* 0x000fe80000100800 */
[----:B------:R-:W-:Y:S04]  /*66c20*/  STL [R1+0x4ea0], R46 ;  /* 0x004ea02e01007387 */ /* 0x000fe80000100800 */
[----:B------:R-:W-:Y:S04]  /*66c30*/  STL [R1+0x4e9c], R51 ;  /* 0x004e9c3301007387 */ /* 0x000fe80000100800 */
[----:B------:R-:W-:Y:S01]  /*66c40*/  STL [R1+0x4e98], R50 ;  /* 0x004e983201007387 */ /* 0x000fe20000100800 */
[----:B--2---:R-:W-:-:S15]  /*66c50*/  HMMA.1688.F32.TF32 R120, R116, R36, R136 ;  /* 0x000000247478723c */ /* 0x004fde0000081088 */
[----:B------:R-:W-:-:S09]  /*66c60*/  NOP ;  /* 0x0000000000007918 */ /* 0x000fd20000000000 */
[----:B------:R-:W-:Y:S02]  /*66c70*/  IMAD.MOV.U32 R71, RZ, RZ, R120 ;  /* 0x000000ffff477224 */ /* 0x000fe400078e0078 */
[----:B------:R-:W-:Y:S01]  /*66c80*/  IMAD.MOV.U32 R70, RZ, RZ, R121 ;  /* 0x000000ffff467224 */ /* 0x000fe200078e0079 */
[----:B------:R-:W2:Y:S01]  /*66c90*/  LDL.LU R120, [R1+0x12e0] ;  /* 0x0012e00001787983 */ /* 0x000ea20000300800 */
[----:B------:R-:W-:Y:S01]  /*66ca0*/  IMAD.MOV.U32 R69, RZ, RZ, R122 ;  /* 0x000000ffff457224 */ /* 0x000fe200078e007a */
[----:B------:R-:W-:Y:S02]  /*66cb0*/  MOV R68, R123 ;  /* 0x0000007b00447202 */ /* 0x000fe40000000f00 */
[----:B------:R-:W2:Y:S04]  /*66cc0*/  LDL.LU R121, [R1+0x12e4] ;  /* 0x0012e40001797983 */ /* 0x000ea80000300800 */
[----:B------:R-:W2:Y:S04]  /*66cd0*/  LDL.LU R122, [R1+0x12e8] ;  /* 0x0012e800017a7983 */ /* 0x000ea80000300800 */
[----:B------:R-:W2:Y:S04]  /*66ce0*/  LDL.LU R123, [R1+0x12ec] ;  /* 0x0012ec00017b7983 */ /* 0x000ea80000300800 */
[----:B------:R-:W-:Y:S04]  /*66cf0*/  STL [R1+0x4eb4], R68 ;  /* 0x004eb44401007387 */ /* 0x000fe80000100800 */
[----:B------:R-:W-:Y:S04]  /*66d00*/  STL [R1+0x4eb0], R69 ;  /* 0x004eb04501007387 */ /* 0x000fe80000100800 */
[----:B------:R-:W-:Y:S04]  /*66d10*/  STL [R1+0x4eac], R70 ;  /* 0x004eac4601007387 */ /* 0x000fe80000100800 */
        /* <DEDUP_REMOVED lines=9> */
[----:B---3--:R-:W-:Y:S03]  /*66db0*/  HMMA.1688.F32.TF32 R128, R116, R40, R144 ;  /* 0x000000287480723c */ /* 0x008fe60000081090 */
[----:B------:R-:W3:Y:S04]  /*66dc0*/  LDL.LU R144, [R1+0x12b0] ;  /* 0x0012b00001907983 */ /* 0x000ee80000300800 */
[----:B------:R-:W3:Y:S04]  /*66dd0*/  LDL.LU R145, [R1+0x12b4] ;  /* 0x0012b40001917983 */ /* 0x000ee80000300800 */
[----:B------:R-:W3:Y:S04]  /*66de0*/  LDL.LU R146, [R1+0x12b8] ;  /* 0x0012b80001927983 */ /* 0x000ee80000300800 */
[----:B------:R-:W3:Y:S09]  /*66df0*/  LDL.LU R147, [R1+0x12bc] ;  /* 0x0012bc0001937983 */ /* 0x000ef20000300800 */
[----:B------:R-:W-:-:S02]  /*66e00*/  IMAD.MOV.U32 R39, RZ, RZ, R131 ;  /* 0x000000ffff277224 */ /* 0x000fc400078e0083 */
[----:B------:R-:W-:Y:S02]  /*66e10*/  IMAD.MOV.U32 R38, RZ, RZ, R130 ;  /* 0x000000ffff267224 */ /* 0x000fe400078e0082 */
[----:B------:R-:W-:Y:S02]  /*66e20*/  IMAD.MOV.U32 R43, RZ, RZ, R129 ;  /* 0x000000ffff2b7224 */ /* 0x000fe400078e0081 */
[----:B------:R-:W-:Y:S01]  /*66e30*/  IMAD.MOV.U32 R42, RZ, RZ, R128 ;  /* 0x000000ffff2a7224 */ /* 0x000fe200078e0080 */
[----:B------:R1:W-:Y:S04]  /*66e40*/  STL [R1+0x4ec4], R39 ;  /* 0x004ec42701007387 */ /* 0x0003e80000100800 */
[----:B------:R1:W-:Y:S04]  /*66e50*/  STL [R1+0x4ec0], R38 ;  /* 0x004ec02601007387 */ /* 0x0003e80000100800 */
[----:B------:R1:W-:Y:S04]  /*66e60*/  STL [R1+0x4ebc], R43 ;  /* 0x004ebc2b01007387 */ /* 0x0003e80000100800 */
[----:B------:R1:W-:Y:S01]  /*66e70*/  STL [R1+0x4eb8], R42 ;  /* 0x004eb82a01007387 */ /* 0x0003e20000100800 */
[----:B----4-:R-:W-:-:S15]  /*66e80*/  HMMA.1688.F32.TF32 R68, R116, R44, R124 ;  /* 0x0000002c7444723c */ /* 0x010fde000008107c */
[----:B------:R-:W-:-:S09]  /*66e90*/  NOP ;  /* 0x0000000000007918 */ /* 0x000fd20000000000 */
[----:B------:R-:W-:Y:S01]  /*66ea0*/  MOV R59, R68 ;  /* 0x00000044003b7202 */ /* 0x000fe20000000f00 */
[----:B------:R-:W-:Y:S02]  /*66eb0*/  IMAD.MOV.U32 R58, RZ, RZ, R69 ;  /* 0x000000ffff3a7224 */ /* 0x000fe400078e0045 */
[----:B------:R-:W-:Y:S02]  /*66ec0*/  IMAD.MOV.U32 R67, RZ, RZ, R70 ;  /* 0x000000ffff437224 */ /* 0x000fe400078e0046 */
[----:B------:R-:W-:-:S05]  /*66ed0*/  IMAD.MOV.U32 R66, RZ, RZ, R71 ;  /* 0x000000ffff427224 */ /* 0x000fca00078e0047 */
[----:B------:R4:W-:Y:S04]  /*66ee0*/  STL [R1+0x4ed4], R66 ;  /* 0x004ed44201007387 */ /* 0x0009e80000100800 */
[----:B------:R-:W-:Y:S04]  /*66ef0*/  STL [R1+0x4ed0], R67 ;  /* 0x004ed04301007387 */ /* 0x000fe80000100800 */
        /* <DEDUP_REMOVED lines=8> */
[----:B------:R2:W-:Y:S04]  /*66f80*/  STL [R1+0x4ee4], R31 ;  /* 0x004ee41f01007387 */ /* 0x0005e80000100800 */
[----:B------:R-:W-:Y:S04]  /*66f90*/  STL [R1+0x4ee0], R30 ;  /* 0x004ee01e01007387 */ /* 0x000fe80000100800 */
[----:B------:R-:W-:Y:S04]  /*66fa0*/  STL [R1+0x4edc], R35 ;  /* 0x004edc2301007387 */ /* 0x000fe80000100800 */
[----:B------:R2:W-:Y:S01]  /*66fb0*/  STL [R1+0x4ed8], R34 ;  /* 0x004ed82201007387 */ /* 0x0005e20000100800 */
[C---:B------:R-:W-:Y:S06]  /*66fc0*/  HMMA.1688.F32.TF32 R68, R116.reuse, R52, R140 ;  /* 0x000000347444723c */ /* 0x040fec000008108c */
[----:B---3--:R-:W-:Y:S01]  /*66fd0*/  HMMA.1688.F32.TF32 R120, R116, R60, R144 ;  /* 0x0000003c7478723c */ /* 0x008fe20000081090 */
        /* <DEDUP_REMOVED lines=12> */
[----:B------:R-:W-:Y:S01]  /*670a0*/  IMAD.MOV.U32 R63, RZ, RZ, R68 ;  /* 0x000000ffff3f7224 */ /* 0x000fe200078e0044 */
[----:B------:R-:W-:Y:S01]  /*670b0*/  MOV R55, R70 ;  /* 0x0000004600377202 */ /* 0x000fe20000000f00 */
[----:B------:R-:W-:-:S02]  /*670c0*/  IMAD.MOV.U32 R62, RZ, RZ, R69 ;  /* 0x000000ffff3e7224 */ /* 0x000fc400078e0045 */
[----:B------:R-:W-:Y:S02]  /*670d0*/  IMAD.MOV.U32 R54, RZ, RZ, R71 ;  /* 0x000000ffff367224 */ /* 0x000fe400078e0047 */
[----:B------:R-:W-:Y:S01]  /*670e0*/  HMMA.1688.F32.TF32 R68, R116, R56, R136 ;  /* 0x000000387444723c */ /* 0x000fe20000081088 */
        /* <DEDUP_REMOVED lines=28> */
[----:B------:R-:W-:Y:S01]  /*672b0*/  IMAD.MOV.U32 R69, RZ, RZ, R121 ;  /* 0x000000ffff457224 */ /* 0x000fe200078e0079 */
[----:B------:R-:W-:Y:S01]  /*672c0*/  MOV R50, R71 ;  /* 0x0000004700327202 */ /* 0x000fe20000000f00 */
[----:B------:R-:W-:Y:S01]  /*672d0*/  IMAD.MOV.U32 R70, RZ, RZ, R122 ;  /* 0x000000ffff467224 */ /* 0x000fe200078e007a */
[----:B------:R-:W3:Y:S01]  /*672e0*/  LDL.LU R120, [R1+0x12a0] ;  /* 0x0012a00001787983 */ /* 0x000ee20000300800 */
[----:B------:R-:W-:-:S03]  /*672f0*/  IMAD.MOV.U32 R71, RZ, RZ, R123 ;  /* 0x000000ffff477224 */ /* 0x000fc600078e007b */
[----:B------:R-:W3:Y:S04]  /*67300*/  LDL.LU R121, [R1+0x12a4] ;  /* 0x0012a40001797983 */ /* 0x000ee80000300800 */
[----:B------:R-:W3:Y:S04]  /*67310*/  LDL.LU R122, [R1+0x12a8] ;  /* 0x0012a800017a7983 */ /* 0x000ee80000300800 */
[----:B------:R-:W3:Y:S01]  /*67320*/  LDL.LU R123, [R1+0x12ac] ;  /* 0x0012ac00017b7983 */ /* 0x000ee20000300800 */
[----:B----4-:R-:W-:-:S15]  /*67330*/  HMMA.1688.F32.TF32 R116, R116, R64, R196 ;  /* 0x000000407474723c */ /* 0x010fde00000810c4 */
[----:B------:R-:W-:-:S09]  /*67340*/  NOP ;  /* 0x0000000000007918 */ /* 0x000fd20000000000 */
[----:B------:R-:W-:Y:S01]  /*67350*/  MOV R26, R116 ;  /* 0x00000074001a7202 */ /* 0x000fe20000000f00 */
[----:B------:R-:W-:Y:S02]  /*67360*/  IMAD.MOV.U32 R14, RZ, RZ, R117 ;  /* 0x000000ffff0e7224 */ /* 0x000fe400078e0075 */
[----:B------:R-:W-:Y:S02]  /*67370*/  IMAD.MOV.U32 R15, RZ, RZ, R118 ;  /* 0x000000ffff0f7224 */ /* 0x000fe400078e0076 */
[----:B------:R-:W-:Y:S02]  /*67380*/  IMAD.MOV.U32 R27, RZ, RZ, R119 ;  /* 0x000000ffff1b7224 */ /* 0x000fe400078e0077 */
[----:B--2---:R-:W-:-:S15]  /*67390*/  HMMA.1688.F32.TF32 R116, R108, R4, R192 ;  /* 0x000000046c74723c */ /* 0x004fde00000810c0 */
[----:B------:R-:W-:-:S09]  /*673a0*/  NOP ;  /* 0x0000000000007918 */ /* 0x000fd20000000000 */
[----:B-1----:R-:W-:Y:S01]  /*673b0*/  IMAD.MOV.U32 R39, RZ, RZ, R116 ;  /* 0x000000ffff277224 */ /* 0x002fe200078e0074 */
[----:B------:R-:W-:Y:S01]  /*673c0*/  MOV R38, R117 ;  /* 0x0000007500267202 */ /* 0x000fe20000000f00 */
[----:B------:R-:W-:Y:S02]  /*673d0*/  IMAD.MOV.U32 R43, RZ, RZ, R118 ;  /* 0x000000ffff2b7224 */ /* 0x000fe400078e0076 */
[----:B------:R-:W-:Y:S02]  /*673e0*/  IMAD.MOV.U32 R42, RZ, RZ, R119 ;  /* 0x000000ffff2a7224 */ /* 0x000fe400078e0077 */
[----:B---3--:R-:W-:-:S15]  /*673f0*/  HMMA.1688.F32.TF32 R116, R108, R8, R180 ;  /* 0x000000086c74723c */ /* 0x008fde00000810b4 */
[----:B------:R-:W-:-:S09]  /*67400*/  NOP ;  /* 0x0000000000007918 */ /* 0x000fd20000000000 */
[----:B------:R-:W-:Y:S01]  /*67410*/  IMAD.MOV.U32 R66, RZ, RZ, R116 ;  /* 0x000000ffff427224 */ /* 0x000fe200078e0074 */
[----:B------:R-:W-:Y:S01]  /*67420*/  MOV R58, R118 ;  /* 0x00000076003a7202 */ /* 0x000fe20000000f00 */
        /* <DEDUP_REMOVED lines=8> */
[C---:B------:R-:W-:Y:S01]  /*674b0*/  HMMA.1688.F32.TF32 R116, R108.reuse, R16, R124 ;  /* 0x000000106c74723c */ /* 0x040fe2000008107c */
[----:B------:R-:W-:Y:S04]  /*674c0*/  LDS R124, [R150+UR12+0x8080] ;  /* 0x0080800c967c7984 */ /* 0x000fe80008000800 */
[----:B------:R-:W-:Y:S01]  /*674d0*/  LDS R126, [R150+UR12+0x9080] ;  /* 0x0090800c967e7984 */ /* 0x000fe20008000800 */
[----:B------:R-:W-:Y:S03]  /*674e0*/  HMMA.1688.F32.TF32 R128, R108, R20, R128 ;  /* 0x000000146c80723c */ /* 0x000fe60000081080 */
[----:B------:R-:W-:Y:S04]  /*674f0*/  LDS R125, [R151+UR12+0x8080] ;  /* 0x0080800c977d7984 */ /* 0x000fe80008000800 */
[----:B------:R-:W1:Y:S11]  /*67500*/  LDS R127, [R151+UR12+0x9080] ;  /* 0x0090800c977f7984 */ /* 0x000e760008000800 */
[----:B------:R-:W-:-:S02]  /*67510*/  IMAD.MOV.U32 R18, RZ, RZ, R116 ;  /* 0x000000ffff127224 */ /* 0x000fc400078e0074 */
[----:B------:R-:W-:Y:S02]  /*67520*/  IMAD.MOV.U32 R19, RZ, RZ, R117 ;  /* 0x000000ffff137224 */ /* 0x000fe400078e0075 */
[----:B------:R-:W-:Y:S02]  /*67530*/  IMAD.MOV.U32 R22, RZ, RZ, R118 ;  /* 0x000000ffff167224 */ /* 0x000fe400078e0076 */
[----:B------:R-:W-:Y:S02]  /*67540*/  IMAD.MOV.U32 R23, RZ, RZ, R119 ;  /* 0x000000ffff177224 */ /* 0x000fe400078e0077 */
[C---:B------:R-:W-:Y:S01]  /*67550*/  HMMA.1688.F32.TF32 R116, R108.reuse, R24, R120 ;  /* 0x000000186c74723c */ /* 0x040fe20000081078 */
[----:B------:R-:W-:Y:S04]  /*67560*/  STL.64 [R1+0xc70], R128 ;  /* 0x000c708001007387 */ /* 0x000fe80000100a00 */
[----:B------:R2:W-:Y:S01]  /*67570*/  STL.64 [R1+0xc78], R130 ;  /* 0x000c788201007387 */ /* 0x0005e20000100a00 */
[C---:B------:R-:W-:Y:S06]  /*67580*/  HMMA.1688.F32.TF32 R120, R108.reuse, R32, R136 ;  /* 0x000000206c78723c */ /* 0x040fec0000081088 */
[C---:B--2---:R-:W-:Y:S11]  /*67590*/  HMMA.1688.F32.TF32 R128, R108.reuse, R28, R140 ;  /* 0x0000001c6c80723c */ /* 0x044ff6000008108c */
[----:B------:R-:W-:Y:S04]  /*675a0*/  STL.64 [R1+0x1a0], R116 ;  /* 0x0001a07401007387 */ /* 0x000fe80000100a00 */
[----:B------:R2:W-:Y:S02]  /*675b0*/  STL.64 [R1+0x1a8], R118 ;  /* 0x0001a87601007387 */ /* 0x0005e40000100a00 */
[----:B--2---:R-:W-:Y:S06]  /*675c0*/  HMMA.1688.F32.TF32 R116, R108, R36, R144 ;  /* 0x000000246c74723c */ /* 0x004fec0000081090 */
[----:B------:R-:W-:Y:S01]  /*675d0*/  STL.64 [R1+0x190], R128 ;  /* 0x0001908001007387 */ /* 0x000fe20000100a00 */
[----:B------:R-:W-:-:S03]  /*675e0*/  MOV R140, R96 ;  /* 0x00000060008c7202 */ /* 0x000fc60000000f00 */
[----:B------:R-:W-:Y:S04]  /*675f0*/  STL.64 [R1+0x198], R130 ;  /* 0x0001988201007387 */ /* 0x000fe80000100a00 */
[----:B------:R2:W-:Y:S01]  /*67600*/  STL.64 [R1+0x180], R120 ;  /* 0x0001807801007387 */ /* 0x0005e20000100a00 */
[----:B------:R-:W-:-:S03]  /*67610*/  IMAD.MOV.U32 R141, RZ, RZ, R97 ;  /* 0x000000ffff8d7224 */ /* 0x000fc600078e0061 */
[----:B------:R3:W-:Y:S01]  /*67620*/  STL.64 [R1+0x188], R122 ;  /* 0x0001887a01007387 */ /* 0x0007e20000100a00 */
[----:B------:R-:W-:-:S03]  /*67630*/  IMAD.MOV.U32 R142, RZ, RZ, R100 ;  /* 0x000000ffff8e7224 */ /* 0x000fc600078e0064 */
[----:B------:R-:W4:Y:S01]  /*67640*/  LDL.LU R96, [R1+0x508c] ;  /* 0x00508c0001607983 */ /* 0x000f220000300800 */
[----:B------:R-:W-:-:S03]  /*67650*/  IMAD.MOV.U32 R143, RZ, RZ, R101 ;  /* 0x000000ffff8f7224 */ /* 0x000fc600078e0065 */
        /* <DEDUP_REMOVED lines=29> */
[----:B------:R-:W-:-:S02]  /*67830*/  IMAD.MOV.U32 R146, RZ, RZ, R73 ;  /* 0x000000ffff927224 */ /* 0x000fc400078e0049 */
[----:B------:R-:W-:Y:S01]  /*67840*/  IMAD.MOV.U32 R147, RZ, RZ, R72 ;  /* 0x000000ffff937224 */ /* 0x000fe200078e0048 */
[----:B--2---:R-:W2:Y:S01]  /*67850*/  LDL.LU R120, [R1+0x9e0] ;  /* 0x0009e00001787983 */ /* 0x004ea20000300800 */
[----:B------:R-:W-:Y:S01]  /*67860*/  IMAD.MOV.U32 R138, RZ, RZ, R81 ;  /* 0x000000ffff8a7224 */ /* 0x000fe200078e0051 */
[----:B------:R-:W-:Y:S02]  /*67870*/  MOV R139, R80 ;  /* 0x00000050008b7202 */ /* 0x000fe40000000f00 */
[----:B------:R-:W2:Y:S04]  /*67880*/  LDL.LU R121, [R1+0x9e4] ;  /* 0x0009e40001797983 */ /* 0x000ea80000300800 */
[----:B---3--:R-:W2:Y:S01]  /*67890*/  LDL.LU R122, [R1+0x9e8] ;  /* 0x0009e800017a7983 */ /* 0x008ea20000300800 */
[----:B------:R-:W-:-:S03]  /*678a0*/  IMAD.MOV.U32 R144, RZ, RZ, R77 ;  /* 0x000000ffff907224 */ /* 0x000fc600078e004d */
[----:B------:R-:W2:Y:S01]  /*678b0*/  LDL.LU R123, [R1+0x9ec] ;  /* 0x0009ec00017b7983 */ /* 0x000ea20000300800 */
[----:B------:R-:W-:Y:S02]  /*678c0*/  IMAD.MOV.U32 R145, RZ, RZ, R76 ;  /* 0x000000ffff917224 */ /* 0x000fe400078e004c */
[----:B------:R-:W-:Y:S02]  /*678d0*/  IMAD.MOV.U32 R136, RZ, RZ, R85 ;  /* 0x000000ffff887224 */ /* 0x000fe400078e0055 */
[----:B------:R-:W-:Y:S01]  /*678e0*/  IMAD.MOV.U32 R137, RZ, RZ, R84 ;  /* 0x000000ffff897224 */ /* 0x000fe200078e0054 */
[----:B------:R-:W-:Y:S01]  /*678f0*/  MOV R130, R89 ;  /* 0x0000005900827202 */ /* 0x000fe20000000f00 */
[----:B------:R-:W-:Y:S02]  /*67900*/  IMAD.MOV.U32 R128, RZ, RZ, R93 ;  /* 0x000000ffff807224 */ /* 0x000fe400078e005d */
[----:B------:R-:W-:Y:S02]  /*67910*/  IMAD.MOV.U32 R129, RZ, RZ, R92 ;  /* 0x000000ffff817224 */ /* 0x000fe400078e005c */
[----:B------:R-:W-:-:S07]  /*67920*/  IMAD.MOV.U32 R131, RZ, RZ, R88 ;  /* 0x000000ffff837224 */ /* 0x000fce00078e0058 */
[----:B------:R-:W-:Y:S01]  /*67930*/  HMMA.1688.F32.TF32 R88, R104, R4, R128 ;  /* 0x000000046858723c */ /* 0x000fe20000081080 */
[----:B----4-:R-:W-:Y:S02]  /*67940*/  IMAD.MOV.U32 R191, RZ, RZ, R96 ;  /* 0x000000ffffbf7224 */ /* 0x010fe400078e0060 */
[----:B------:R-:W-:Y:S01]  /*67950*/  IMAD.MOV.U32 R190, RZ, RZ, R97 ;  /* 0x000000ffffbe7224 */ /* 0x000fe200078e0061 */
[----:B------:R-:W-:Y:S02]  /*67960*/  MOV R189, R100 ;  /* 0x0000006400bd7202 */ /* 0x000fe40000000f00 */
[C---:B------:R-:W-:Y:S06]  /*67970*/  HMMA.1688.F32.TF32 R72, R108.reuse, R40, R176 ;  /* 0x000000286c48723c */ /* 0x040fec00000810b0 */
[C---:B------:R-:W-:Y:S06]  /*67980*/  HMMA.1688.F32.TF32 R80, R108.reuse, R44, R200 ;  /* 0x0000002c6c50723c */ /* 0x040fec00000810c8 */
[C---:B------:R-:W-:Y:S11]  /*67990*/  HMMA.1688.F32.TF32 R76, R108.reuse, R48, R212 ;  /* 0x000000306c4c723c */ /* 0x040ff600000810d4 */
[----:B------:R-:W-:Y:S04]  /*679a0*/  STL.64 [R1+0x160], R72 ;  /* 0x0001604801007387 */ /* 0x000fe80000100a00 */
[----:B------:R3:W-:Y:S02]  /*679b0*/  STL.64 [R1+0x168], R74 ;  /* 0x0001684a01007387 */ /* 0x0007e40000100a00 */
[----:B---3--:R-:W-:Y:S02]  /*679c0*/  HMMA.1688.F32.TF32 R72, R108, R52, R196 ;  /* 0x000000346c48723c */ /* 0x008fe400000810c4 */
[----:B------:R-:W-:Y:S04]  /*679d0*/  STL.64 [R1+0x150], R80 ;  /* 0x0001505001007387 */ /* 0x000fe80000100a00 */
[----:B------:R3:W-:Y:S01]  /*679e0*/  STL.64 [R1+0x158], R82 ;  /* 0x0001585201007387 */ /* 0x0007e20000100a00 */
[----:B------:R-:W-:-:S15]  /*679f0*/  IMAD.MOV.U32 R188, RZ, RZ, R101 ;  /* 0x000000ffffbc7224 */ /* 0x000fde00078e0065 */
[----:B------:R-:W-:-:S01]  /*67a00*/  NOP ;  /* 0x0000000000007918 */ /* 0x000fc20000000000 */
[----:B------:R-:W-:Y:S04]  /*67a10*/  STL [R1+0x4dbc], R72 ;  /* 0x004dbc4801007387 */ /* 0x000fe80000100800 */
[----:B------:R-:W-:Y:S04]  /*67a20*/  STL.64 [R1+0x140], R76 ;  /* 0x0001404c01007387 */ /* 0x000fe80000100a00 */
[----:B------:R4:W-:Y:S01]  /*67a30*/  STL.64 [R1+0x148], R78 ;  /* 0x0001484e01007387 */ /* 0x0009e20000100a00 */
[C---:B---3--:R-:W-:Y:S06]  /*67a40*/  HMMA.1688.F32.TF32 R80, R108.reuse, R60, R180 ;  /* 0x0000003c6c50723c */ /* 0x048fec00000810b4 */
[C---:B----4-:R-:W-:Y:S01]  /*67a50*/  HMMA.1688.F32.TF32 R76, R108.reuse, R56, R192 ;  /* 0x000000386c4c723c */ /* 0x050fe200000810c0 */
[----:B------:R-:W-:Y:S05]  /*67a60*/  STL [R1+0x4db8], R73 ;  /* 0x004db84901007387 */ /* 0x000fea0000100800 */
[----:B------:R-:W-:Y:S01]  /*67a70*/  HMMA.1688.F32.TF32 R84, R108, R64, R188 ;  /* 0x000000406c54723c */ /* 0x000fe200000810bc */
[----:B------:R-:W-:Y:S04]  /*67a80*/  STL [R1+0x4db4], R74 ;  /* 0x004db44a01007387 */ /* 0x000fe80000100800 */
[----:B------:R3:W-:Y:S02]  /*67a90*/  STL [R1+0x4db0], R75 ;  /* 0x004db04b01007387 */ /* 0x0007e40000100800 */
[C---:B---3--:R-:W-:Y:S10]  /*67aa0*/  HMMA.1688.F32.TF32 R72, R104.reuse, R20, R144 ;  /* 0x000000146848723c */ /* 0x048ff40000081090 */
        /* <DEDUP_REMOVED lines=12> */
[----:B------:R-:W1:Y:S04]  /*67b70*/  LDL.LU R144, [R1+0x990] ;  /* 0x0009900001907983 */ /* 0x000e680000300800 */
[----:B------:R-:W-:Y:S01]  /*67b80*/  STL.64 [R1+0xc60], R72 ;  /* 0x000c604801007387 */ /* 0x000fe20000100a00 */
[C---:B------:R-:W-:Y:S03]  /*67b90*/  HMMA.1688.F32.TF32 R96, R104.reuse, R12, R140 ;  /* 0x0000000c6860723c */ /* 0x040fe6000008108c */
[----:B------:R3:W-:Y:S04]  /*67ba0*/  STL.64 [R1+0xc68], R74 ;  /* 0x000c684a01007387 */ /* 0x0007e80000100a00 */
[----:B------:R-:W1:Y:S04]  /*67bb0*/  LDL.LU R145, [R1+0x994] ;  /* 0x0009940001917983 */ /* 0x000e680000300800 */
[----:B------:R-:W1:Y:S04]  /*67bc0*/  LDL.LU R146, [R1+0x998] ;  /* 0x0009980001927983 */ /* 0x000e680000300800 */
[----:B------:R-:W1:Y:S04]  /*67bd0*/  LDL.LU R147, [R1+0x99c] ;  /* 0x00099c0001937983 */ /* 0x000e680000300800 */
        /* <DEDUP_REMOVED lines=49> */
[C---:B--2---:R-:W-:Y:S03]  /*67ef0*/  HMMA.1688.F32.TF32 R92, R104.reuse, R8, R120 ;  /* 0x00000008685c723c */ /* 0x044fe60000081078 */
[----:B------:R-:W-:Y:S04]  /*67f00*/  LDS R120, [R0+UR12+0x8100] ;  /* 0x0081000c00787984 */ /* 0x000fe80008000800 */
[----:B------:R-:W-:Y:S04]  /*67f10*/  LDS R122, [R0+UR12+0x9100] ;  /* 0x0091000c007a7984 */ /* 0x000fe80008000800 */
[----:B------:R-:W-:Y:S04]  /*67f20*/  LDS R121, [R252+UR12+0x8100] ;  /* 0x0081000cfc797984 */ /* 0x000fe80008000800 */
[----:B------:R-:W2:Y:S01]  /*67f30*/  LDS R123, [R252+UR12+0x9100] ;  /* 0x0091000cfc7b7984 */ /* 0x000ea20008000800 */
[----:B---3--:R-:W-:Y:S03]  /*67f40*/  HMMA.1688.F32.TF32 R72, R104, R24, R136 ;  /* 0x000000186848723c */ /* 0x008fe60000081088 */
[----:B------:R-:W3:Y:S04]  /*67f50*/  LDL.LU R136, [R1+0x980] ;  /* 0x0009800001887983 */ /* 0x000ee80000300800 */
[----:B------:R-:W3:Y:S04]  /*67f60*/  LDL.LU R137, [R1+0x984] ;  /* 0x0009840001897983 */ /* 0x000ee80000300800 */
[----:B------:R-:W3:Y:S04]  /*67f70*/  LDL.LU R138, [R1+0x988] ;  /* 0x00098800018a7983 */ /* 0x000ee80000300800 */
[----:B------:R-:W3:Y:S09]  /*67f80*/  LDL.LU R139, [R1+0x98c] ;  /* 0x00098c00018b7983 */ /* 0x000ef20000300800 */
[----:B------:R-:W-:Y:S01]  /*67f90*/  MOV R76, R72 ;  /* 0x00000048004c7202 */ /* 0x000fe20000000f00 */
[----:B------:R-:W-:-:S02]  /*67fa0*/  IMAD.MOV.U32 R77, RZ, RZ, R73 ;  /* 0x000000ffff4d7224 */ /* 0x000fc400078e0049 */
[----:B------:R-:W-:Y:S02]  /*67fb0*/  IMAD.MOV.U32 R78, RZ, RZ, R74 ;  /* 0x000000ffff4e7224 */ /* 0x000fe400078e004a */
[----:B------:R-:W-:Y:S02]  /*67fc0*/  IMAD.MOV.U32 R79, RZ, RZ, R75 ;  /* 0x000000ffff4f7224 */ /* 0x000fe400078e004b */
[----:B----4-:R-:W-:-:S15]  /*67fd0*/  HMMA.1688.F32.TF32 R72, R104, R28, R220 ;  /* 0x0000001c6848723c */ /* 0x010fde00000810dc */
[----:B------:R-:W-:-:S09]  /*67fe0*/  NOP ;  /* 0x0000000000007918 */ /* 0x000fd20000000000 */
[----:B------:R-:W-:Y:S01]  /*67ff0*/  IMAD.MOV.U32 R80, RZ, RZ, R72 ;  /* 0x000000ffff507224 */ /* 0x000fe200078e0048 */
[----:B------:R-:W-:Y:S01]  /*68000*/  MOV R81, R73 ;  /* 0x0000004900517202 */ /* 0x000fe20000000f00 */
[----:B------:R-:W-:Y:S02]  /*68010*/  IMAD.MOV.U32 R82, RZ, RZ, R74 ;  /* 0x000000ffff527224 */ /* 0x000fe400078e004a */
[----:B------:R-:W-:Y:S02]  /*68020*/  IMAD.MOV.U32 R83, RZ, RZ, R75 ;  /* 0x000000ffff537224 */ /* 0x000fe400078e004b */
[C---:B------:R-:W-:Y:S06]  /*68030*/  HMMA.1688.F32.TF32 R72, R104.reuse, R32, R152 ;  /* 0x000000206848723c */ /* 0x040fec0000081098 */
[C---:B------:R-:W-:Y:S06]  /*68040*/  HMMA.1688.F32.TF32 R108, R104.reuse, R36, R176 ;  /* 0x00000024686c723c */ /* 0x040fec00000810b0 */
[----:B------:R-:W-:-:S12]  /*68050*/  HMMA.1688.F32.TF32 R116, R104, R40, R200 ;  /* 0x000000286874723c */ /* 0x000fd800000810c8 */
[----:B------:R-:W-:Y:S01]  /*68060*/  IMAD.MOV.U32 R84, RZ, RZ, R72 ;  /* 0x000000ffff547224 */ /* 0x000fe200078e0048 */
[----:B------:R-:W-:Y:S01]  /*68070*/  MOV R86, R74 ;  /* 0x0000004a00567202 */ /* 0x000fe20000000f00 */
[----:B------:R-:W-:Y:S02]  /*68080*/  IMAD.MOV.U32 R85, RZ, RZ, R73 ;  /* 0x000000ffff557224 */ /* 0x000fe400078e0049 */
[----:B------:R-:W-:Y:S02]  /*68090*/  IMAD.MOV.U32 R87, RZ, RZ, R75 ;  /* 0x000000ffff577224 */ /* 0x000fe400078e004b */
[----:B------:R-:W-:Y:S01]  /*680a0*/  IMAD.MOV.U32 R72, RZ, RZ, R108 ;  /* 0x000000ffff487224 */ /* 0x000fe200078e006c */
[----:B------:R-:W-:Y:S01]  /*680b0*/  MOV R75, R111 ;  /* 0x0000006f004b7202 */ /* 0x000fe20000000f00 */
[----:B------:R-:W-:Y:S02]  /*680c0*/  IMAD.MOV.U32 R73, RZ, RZ, R109 ;  /* 0x000000ffff497224 */ /* 0x000fe400078e006d */
[----:B------:R-:W-:-:S02]  /*680d0*/  IMAD.MOV.U32 R74, RZ, RZ, R110 ;  /* 0x000000ffff4a7224 */ /* 0x000fc400078e006e */
[C---:B------:R-:W-:Y:S01]  /*680e0*/  HMMA.1688.F32.TF32 R108, R104.reuse, R44, R212 ;  /* 0x0000002c686c723c */ /* 0x040fe200000810d4 */
[----:B------:R-:W-:Y:S05]  /*680f0*/  STL.64 [R1+0x610], R116 ;  /* 0x0006107401007387 */ /* 0x000fea0000100a00 */
[C---:B------:R-:W-:Y:S01]  /*68100*/  HMMA.1688.F32.TF32 R132, R104.reuse, R48, R196 ;  /* 0x000000306884723c */ /* 0x040fe200000810c4 */
[----:B------:R4:W-:Y:S05]  /*68110*/  STL.64 [R1+0x618], R118 ;  /* 0x0006187601007387 */ /* 0x0009ea0000100a00 */
[C---:B----4-:R-:W-:Y:S11]  /*68120*/  HMMA.1688.F32.TF32 R116, R104.reuse, R52, R192 ;  /* 0x000000346874723c */ /* 0x050ff600000810c0 */
[----:B------:R-:W-:Y:S04]  /*68130*/  STL.64 [R1+0x600], R108 ;  /* 0x0006006c01007387 */ /* 0x000fe80000100a00 */
[----:B------:R4:W-:Y:S02]  /*68140*/  STL.64 [R1+0x608], R110 ;  /* 0x0006086e01007387 */ /* 0x0009e40000100a00 */
[C---:B----4-:R-:W-:Y:S02]  /*68150*/  HMMA.1688.F32.TF32 R108, R104.reuse, R56, R180 ;  /* 0x00000038686c723c */ /* 0x050fe400000810b4 */
[----:B------:R-:W-:Y:S04]  /*68160*/  STL.64 [R1+0x5f0], R132 ;  /* 0x0005f08401007387 */ /* 0x000fe80000100a00 */
[----:B------:R4:W-:Y:S04]  /*68170*/  STL.64 [R1+0x5f8], R134 ;  /* 0x0005f88601007387 */ /* 0x0009e80000100a00 */
[----:B------:R-:W-:Y:S04]  /*68180*/  STL.64 [R1+0x5e0], R116 ;  /* 0x0005e07401007387 */ /* 0x000fe80000100a00 */
[----:B------:R2:W-:Y:S01]  /*68190*/  STL.64 [R1+0x5e8], R118 ;  /* 0x0005e87601007387 */ /* 0x0005e20000100a00 */
[C---:B----4-:R-:W-:Y:S08]  /*681a0*/  HMMA.1688.F32.TF32 R132, R104.reuse, R60, R188 ;  /* 0x0000003c6884723c */ /* 0x050ff000000810bc */
[----:B------:R-:W-:Y:S01]  /*681b0*/  STL.64 [R1+0x5d0], R108 ;  /* 0x0005d06c01007387 */ /* 0x000fe20000100a00 */
[----:B--2---:R-:W-:Y:S03]  /*681c0*/  HMMA.1688.F32.TF32 R116, R104, R64, R128 ;  /* 0x000000406874723c */ /* 0x004fe60000081080 */
[----:B------:R2:W-:Y:S03]  /*681d0*/  STL.64 [R1+0x5d8], R110 ;  /* 0x0005d86e01007387 */ /* 0x0005e60000100a00 */
[C---:B-1----:R-:W-:Y:S06]  /*681e0*/  HMMA.1688.F32.TF32 R104, R124.reuse, R8, R144 ;  /* 0x000000087c68723c */ /* 0x042fec0000081090 */
[----:B--2---:R-:W-:Y:S02]  /*681f0*/  HMMA.1688.F32.TF32 R108, R124, R4, R140 ;  /* 0x000000047c6c723c */ /* 0x004fe4000008108c */
[----:B------:R-:W-:Y:S04]  /*68200*/  STL.64 [R1+0x270], R132 ;  /* 0x0002708401007387 */ /* 0x000fe80000100a00 */
[----:B------:R-:W-:Y:S05]  /*68210*/  STL.64 [R1+0x278], R134 ;  /* 0x0002788601007387 */ /* 0x000fea0000100a00 */
[----:B------:R-:W-:Y:S04]  /*68220*/  STL.64 [R1+0x260], R116 ;  /* 0x0002607401007387 */ /* 0x000fe80000100a00 */
[----:B------:R-:W-:Y:S04]  /*68230*/  STL.64 [R1+0x268], R118 ;  /* 0x0002687601007387 */ /* 0x000fe80000100a00 */
[----:B------:R-:W2:Y:S01]  /*68240*/  LDL.LU R144, [R1+0x970] ;  /* 0x0009700001907983 */ /* 0x000ea20000300800 */
[----:B------:R-:W-:-:S02]  /*68250*/  IMAD.MOV.U32 R190, RZ, RZ, R113 ;  /* 0x000000ffffbe7224 */ /* 0x000fc400078e0071 */
[----:B------:R-:W-:Y:S01]  /*68260*/  IMAD.MOV.U32 R191, RZ, RZ, R112 ;  /* 0x000000ffffbf7224 */ /* 0x000fe200078e0070 */
[----:B------:R-:W-:Y:S04]  /*68270*/  LDS R116, [R150+UR12+0x8100] ;  /* 0x0081000c96747984 */ /* 0x000fe80008000800 */
[----:B------:R-:W-:Y:S04]  /*68280*/  STL.64 [R1+0x250], R108 ;  /* 0x0002506c01007387 */ /* 0x000fe80000100a00 */
[----:B------:R3:W-:Y:S04]  /*68290*/  STL.64 [R1+0x258], R110 ;  /* 0x0002586e01007387 */ /* 0x0007e80000100a00 */
[----:B------:R-:W2:Y:S04]  /*682a0*/  LDL.LU R145, [R1+0x974] ;  /* 0x0009740001917983 */ /* 0x000ea80000300800 */
[----:B------:R-:W2:Y:S04]  /*682b0*/  LDL.LU R146, [R1+0x978] ;  /* 0x0009780001927983 */ /* 0x000ea80000300800 */
[----:B------:R-:W2:Y:S04]  /*682c0*/  LDL.LU R147, [R1+0x97c] ;  /* 0x00097c0001937983 */ /* 0x000ea80000300800 */
[----:B------:R-:W-:Y:S04]  /*682d0*/  STL [R1+0x4d4c], R104 ;  /* 0x004d4c6801007387 */ /* 0x000fe80000100800 */
[----:B------:R-:W-:Y:S04]  /*682e0*/  STL [R1+0x4d48], R105 ;  /* 0x004d486901007387 */ /* 0x000fe80000100800 */
[----:B------:R-:W-:Y:S04]  /*682f0*/  STL [R1+0x4d44], R106 ;  /* 0x004d446a01007387 */ /* 0x000fe80000100800 */
[----:B------:R1:W-:Y:S04]  /*68300*/  STL [R1+0x4d40], R107 ;  /* 0x004d406b01007387 */ /* 0x0003e80000100800 */
[----:B------:R-:W4:Y:S04]  /*68310*/  LDL.LU R188, [R1+0x11a0] ;  /* 0x0011a00001bc7983 */ /* 0x000f280000300800 */
[----:B------:R-:W4:Y:S04]  /*68320*/  LDL.LU R189, [R1+0x11a4] ;  /* 0x0011a40001bd7983 */ /* 0x000f280000300800 */
[----:B------:R-:W3:Y:S04]  /*68330*/  LDL.LU R113, [R1+0x507c] ;  /* 0x00507c0001717983 */ /* 0x000ee80000300800 */
[----:B------:R-:W2:Y:S04]  /*68340*/  LDL.LU R112, [R1+0x5078] ;  /* 0x0050780001707983 */ /* 0x000ea80000300800 */
[----:B------:R-:W4:Y:S04]  /*68350*/  LDL.LU R180, [R1+0xbd0] ;  /* 0x000bd00001b47983 */ /* 0x000f280000300800 */
[----:B------:R-:W4:Y:S04]  /*68360*/  LDL.LU R181, [R1+0xbd4] ;  /* 0x000bd40001b57983 */ /* 0x000f280000300800 */
[----:B------:R-:W4:Y:S04]  /*68370*/  LDL.LU R182, [R1+0xbd8] ;  /* 0x000bd80001b67983 */ /* 0x000f280000300800 */
[----:B------:R-:W4:Y:S04]  /*68380*/  LDL.LU R183, [R1+0xbdc] ;  /* 0x000bdc0001b77983 */ /* 0x000f280000300800 */
[----:B------:R-:W4:Y:S04]  /*68390*/  LDL.LU R192, [R1+0xbe0] ;  /* 0x000be00001c07983 */ /* 0x000f280000300800 */
[----:B------:R-:W4:Y:S04]  /*683a0*/  LDL.LU R193, [R1+0xbe4] ;  /* 0x000be40001c17983 */ /* 0x000f280000300800 */
[----:B------:R-:W-:Y:S04]  /*683b0*/  LDS R118, [R150+UR12+0x9100] ;  /* 0x0091000c96767984 */ /* 0x000fe80008000800 */
[----:B------:R-:W-:Y:S04]  /*683c0*/  LDS R117, [R151+UR12+0x8100] ;  /* 0x0081000c97757984 */ /* 0x000fe80008000800 */
[----:B------:R-:W4:Y:S01]  /*683d0*/  LDS R119, [R151+UR12+0x9100] ;  /* 0x0091000c97777984 */ /* 0x000f220008000800 */
[----:B---3--:R-:W-:-:S02]  /*683e0*/  IMAD.MOV.U32 R195, RZ, RZ, R113 ;  /* 0x000000ffffc37224 */ /* 0x008fc400078e0071 */
[----:B--2---:R-:W-:Y:S02]  /*683f0*/  IMAD.MOV.U32 R194, RZ, RZ, R112 ;  /* 0x000000ffffc27224 */ /* 0x004fe400078e0070 */
[----:B------:R-:W2:Y:S04]  /*68400*/  LDL.LU R112, [R1+0x5074] ;  /* 0x0050740001707983 */ /* 0x000ea80000300800 */
[----:B------:R-:W3:Y:S04]  /*68410*/  LDL.LU R113, [R1+0x5070] ;  /* 0x0050700001717983 */ /* 0x000ee80000300800 */
        /* <DEDUP_REMOVED lines=8> */
[----:B------:R-:W4:Y:S04]  /*684a0*/  LDL.LU R212, [R1+0xc00] ;  /* 0x000c000001d47983 */ /* 0x000f280000300800 */
[----:B------:R-:W4:Y:S01]  /*684b0*/  LDL.LU R213, [R1+0xc04] ;  /* 0x000c040001d57983 */ /* 0x000f220000300800 */
[----:B------:R-:W-:-:S15]  /*684c0*/  HMMA.1688.F32.TF32 R108, R124, R12, R136 ;  /* 0x0000000c7c6c723c */ /* 0x000fde0000081088 */
[----:B------:R-:W-:-:S08]  /*684d0*/  NOP ;  /* 0x0000000000007918 */ /* 0x000fd00000000000 */
[----:B------:R-:W-:Y:S04]  /*684e0*/  STL [R1+0x4d5c], R108 ;  /* 0x004d5c6c01007387 */ /* 0x000fe80000100800 */
[----:B------:R-:W-:Y:S04]  /*684f0*/  STL [R1+0x4d58], R109 ;  /* 0x004d586d01007387 */ /* 0x000fe80000100800 */
[----:B------:R-:W-:Y:S04]  /*68500*/  STL [R1+0x4d54], R110 ;  /* 0x004d546e01007387 */ /* 0x000fe80000100800 */
        /* <DEDUP_REMOVED lines=9> */
[----:B--2---:R-:W-:Y:S01]  /*685a0*/  IMAD.MOV.U32 R215, RZ, RZ, R112 ;  /* 0x000000ffffd77224 */ /* 0x004fe200078e0070 */
[----:B---3--:R-:W-:-:S02]  /*685b0*/  MOV R214, R113 ;  /* 0x0000007100d67202 */ /* 0x008fc40000000f00 */
[C---:B------:R-:W-:Y:S01]  /*685c0*/  HMMA.1688.F32.TF32 R112, R124.reuse, R16, R144 ;  /* 0x000000107c70723c */ /* 0x040fe20000081090 */
        /* <DEDUP_REMOVED lines=8> */
[C---:B-1----:R-:W-:Y:S03]  /*68650*/  HMMA.1688.F32.TF32 R104, R124.reuse, R20, R200 ;  /* 0x000000147c68723c */ /* 0x042fe600000810c8 */
[----:B------:R-:W-:Y:S04]  /*68660*/  STL [R1+0x4d6c], R112 ;  /* 0x004d6c7001007387 */ /* 0x000fe80000100800 */
[----:B------:R-:W-:Y:S01]  /*68670*/  STL [R1+0x4d68], R113 ;  /* 0x004d687101007387 */ /* 0x000fe20000100800 */
[C---:B----4-:R-:W-:Y:S03]  /*68680*/  HMMA.1688.F32.TF32 R108, R124.reuse, R24, R212 ;  /* 0x000000187c6c723c */ /* 0x050fe600000810d4 */
[----:B------:R-:W-:Y:S04]  /*68690*/  STL [R1+0x4d64], R114 ;  /* 0x004d647201007387 */ /* 0x000fe80000100800 */
[----:B------:R-:W-:Y:S08]  /*686a0*/  STL [R1+0x4d60], R115 ;  /* 0x004d607301007387 */ /* 0x000ff00000100800 */
[----:B------:R-:W-:Y:S04]  /*686b0*/  STL.64 [R1+0xc10], R104 ;  /* 0x000c106801007387 */ /* 0x000fe80000100a00 */
[----:B------:R1:W-:Y:S02]  /*686c0*/  STL.64 [R1+0xc18], R106 ;  /* 0x000c186a01007387 */ /* 0x0003e40000100a00 */
[C---:B-1----:R-:W-:Y:S02]  /*686d0*/  HMMA.1688.F32.TF32 R104, R124.reuse, R28, R196 ;  /* 0x0000001c7c68723c */ /* 0x042fe400000810c4 */
[----:B------:R-:W-:Y:S04]  /*686e0*/  STL.64 [R1+0xc00], R108 ;  /* 0x000c006c01007387 */ /* 0x000fe80000100a00 */
[----:B------:R-:W-:Y:S01]  /*686f0*/  STL.64 [R1+0xc08], R110 ;  /* 0x000c086e01007387 */ /* 0x000fe20000100a00 */
[----:B------:R-:W-:-:S15]  /*68700*/  HMMA.1688.F32.TF32 R112, R124, R32, R192 ;  /* 0x000000207c70723c */ /* 0x000fde00000810c0 */
[----:B------:R-:W-:-:S01]  /*68710*/  NOP ;  /* 0x0000000000007918 */ /* 0x000fc20000000000 */
[----:B------:R-:W-:Y:S04]  /*68720*/  STL.64 [R1+0xbf0], R104 ;  /* 0x000bf06801007387 */ /* 0x000fe80000100a00 */
[----:B------:R1:W-:Y:S02]  /*68730*/  STL.64 [R1+0xbf8], R106 ;  /* 0x000bf86a01007387 */ /* 0x0003e40000100a00 */
[C---:B-1----:R-:W-:Y:S02]  /*68740*/  HMMA.1688.F32.TF32 R104, R124.reuse, R40, R188 ;  /* 0x000000287c68723c */ /* 0x042fe400000810bc */
[----:B------:R1:W-:Y:S04]  /*68750*/  STL.64 [R1+0xbe0], R112 ;  /* 0x000be07001007387 */ /* 0x0003e80000100a00 */
[----:B------:R-:W-:Y:S01]  /*68760*/  HMMA.1688.F32.TF32 R108, R124, R36, R180 ;  /* 0x000000247c6c723c */ /* 0x000fe200000810b4 */
[----:B------:R4:W-:-:S15]  /*68770*/  STL.64 [R1+0xbe8], R114 ;  /* 0x000be87201007387 */ /* 0x0009de0000100a00 */
[----:B------:R-:W-:-:S02]  /*68780*/  NOP ;  /* 0x0000000000007918 */ /* 0x000fc40000000000 */
[----:B-1----:R-:W-:Y:S01]  /*68790*/  IMAD.MOV.U32 R112, RZ, RZ, R104 ;  /* 0x000000ffff707224 */ /* 0x002fe200078e0068 */
[----:B----4-:R-:W-:Y:S01]  /*687a0*/  MOV R115, R107 ;  /* 0x0000006b00737202 */ /* 0x010fe20000000f00 */
[----:B------:R-:W-:Y:S02]  /*687b0*/  IMAD.MOV.U32 R113, RZ, RZ, R105 ;  /* 0x000000ffff717224 */ /* 0x000fe400078e0069 */
[----:B------:R-:W-:Y:S02]  /*687c0*/  IMAD.MOV.U32 R114, RZ, RZ, R106 ;  /* 0x000000ffff727224 */ /* 0x000fe400078e006a */
[C---:B------:R-:W-:Y:S01]  /*687d0*/  HMMA.1688.F32.TF32 R104, R124.reuse, R48, R140 ;  /* 0x000000307c68723c */ /* 0x040fe2000008108c */
[----:B------:R-:W-:Y:S04]  /*687e0*/  STL.64 [R1+0xbd0], R108 ;  /* 0x000bd06c01007387 */ /* 0x000fe80000100a00 */
[----:B------:R1:W-:Y:S04]  /*687f0*/  STL.64 [R1+0xbd8], R110 ;  /* 0x000bd86e01007387 */ /* 0x0003e80000100a00 */
[----:B------:R4:W-:Y:S04]  /*68800*/  STL [R1+0x4d7c], R115 ;  /* 0x004d7c7301007387 */ /* 0x0009e80000100800 */
[----:B------:R4:W-:Y:S01]  /*68810*/  STL [R1+0x4d78], R114 ;  /* 0x004d787201007387 */ /* 0x0009e20000100800 */
[----:B-1----:R-:W-:Y:S03]  /*68820*/  HMMA.1688.F32.TF32 R108, R124, R44, R128 ;  /* 0x0000002c7c6c723c */ /* 0x002fe60000081080 */
[----:B------:R1:W-:Y:S04]  /*68830*/  STL [R1+0x4d74], R113 ;  /* 0x004d747101007387 */ /* 0x0003e80000100800 */
[----:B------:R1:W-:Y:S03]  /*68840*/  STL [R1+0x4d70], R112 ;  /* 0x004d707001007387 */ /* 0x0003e60000100800 */
[----:B----4-:R-:W-:-:S02]  /*68850*/  IMAD.MOV.U32 R115, RZ, RZ, R104 ;  /* 0x000000ffff737224 */ /* 0x010fc400078e0068 */
[----:B------:R-:W-:Y:S02]  /*68860*/  IMAD.MOV.U32 R114, RZ, RZ, R105 ;  /* 0x000000ffff727224 */ /* 0x000fe400078e0069 */
[----:B-1----:R-:W-:Y:S02]  /*68870*/  IMAD.MOV.U32 R113, RZ, RZ, R106 ;  /* 0x000000ffff717224 */ /* 0x002fe400078e006a */
[----:B------:R-:W-:-:S07]  /*68880*/  IMAD.MOV.U32 R112, RZ, RZ, R107 ;  /* 0x000000ffff707224 */ /* 0x000fce00078e006b */
[----:B------:R-:W-:Y:S04]  /*68890*/  STL.64 [R1+0xbb0], R108 ;  /* 0x000bb06c01007387 */ /* 0x000fe80000100a00 */
[----:B------:R-:W-:Y:S04]  /*688a0*/  STL.64 [R1+0xbb8], R110 ;  /* 0x000bb86e01007387 */ /* 0x000fe80000100a00 */
[----:B------:R-:W-:Y:S04]  /*688b0*/  STL [R1+0x4d8c], R112 ;  /* 0x004d8c7001007387 */ /* 0x000fe80000100800 */
[----:B------:R-:W-:Y:S04]  /*688c0*/  STL [R1+0x4d88], R113 ;  /* 0x004d887101007387 */ /* 0x000fe80000100800 */
[----:B------:R-:W-:Y:S04]  /*688d0*/  STL [R1+0x4d84], R115 ;  /* 0x004d847301007387 */ /* 0x000fe80000100800 */
[----:B------:R-:W-:Y:S04]  /*688e0*/  STL [R1+0x4d80], R114 ;  /* 0x004d807201007387 */ /* 0x000fe80000100800 */
[----:B------:R-:W4:Y:S01]  /*688f0*/  LDL.LU R192, [R1+0x1150] ;  /* 0x0011500001c07983 */ /* 0x000f220000300800 */
[----:B---3--:R-:W-:-:S15]  /*68900*/  HMMA.1688.F32.TF32 R104, R124, R52, R136 ;  /* 0x000000347c68723c */ /* 0x008fde0000081088 */
[----:B------:R-:W-:-:S08]  /*68910*/  NOP ;  /* 0x0000000000007918 */ /* 0x000fd00000000000 */
[----:B------:R-:W-:Y:S04]  /*68920*/  STL.64 [R1+0xb90], R104 ;  /* 0x000b906801007387 */ /* 0x000fe80000100a00 */
[----:B------:R2:W-:Y:S04]  /*68930*/  STL.64 [R1+0xb98], R106 ;  /* 0x000b986a01007387 */ /* 0x0005e80000100a00 */
        /* <DEDUP_REMOVED lines=27> */
[----:B------:R-:W2:Y:S09]  /*68af0*/  LDL.LU R147, [R1+0xb6c] ;  /* 0x000b6c0001937983 */ /* 0x000eb20000300800 */
        /* <DEDUP_REMOVED lines=8> */
[----:B----4-:R-:W-:-:S15]  /*68b80*/  HMMA.1688.F32.TF32 R104, R124, R60, R192 ;  /* 0x0000003c7c68723c */ /* 0x010fde00000810c0 */
[----:B------:R-:W-:-:S09]  /*68b90*/  NOP ;  /* 0x0000000000007918 */ /* 0x000fd20000000000 */
[----:B------:R-:W-:Y:S01]  /*68ba0*/  IMAD.MOV.U32 R112, RZ, RZ, R104 ;  /* 0x000000ffff707224 */ /* 0x000fe200078e0068 */
[----:B------:R-:W-:Y:S01]  /*68bb0*/  MOV R113, R105 ;  /* 0x0000006900717202 */ /* 0x000fe20000000f00 */
[----:B------:R-:W-:Y:S02]  /*68bc0*/  IMAD.MOV.U32 R115, RZ, RZ, R106 ;  /* 0x000000ffff737224 */ /* 0x000fe400078e006a */
[----:B------:R-:W-:Y:S02]  /*68bd0*/  IMAD.MOV.U32 R114, RZ, RZ, R107 ;  /* 0x000000ffff727224 */ /* 0x000fe400078e006b */
[----:B---3--:R-:W-:Y:S03]  /*68be0*/  HMMA.1688.F32.TF32 R104, R124, R64, R180 ;  /* 0x000000407c68723c */ /* 0x008fe600000810b4 */
[----:B------:R-:W-:Y:S04]  /*68bf0*/  STL [R1+0x4dac], R114 ;  /* 0x004dac7201007387 */ /* 0x000fe80000100800 */
[----:B------:R-:W-:Y:S04]  /*68c00*/  STL [R1+0x4da8], R115 ;  /* 0x004da87301007387 */ /* 0x000fe80000100800 */
[----:B------:R-:W-:Y:S01]  /*68c10*/  STL [R1+0x4da4], R112 ;  /* 0x004da47001007387 */ /* 0x000fe20000100800 */
[C---:B------:R-:W-:Y:S06]  /*68c20*/  HMMA.1688.F32.TF32 R124, R120.reuse, R8, R128 ;  /* 0x00000008787c723c */ /* 0x040fec0000081080 */
[C---:B------:R-:W-:Y:S06]  /*68c30*/  HMMA.1688.F32.TF32 R128, R120.reuse, R16, R136 ;  /* 0x000000107880723c */ /* 0x040fec0000081088 */
[----:B------:R-:W-:Y:S01]  /*68c40*/  HMMA.1688.F32.TF32 R132, R120, R12, R140 ;  /* 0x0000000c7884723c */ /* 0x000fe2000008108c */
[----:B------:R-:W-:-:S15]  /*68c50*/  STL [R1+0x4da0], R113 ;  /* 0x004da07101007387 */ /* 0x000fde0000100800 */
[----:B------:R-:W-:-:S07]  /*68c60*/  NOP ;  /* 0x0000000000007918 */ /* 0x000fce0000000000 */
[----:B------:R-:W-:Y:S04]  /*68c70*/  STL.64 [R1+0x590], R132 ;  /* 0x0005908401007387 */ /* 0x000fe80000100a00 */
[----:B------:R-:W-:Y:S04]  /*68c80*/  STL.64 [R1+0x598], R134 ;  /* 0x0005988601007387 */ /* 0x000fe80000100a00 */
[----:B------:R-:W-:Y:S04]  /*68c90*/  STL.64 [R1+0x580], R128 ;  /* 0x0005808001007387 */ /* 0x000fe80000100a00 */
[----:B------:R2:W-:Y:S02]  /*68ca0*/  STL.64 [R1+0x588], R130 ;  /* 0x0005888201007387 */ /* 0x0005e40000100a00 */
[----:B--2---:R-:W-:Y:S02]  /*68cb0*/  HMMA.1688.F32.TF32 R128, R120, R20, R144 ;  /* 0x000000147880723c */ /* 0x004fe40000081090 */
[----:B------:R-:W2:Y:S01]  /*68cc0*/  LDL.LU R144, [R1+0x710] ;  /* 0x0007100001907983 */ /* 0x000ea20000300800 */
[----:B------:R-:W-:Y:S01]  /*68cd0*/  IMAD.MOV.U32 R111, RZ, RZ, R104 ;  /* 0x000000ffff6f7224 */ /* 0x000fe200078e0068 */
[----:B------:R-:W-:Y:S01]  /*68ce0*/  MOV R109, R106 ;  /* 0x0000006a006d7202 */ /* 0x000fe20000000f00 */
[----:B------:R-:W-:-:S02]  /*68cf0*/  IMAD.MOV.U32 R110, RZ, RZ, R105 ;  /* 0x000000ffff6e7224 */ /* 0x000fc400078e0069 */
[----:B------:R-:W-:Y:S02]  /*68d00*/  IMAD.MOV.U32 R108, RZ, RZ, R107 ;  /* 0x000000ffff6c7224 */ /* 0x000fe400078e006b */
[----:B------:R-:W-:-:S14]  /*68d10*/  HMMA.1688.F32.TF32 R104, R120, R4, R188 ;  /* 0x000000047868723c */ /* 0x000fdc00000810bc */
        /* <DEDUP_REMOVED lines=111> */
[C---:B---3--:R-:W-:Y:S06]  /*69410*/  HMMA.1688.F32.TF32 R132, R120.reuse, R24, R132 ;  /* 0x000000187884723c */ /* 0x048fec0000081084 */
        /* <DEDUP_REMOVED lines=11> */
[C---:B-1----:R-:W-:Y:S02]  /*694d0*/  HMMA.1688.F32.TF32 R132, R120.reuse, R44, R224 ;  /* 0x0000002c7884723c */ /* 0x042fe400000810e0 */
[----:B------:R-:W-:Y:S04]  /*694e0*/  STL.64 [R1+0xb20], R184 ;  /* 0x000b20b801007387 */ /* 0x000fe80000100a00 */
[----:B------:R1:W-:Y:S04]  /*694f0*/  STL.64 [R1+0xb28], R186 ;  /* 0x000b28ba01007387 */ /* 0x0003e80000100a00 */
[----:B------:R-:W-:Y:S04]  /*69500*/  STL.64 [R1+0xb10], R204 ;  /* 0x000b10cc01007387 */ /* 0x000fe80000100a00 */
[----:B------:R-:W-:Y:S01]  /*69510*/  STL.64 [R1+0xb18], R206 ;  /* 0x000b18ce01007387 */ /* 0x000fe20000100a00 */
[C---:B-1----:R-:W-:Y:S08]  /*69520*/  HMMA.1688.F32.TF32 R184, R120.reuse, R48, R244 ;  /* 0x0000003078b8723c */ /* 0x042ff000000810f4 */
[----:B------:R-:W-:Y:S04]  /*69530*/  STL.64 [R1+0xb00], R132 ;  /* 0x000b008401007387 */ /* 0x000fe80000100a00 */
[----:B------:R1:W-:Y:S02]  /*69540*/  STL.64 [R1+0xb08], R134 ;  /* 0x000b088601007387 */ /* 0x0003e40000100a00 */
[C---:B-1----:R-:W-:Y:S09]  /*69550*/  HMMA.1688.F32.TF32 R132, R120.reuse, R56, R168 ;  /* 0x000000387884723c */ /* 0x042ff200000810a8 */
[----:B------:R-:W-:Y:S04]  /*69560*/  STL.64 [R1+0xaf0], R184 ;  /* 0x000af0b801007387 */ /* 0x000fe80000100a00 */
[----:B------:R-:W-:Y:S01]  /*69570*/  STL.64 [R1+0xaf8], R186 ;  /* 0x000af8ba01007387 */ /* 0x000fe20000100a00 */
[----:B------:R-:W-:Y:S03]  /*69580*/  HMMA.1688.F32.TF32 R168, R120, R60, R236 ;  /* 0x0000003c78a8723c */ /* 0x000fe600000810ec */
[----:B------:R-:W-:Y:S04]  /*69590*/  STL.64 [R1+0xae0], R172 ;  /* 0x000ae0ac01007387 */ /* 0x000fe80000100a00 */
[----:B------:R-:W-:Y:S04]  /*695a0*/  STL.64 [R1+0xae8], R174 ;  /* 0x000ae8ae01007387 */ /* 0x000fe80000100a00 */
[----:B------:R-:W-:Y:S04]  /*695b0*/  STL.64 [R1+0xad0], R132 ;  /* 0x000ad08401007387 */ /* 0x000fe80000100a00 */
[----:B------:R1:W-:Y:S02]  /*695c0*/  STL.64 [R1+0xad8], R134 ;  /* 0x000ad88601007387 */ /* 0x0003e40000100a00 */
[C---:B-1----:R-:W-:Y:S06]  /*695d0*/  HMMA.1688.F32.TF32 R132, R116.reuse, R4, R160 ;  /* 0x000000047484723c */ /* 0x042fec00000810a0 */
[----:B------:R-:W-:Y:S04]  /*695e0*/  STL.64 [R1+0xac0], R168 ;  /* 0x000ac0a801007387 */ /* 0x000fe80000100a00 */
[----:B------:R-:W-:Y:S01]  /*695f0*/  STL.64 [R1+0xac8], R170 ;  /* 0x000ac8aa01007387 */ /* 0x000fe20000100a00 */
[C---:B------:R-:W-:Y:S03]  /*69600*/  HMMA.1688.F32.TF32 R120, R116.reuse, R8, R156 ;  /* 0x000000087478723c */ /* 0x040fe6000008109c */
[----:B------:R-:W-:Y:S03]  /*69610*/  STL.64 [R1+0x570], R164 ;  /* 0x000570a401007387 */ /* 0x000fe60000100a00 */
[C---:B------:R-:W-:Y:S01]  /*69620*/  HMMA.1688.F32.TF32 R156, R116.reuse, R12, R216 ;  /* 0x0000000c749c723c */ /* 0x040fe200000810d8 */
[----:B------:R-:W-:Y:S05]  /*69630*/  STL.64 [R1+0x578], R166 ;  /* 0x000578a601007387 */ /* 0x000fea0000100a00 */
[----:B------:R-:W-:Y:S04]  /*69640*/  STL.64 [R1+0x560], R132 ;  /* 0x0005608401007387 */ /* 0x000fe80000100a00 */
[----:B------:R1:W-:Y:S02]  /*69650*/  STL.64 [R1+0x568], R134 ;  /* 0x0005688601007387 */ /* 0x0003e40000100a00 */
[----:B-1----:R-:W-:Y:S05]  /*69660*/  HMMA.1688.F32.TF32 R132, R116, R16, R220 ;  /* 0x000000107484723c */ /* 0x002fea00000810dc */
[----:B------:R-:W-:Y:S04]  /*69670*/  STL.64 [R1+0x550], R120 ;  /* 0x0005507801007387 */ /* 0x000fe80000100a00 */
[----:B------:R-:W-:Y:S04]  /*69680*/  STL.64 [R1+0x558], R122 ;  /* 0x0005587a01007387 */ /* 0x000fe80000100a00 */
[----:B------:R-:W-:Y:S04]  /*69690*/  STL.64 [R1+0x540], R156 ;  /* 0x0005409c01007387 */ /* 0x000fe80000100a00 */
[----:B------:R-:W-:Y:S01]  /*696a0*/  STL.64 [R1+0x548], R158 ;  /* 0x0005489e01007387 */ /* 0x000fe20000100a00 */
        /* <DEDUP_REMOVED lines=9> */
[----:B------:R-:W-:Y:S01]  /*69740*/  LDS R123, [R151+UR12+0x9180] ;  /* 0x0091800c977b7984 */ /* 0x000fe20008000800 */
[C---:B-1----:R-:W-:Y:S06]  /*69750*/  HMMA.1688.F32.TF32 R132, R116.reuse, R20, R152 ;  /* 0x000000147484723c */ /* 0x042fec0000081098 */
[C---:B------:R-:W-:Y:S06]  /*69760*/  HMMA.1688.F32.TF32 R156, R116.reuse, R24, R176 ;  /* 0x00000018749c723c */ /* 0x040fec00000810b0 */
        /* <DEDUP_REMOVED lines=33> */
[----:B------:R-:W-:Y:S04]  /*69980*/  STL.64 [R1+0x520], R116 ;  /* 0x0005207401007387 */ /* 0x000fe80000100a00 */
[----:B------:R-:W-:Y:S04]  /*69990*/  STL.64 [R1+0x528], R118 ;  /* 0x0005287601007387 */ /* 0x000fe80000100a00 */
        /* <DEDUP_REMOVED lines=93> */
[----:B------:R-:W-:Y:S01]  /*69f70*/  LDS R124, [R0+UR12+0x8180] ;  /* 0x0081800c007c7984 */ /* 0x000fe20008000800 */
[----:B------:R-:W-:Y:S02]  /*69f80*/  IMAD.MOV.U32 R106, RZ, RZ, R126 ;  /* 0x000000ffff6a7224 */ /* 0x000fe400078e007e */
[----:B------:R-:W-:Y:S01]  /*69f90*/  IMAD.MOV.U32 R107, RZ, RZ, R127 ;  /* 0x000000ffff6b7224 */ /* 0x000fe200078e007f */
[----:B------:R-:W-:Y:S04]  /*69fa0*/  LDS R126, [R0+UR12+0x9180] ;  /* 0x0091800c007e7984 */ /* 0x000fe80008000800 */
[----:B------:R-:W-:Y:S04]  /*69fb0*/  LDS R125, [R252+UR12+0x8180] ;  /* 0x0081800cfc7d7984 */ /* 0x000fe80008000800 */
[----:B------:R-:W3:Y:S02]  /*69fc0*/  LDS R127, [R252+UR12+0x9180] ;  /* 0x0091800cfc7f7984 */ /* 0x000ee40008000800 */
[C---:B---3--:R-:W-:Y:S06]  /*69fd0*/  HMMA.1688.F32.TF32 R132, R124.reuse, R4, R248 ;  /* 0x000000047c84723c */ /* 0x048fec00000810f8 */
[C---:B--2---:R-:W-:Y:S06]  /*69fe0*/  HMMA.1688.F32.TF32 R116, R124.reuse, R8, R224 ;  /* 0x000000087c74723c */ /* 0x044fec00000810e0 */
[C---:B----4-:R-:W-:Y:S11]  /*69ff0*/  HMMA.1688.F32.TF32 R184, R124.reuse, R12, R244 ;  /* 0x0000000c7cb8723c */ /* 0x050ff600000810f4 */
[----:B------:R-:W-:Y:S04]  /*6a000*/  STL.64 [R1+0x510], R132 ;  /* 0x0005108401007387 */ /* 0x000fe80000100a00 */
[----:B------:R1:W-:Y:S02]  /*6a010*/  STL.64 [R1+0x518], R134 ;  /* 0x0005188601007387 */ /* 0x0003e40000100a00 */
[C---:B-1----:R-:W-:Y:S02]  /*6a020*/  HMMA.1688.F32.TF32 R132, R124.reuse, R16, R172 ;  /* 0x000000107c84723c */ /* 0x042fe400000810ac */
[----:B------:R-:W-:Y:S04]  /*6a030*/  STL.64 [R1+0x500], R116 ;  /* 0x0005007401007387 */ /* 0x000fe80000100a00 */
[----:B------:R-:W-:Y:S04]  /*6a040*/  STL.64 [R1+0x508], R118 ;  /* 0x0005087601007387 */ /* 0x000fe80000100a00 */
[----:B------:R-:W-:Y:S04]  /*6a050*/  STL.64 [R1+0x4f0], R184 ;  /* 0x0004f0b801007387 */ /* 0x000fe80000100a00 */
[----:B------:R-:W-:Y:S01]  /*6a060*/  STL.64 [R1+0x4f8], R186 ;  /* 0x0004f8ba01007387 */ /* 0x000fe20000100a00 */
[C---:B------:R-:W-:Y:S03]  /*6a070*/  HMMA.1688.F32.TF32 R160, R124.reuse, R32, R160 ;  /* 0x000000207ca0723c */ /* 0x040fe600000810a0 */
[----:B------:R-:W-:Y:S03]  /*6a080*/  LDS R116, [R0+UR12+0x8200] ;  /* 0x0082000c00747984 */ /* 0x000fe60008000800 */
[----:B------:R-:W-:Y:S01]  /*6a090*/  HMMA.1688.F32.TF32 R156, R124, R36, R156 ;  /* 0x000000247c9c723c */ /* 0x000fe2000008109c */
[----:B------:R-:W-:Y:S04]  /*6a0a0*/  LDS R118, [R0+UR12+0x9200] ;  /* 0x0092000c00767984 */ /* 0x000fe80008000800 */
[----:B------:R-:W-:Y:S04]  /*6a0b0*/  STL.64 [R1+0x4e0], R132 ;  /* 0x0004e08401007387 */ /* 0x000fe80000100a00 */
[----:B------:R1:W-:Y:S01]  /*6a0c0*/  STL.64 [R1+0x4e8], R134 ;  /* 0x0004e88601007387 */ /* 0x0003e20000100a00 */
[----:B------:R-:W-:Y:S03]  /*6a0d0*/  HMMA.1688.F32.TF32 R128, R120, R16, R128 ;  /* 0x000000107880723c */ /* 0x000fe60000081080 */
[----:B------:R-:W-:Y:S04]  /*6a0e0*/  LDS R117, [R252+UR12+0x8200] ;  /* 0x0082000cfc757984 */ /* 0x000fe80008000800 */
[----:B------:R-:W2:Y:S01]  /*6a0f0*/  LDS R119, [R252+UR12+0x9200] ;  /* 0x0092000cfc777984 */ /* 0x000ea20008000800 */
[C---:B-1----:R-:W-:Y:S06]  /*6a100*/  HMMA.1688.F32.TF32 R132, R124.reuse, R20, R168 ;  /* 0x000000147c84723c */ /* 0x042fec00000810a8 */
[----:B------:R-:W-:-:S15]  /*6a110*/  HMMA.1688.F32.TF32 R168, R124, R24, R236 ;  /* 0x000000187ca8723c */ /* 0x000fde00000810ec */
[----:B------:R-:W-:-:S02]  /*6a120*/  NOP ;  /* 0x0000000000007918 */ /* 0x000fc40000000000 */
[----:B------:R-:W-:Y:S04]  /*6a130*/  STL.64 [R1+0xa00], R132 ;  /* 0x000a008401007387 */ /* 0x000fe80000100a00 */
[----:B------:R1:W-:Y:S02]  /*6a140*/  STL.64 [R1+0xa08], R134 ;  /* 0x000a088601007387 */ /* 0x0003e40000100a00 */
[----:B-1----:R-:W-:Y:S02]  /*6a150*/  HMMA.1688.F32.TF32 R132, R124, R28, R164 ;  /* 0x0000001c7c84723c */ /* 0x002fe400000810a4 */
[----:B------:R-:W-:Y:S04]  /*6a160*/  STL.64 [R1+0x9f0], R168 ;  /* 0x0009f0a801007387 */ /* 0x000fe80000100a00 */
[----:B------:R-:W-:-:S15]  /*6a170*/  STL.64 [R1+0x9f8], R170 ;  /* 0x0009f8aa01007387 */ /* 0x000fde0000100a00 */
[----:B------:R-:W-:-:S02]  /*6a180*/  NOP ;  /* 0x0000000000007918 */ /* 0x000fc40000000000 */
        /* <DEDUP_REMOVED lines=9> */
[C---:B---3--:R-:W-:Y:S03]  /*6a220*/  HMMA.1688.F32.TF32 R156, R124.reuse, R48, R152 ;  /* 0x000000307c9c723c */ /* 0x048fe60000081098 */
[----:B------:R1:W-:Y:S03]  /*6a230*/  STL.64 [R1+0x9b8], R134 ;  /* 0x0009b88601007387 */ /* 0x0003e60000100a00 */
[C---:B-1----:R-:W-:Y:S08]  /*6a240*/  HMMA.1688.F32.TF32 R132, R124.reuse, R52, R176 ;  /* 0x000000347c84723c */ /* 0x042ff000000810b0 */
[----:B------:R-:W-:Y:S04]  /*6a250*/  STL.64 [R1+0x9a0], R160 ;  /* 0x0009a0a001007387 */ /* 0x000fe80000100a00 */
[----:B------:R-:W-:Y:S01]  /*6a260*/  STL.64 [R1+0x9a8], R162 ;  /* 0x0009a8a201007387 */ /* 0x000fe20000100a00 */
[C---:B------:R-:W-:Y:S04]  /*6a270*/  HMMA.1688.F32.TF32 R152, R124.reuse, R56, R200 ;  /* 0x000000387c98723c */ /* 0x040fe800000810c8 */
[----:B------:R-:W-:Y:S04]  /*6a280*/  STL.64 [R1+0x990], R156 ;  /* 0x0009909c01007387 */ /* 0x000fe80000100a00 */
[----:B------:R1:W-:Y:S04]  /*6a290*/  STL.64 [R1+0x998], R158 ;  /* 0x0009989e01007387 */ /* 0x0003e80000100a00 */
[----:B------:R-:W-:Y:S01]  /*6a2a0*/  STL.64 [R1+0x980], R132 ;  /* 0x0009808401007387 */ /* 0x000fe20000100a00 */
[C---:B-1----:R-:W-:Y:S03]  /*6a2b0*/  HMMA.1688.F32.TF32 R156, R124.reuse, R60, R212 ;  /* 0x0000003c7c9c723c */ /* 0x042fe600000810d4 */
[----:B------:R1:W-:Y:S03]  /*6a2c0*/  STL.64 [R1+0x988], R134 ;  /* 0x0009888601007387 */ /* 0x0003e60000100a00 */
[----:B-1----:R-:W-:Y:S04]  /*6a2d0*/  HMMA.1688.F32.TF32 R132, R124, R64, R196 ;  /* 0x000000407c84723c */ /* 0x002fe800000810c4 */
[----:B------:R-:W-:Y:S04]  /*6a2e0*/  STL.64 [R1+0x970], R152 ;  /* 0x0009709801007387 */ /* 0x000fe80000100a00 */
[----:B------:R1:W-:Y:S01]  /*6a2f0*/  STL.64 [R1+0x978], R154 ;  /* 0x0009789a01007387 */ /* 0x0003e20000100a00 */
[C---:B------:R-:W-:Y:S08]  /*6a300*/  HMMA.1688.F32.TF32 R124, R120.reuse, R8, R180 ;  /* 0x00000008787c723c */ /* 0x040ff000000810b4 */
[----:B------:R-:W-:Y:S04]  /*6a310*/  STL.64 [R1+0x960], R156 ;  /* 0x0009609c01007387 */ /* 0x000fe80000100a00 */
[----:B------:R-:W-:Y:S01]  /*6a320*/  STL.64 [R1+0x968], R158 ;  /* 0x0009689e01007387 */ /* 0x000fe20000100a00 */
[C---:B-1----:R-:W-:Y:S03]  /*6a330*/  HMMA.1688.F32.TF32 R152, R120.reuse, R4, R192 ;  /* 0x000000047898723c */ /* 0x042fe600000810c0 */
[----:B------:R-:W-:Y:S04]  /*6a340*/  STL.64 [R1+0x4d0], R132 ;  /* 0x0004d08401007387 */ /* 0x000fe80000100a00 */
[----:B------:R1:W-:Y:S02]  /*6a350*/  STL.64 [R1+0x4d8], R134 ;  /* 0x0004d88601007387 */ /* 0x0003e40000100a00 */
[----:B-1----:R-:W-:-:S14]  /*6a360*/  HMMA.1688.F32.TF32 R132, R120, R12, R188 ;  /* 0x0000000c7884723c */ /* 0x002fdc00000810bc */
        /* <DEDUP_REMOVED lines=10> */
[----:B------:R-:W-:Y:S04]  /*6a410*/  LDS R125, [R151+UR12+0x8200] ;  /* 0x0082000c977d7984 */ /* 0x000fe80008000800 */
[----:B------:R-:W3:Y:S01]  /*6a420*/  LDS R127, [R151+UR12+0x9200] ;  /* 0x0092000c977f7984 */ /* 0x000ee20008000800 */
[C---:B-1----:R-:W-:Y:S06]  /*6a430*/  HMMA.1688.F32.TF32 R128, R120.reuse, R20, R140 ;  /* 0x000000147880723c */ /* 0x042fec000008108c */
[----:B------:R-:W-:-:S15]  /*6a440*/  HMMA.1688.F32.TF32 R132, R120, R24, R136 ;  /* 0x000000187884723c */ /* 0x000fde0000081088 */
[----:B------:R-:W-:-:S02]  /*6a450*/  NOP ;  /* 0x0000000000007918 */ /* 0x000fc40000000000 */
[----:B------:R-:W-:Y:S04]  /*6a460*/  STL.64 [R1+0x950], R128 ;  /* 0x0009508001007387 */ /* 0x000fe80000100a00 */
[----:B------:R1:W-:Y:S04]  /*6a470*/  STL.64 [R1+0x958], R130 ;  /* 0x0009588201007387 */ /* 0x0003e80000100a00 */
[----:B------:R-:W3:Y:S01]  /*6a480*/  LDL.LU R136, [R1+0x3d0] ;  /* 0x0003d00001887983 */ /* 0x000ee20000300800 */
[----:B-1----:R-:W-:Y:S03]  /*6a490*/  HMMA.1688.F32.TF32 R128, R120, R28, R144 ;  /* 0x0000001c7880723c */ /* 0x002fe60000081090 */
[----:B------:R-:W-:Y:S04]  /*6a4a0*/  STL.64 [R1+0x940], R132 ;  /* 0x0009408401007387 */ /* 0x000fe80000100a00 */
[----:B------:R-:W-:-:S15]  /*6a4b0*/  STL.64 [R1+0x948], R134 ;  /* 0x0009488601007387 */ /* 0x000fde0000100a00 */
        /* <DEDUP_REMOVED lines=110> */
[----:B--2---:R-:W-:Y:S06]  /*6aba0*/  HMMA.1688.F32.TF32 R160, R116, R12, R160 ;  /* 0x0000000c74a0723c */ /* 0x004fec00000810a0 */
[C---:B----4-:R-:W-:Y:S06]  /*6abb0*/  HMMA.1688.F32.TF32 R168, R120.reuse, R64, R168 ;  /* 0x0000004078a8723c */ /* 0x050fec00000810a8 */
[C---:B---3--:R-:W-:Y:S06]  /*6abc0*/  HMMA.1688.F32.TF32 R132, R120.reuse, R36, R132 ;  /* 0x000000247884723c */ /* 0x048fec0000081084 */
[C---:B------:R-:W-:Y:S06]  /*6abd0*/  HMMA.1688.F32.TF32 R208, R120.reuse, R32, R208 ;  /* 0x0000002078d0723c */ /* 0x040fec00000810d0 */
[----:B------:R-:W-:-:S15]  /*6abe0*/  HMMA.1688.F32.TF32 R204, R120, R40, R204 ;  /* 0x0000002878cc723c */ /* 0x000fde00000810cc */
[----:B------:R-:W-:-:S02]  /*6abf0*/  NOP ;  /* 0x0000000000007918 */ /* 0x000fc40000000000 */
[----:B------:R-:W-:Y:S04]  /*6ac00*/  STL.64 [R1+0x920], R208 ;  /* 0x000920d001007387 */ /* 0x000fe80000100a00 */
[----:B------:R1:W-:Y:S04]  /*6ac10*/  STL.64 [R1+0x928], R210 ;  /* 0x000928d201007387 */ /* 0x0003e80000100a00 */
[----:B-1----:R-:W2:Y:S04]  /*6ac20*/  LDL.LU.64 R210, [R1+0x5068] ;  /* 0x0050680001d27983 */ /* 0x002ea80000300a00 */
[----:B------:R-:W3:Y:S04]  /*6ac30*/  LDL.LU.64 R208, [R1+0x5060] ;  /* 0x0050600001d07983 */ /* 0x000ee80000300a00 */
        /* <DEDUP_REMOVED lines=9> */
[C---:B-1----:R-:W-:Y:S07]  /*6acd0*/  HMMA.1688.F32.TF32 R132, R120.reuse, R56, R244 ;  /* 0x000000387884723c */ /* 0x042fee00000810f4 */
        /* <DEDUP_REMOVED lines=11> */
[----:B------:R-:W-:Y:S04]  /*6ad90*/  STL.64 [R1+0x480], R168 ;  /* 0x000480a801007387 */ /* 0x000fe80000100a00 */
[----:B------:R-:W-:Y:S05]  /*6ada0*/  STL.64 [R1+0x488], R170 ;  /* 0x000488aa01007387 */ /* 0x000fea0000100a00 */
[----:B------:R-:W-:Y:S04]  /*6adb0*/  STL.64 [R1+0x470], R132 ;  /* 0x0004708401007387 */ /* 0x000fe80000100a00 */
[----:B------:R1:W-:Y:S02]  /*6adc0*/  STL.64 [R1+0x478], R134 ;  /* 0x0004788601007387 */ /* 0x0003e40000100a00 */
[C---:B-1----:R-:W-:Y:S05]  /*6add0*/  HMMA.1688.F32.TF32 R132, R116.reuse, R16, R156 ;  /* 0x000000107484723c */ /* 0x042fea000008109c */
[----:B------:R-:W-:Y:S04]  /*6ade0*/  STL.64 [R1+0x460], R120 ;  /* 0x0004607801007387 */ /* 0x000fe80000100a00 */
[----:B------:R-:W-:Y:S04]  /*6adf0*/  STL.64 [R1+0x468], R122 ;  /* 0x0004687a01007387 */ /* 0x000fe80000100a00 */
[----:B------:R-:W-:Y:S04]  /*6ae00*/  STL.64 [R1+0x450], R160 ;  /* 0x000450a001007387 */ /* 0x000fe80000100a00 */
[----:B------:R-:W-:Y:S01]  /*6ae10*/  STL.64 [R1+0x458], R162 ;  /* 0x000458a201007387 */ /* 0x000fe20000100a00 */
[C---:B------:R-:W-:Y:S03]  /*6ae20*/  HMMA.1688.F32.TF32 R156, R116.reuse, R32, R176 ;  /* 0x00000020749c723c */ /* 0x040fe600000810b0 */
[----:B------:R-:W-:Y:S04]  /*6ae30*/  LDS R120, [R0+UR12+0x8280] ;  /* 0x0082800c00787984 */ /* 0x000fe80008000800 */
[----:B------:R-:W-:Y:S04]  /*6ae40*/  LDS R122, [R0+UR12+0x9280] ;  /* 0x0092800c007a7984 */ /* 0x000fe80008000800 */
[----:B------:R-:W-:Y:S04]  /*6ae50*/  STL.64 [R1+0x440], R132 ;  /* 0x0004408401007387 */ /* 0x000fe80000100a00 */
[----:B------:R1:W-:Y:S04]  /*6ae60*/  STL.64 [R1+0x448], R134 ;  /* 0x0004488601007387 */ /* 0x0003e80000100a00 */
[----:B------:R-:W-:Y:S04]  /*6ae70*/  LDS R121, [R252+UR12+0x8280] ;  /* 0x0082800cfc797984 */ /* 0x000fe80008000800 */
[----:B------:R-:W4:Y:S01]  /*6ae80*/  LDS R123, [R252+UR12+0x9280] ;  /* 0x0092800cfc7b7984 */ /* 0x000f220008000800 */
[C---:B-1----:R-:W-:Y:S06]  /*6ae90*/  HMMA.1688.F32.TF32 R132, R116.reuse, R20, R216 ;  /* 0x000000147484723c */ /* 0x042fec00000810d8 */
[----:B------:R-:W-:-:S15]  /*6aea0*/  HMMA.1688.F32.TF32 R160, R116, R24, R220 ;  /* 0x0000001874a0723c */ /* 0x000fde00000810dc */
[----:B------:R-:W-:-:S02]  /*6aeb0*/  NOP ;  /* 0x0000000000007918 */ /* 0x000fc40000000000 */
        /* <DEDUP_REMOVED lines=16> */
[C---:B----4-:R-:W-:Y:S03]  /*6afc0*/  HMMA.1688.F32.TF32 R152, R116.reuse, R48, R192 ;  /* 0x000000307498723c */ /* 0x050fe600000810c0 */
        /* <DEDUP_REMOVED lines=8> */
[----:B----4-:R-:W-:Y:S01]  /*6b050*/  HMMA.1688.F32.TF32 R152, R116, R60, R128 ;  /* 0x0000003c7498723c */ /* 0x010fe20000081080 */
[----:B------:R1:W-:Y:S05]  /*6b060*/  STL.64 [R1+0x828], R134 ;  /* 0x0008288601007387 */ /* 0x0003ea0000100a00 */
[----:B------:R-:W-:Y:S06]  /*6b070*/  HMMA.1688.F32.TF32 R128, R124, R4, R136 ;  /* 0x000000047c80723c */ /* 0x000fec0000081088 */
[----:B-1----:R-:W-:Y:S06]  /*6b080*/  HMMA.1688.F32.TF32 R132, R116, R64, R140 ;  /* 0x000000407484723c */ /* 0x002fec000008108c */
[C---:B------:R-:W-:Y:S01]  /*6b090*/  HMMA.1688.F32.TF32 R116, R124.reuse, R8, R144 ;  /* 0x000000087c74723c */ /* 0x040fe20000081090 */
[----:B------:R-:W-:Y:S04]  /*6b0a0*/  STL.64 [R1+0x810], R156 ;  /* 0x0008109c01007387 */ /* 0x000fe80000100a00 */
[----:B------:R-:W-:Y:S04]  /*6b0b0*/  STL.64 [R1+0x818], R158 ;  /* 0x0008189e01007387 */ /* 0x000fe80000100a00 */
[----:B------:R-:W-:Y:S04]  /*6b0c0*/  STL.64 [R1+0x800], R152 ;  /* 0x0008009801007387 */ /* 0x000fe80000100a00 */
[----:B------:R-:W-:Y:S04]  /*6b0d0*/  STL.64 [R1+0x808], R154 ;  /* 0x0008089a01007387 */ /* 0x000fe80000100a00 */
[----:B------:R-:W-:Y:S04]  /*6b0e0*/  STL.64 [R1+0x430], R132 ;  /* 0x0004308401007387 */ /* 0x000fe80000100a00 */
[----:B------:R-:W-:Y:S04]  /*6b0f0*/  STL.64 [R1+0x438], R134 ;  /* 0x0004388601007387 */ /* 0x000fe80000100a00 */
[----:B------:R-:W4:Y:S04]  /*6b100*/  LDL.LU R136, [R1+0xff0] ;  /* 0x000ff00001887983 */ /* 0x000f280000300800 */
[----:B------:R1:W-:Y:S04]  /*6b110*/  STL.64 [R1+0x420], R128 ;  /* 0x0004208001007387 */ /* 0x0003e80000100a00 */
[----:B------:R2:W-:Y:S04]  /*6b120*/  STL.64 [R1+0x428], R130 ;  /* 0x0004288201007387 */ /* 0x0005e80000100a00 */
[----:B------:R-:W-:Y:S04]  /*6b130*/  STL.64 [R1+0x410], R116 ;  /* 0x0004107401007387 */ /* 0x000fe80000100a00 */
[----:B------:R-:W-:Y:S04]  /*6b140*/  STL.64 [R1+0x418], R118 ;  /* 0x0004187601007387 */ /* 0x000fe80000100a00 */
[----:B------:R-:W4:Y:S04]  /*6b150*/  LDL.LU R137, [R1+0xff4] ;  /* 0x000ff40001897983 */ /* 0x000f280000300800 */
[----:B------:R-:W4:Y:S04]  /*6b160*/  LDL.LU R138, [R1+0xff8] ;  /* 0x000ff800018a7983 */ /* 0x000f280000300800 */
[----:B------:R-:W4:Y:S04]  /*6b170*/  LDL.LU R139, [R1+0xffc] ;  /* 0x000ffc00018b7983 */ /* 0x000f280000300800 */
[----:B------:R-:W3:Y:S04]  /*6b180*/  LDL.LU R140, [R1+0x720] ;  /* 0x00072000018c7983 */ /* 0x000ee80000300800 */
[----:B------:R-:W3:Y:S04]  /*6b190*/  LDL.LU R141, [R1+0x724] ;  /* 0x00072400018d7983 */ /* 0x000ee80000300800 */
[----:B------:R-:W3:Y:S04]  /*6b1a0*/  LDL.LU R142, [R1+0x728] ;  /* 0x00072800018e7983 */ /* 0x000ee80000300800 */
        /* <DEDUP_REMOVED lines=87> */
[----:B------:R-:W-:Y:S04]  /*6b720*/  LDS R117, [R151+UR12+0x8280] ;  /* 0x0082800c97757984 */ /* 0x000fe80008000800 */
[----:B------:R-:W1:Y:S01]  /*6b730*/  LDS R119, [R151+UR12+0x9280] ;  /* 0x0092800c97777984 */ /* 0x000e620008000800 */
[C---:B---3--:R-:W-:Y:S06]  /*6b740*/  HMMA.1688.F32.TF32 R132, R124.reuse, R16, R224 ;  /* 0x000000107c84723c */ /* 0x048fec00000810e0 */
[----:B----4-:R-:W-:-:S15]  /*6b750*/  HMMA.1688.F32.TF32 R184, R124, R12, R248 ;  /* 0x0000000c7cb8723c */ /* 0x010fde00000810f8 */
[----:B------:R-:W-:-:S08]  /*6b760*/  NOP ;  /* 0x0000000000007918 */ /* 0x000fd00000000000 */
[----:B------:R-:W-:Y:S04]  /*6b770*/  STL.64 [R1+0x400], R184 ;  /* 0x000400b801007387 */ /* 0x000fe80000100a00 */
[----:B------:R-:W-:Y:S04]  /*6b780*/  STL.64 [R1+0x408], R186 ;  /* 0x000408ba01007387 */ /* 0x000fe80000100a00 */
[----:B------:R-:W-:Y:S04]  /*6b790*/  STL.64 [R1+0x3f0], R132 ;  /* 0x0003f08401007387 */ /* 0x000fe80000100a00 */
[----:B------:R2:W-:Y:S02]  /*6b7a0*/  STL.64 [R1+0x3f8], R134 ;  /* 0x0003f88601007387 */ /* 0x0005e40000100a00 */
[C---:B--2---:R-:W-:Y:S06]  /*6b7b0*/  HMMA.1688.F32.TF32 R132, R124.reuse, R20, R244 ;  /* 0x000000147c84723c */ /* 0x044fec00000810f4 */
[----:B------:R-:W-:-:S15]  /*6b7c0*/  HMMA.1688.F32.TF32 R172, R124, R24, R172 ;  /* 0x000000187cac723c */ /* 0x000fde00000810ac */
[----:B------:R-:W-:-:S02]  /*6b7d0*/  NOP ;  /* 0x0000000000007918 */ /* 0x000fc40000000000 */
[----:B------:R-:W-:Y:S04]  /*6b7e0*/  STL.64 [R1+0x7f0], R132 ;  /* 0x0007f08401007387 */ /* 0x000fe80000100a00 */
[----:B------:R2:W-:Y:S02]  /*6b7f0*/  STL.64 [R1+0x7f8], R134 ;  /* 0x0007f88601007387 */ /* 0x0005e40000100a00 */
[C---:B--2---:R-:W-:Y:S02]  /*6b800*/  HMMA.1688.F32.TF32 R132, R124.reuse, R28, R168 ;  /* 0x0000001c7c84723c */ /* 0x044fe400000810a8 */
[----:B------:R-:W-:Y:S04]  /*6b810*/  STL.64 [R1+0x7e0], R172 ;  /* 0x0007e0ac01007387 */ /* 0x000fe80000100a00 */
[----:B------:R-:W-:Y:S01]  /*6b820*/  STL.64 [R1+0x7e8], R174 ;  /* 0x0007e8ae01007387 */ /* 0x000fe20000100a00 */
[C---:B------:R-:W-:Y:S06]  /*6b830*/  HMMA.1688.F32.TF32 R168, R124.reuse, R32, R236 ;  /* 0x000000207ca8723c */ /* 0x040fec00000810ec */
[C---:B------:R-:W-:Y:S10]  /*6b840*/  HMMA.1688.F32.TF32 R164, R124.reuse, R36, R164 ;  /* 0x000000247ca4723c */ /* 0x040ff400000810a4 */
[----:B------:R-:W-:Y:S04]  /*6b850*/  STL.64 [R1+0x7d0], R132 ;  /* 0x0007d08401007387 */ /* 0x000fe80000100a00 */
[----:B------:R2:W-:Y:S02]  /*6b860*/  STL.64 [R1+0x7d8], R134 ;  /* 0x0007d88601007387 */ /* 0x0005e40000100a00 */
[C---:B--2---:R-:W-:Y:S02]  /*6b870*/  HMMA.1688.F32.TF32 R132, R124.reuse, R40, R160 ;  /* 0x000000287c84723c */ /* 0x044fe400000810a0 */
[----:B------:R-:W-:Y:S04]  /*6b880*/  STL.64 [R1+0x7c0], R168 ;  /* 0x0007c0a801007387 */ /* 0x000fe80000100a00 */
[----:B------:R-:W-:Y:S01]  /*6b890*/  STL.64 [R1+0x7c8], R170 ;  /* 0x0007c8aa01007387 */ /* 0x000fe20000100a00 */
[C---:B------:R-:W-:Y:S03]  /*6b8a0*/  HMMA.1688.F32.TF32 R156, R124.reuse, R44, R156 ;  /* 0x0000002c7c9c723c */ /* 0x040fe6000008109c */
[----:B------:R-:W-:Y:S03]  /*6b8b0*/  STL.64 [R1+0x7b0], R164 ;  /* 0x0007b0a401007387 */ /* 0x000fe60000100a00 */
[C---:B------:R-:W-:Y:S01]  /*6b8c0*/  HMMA.1688.F32.TF32 R160, R124.reuse, R48, R216 ;  /* 0x000000307ca0723c */ /* 0x040fe200000810d8 */
[----:B------:R-:W-:Y:S09]  /*6b8d0*/  STL.64 [R1+0x7b8], R166 ;  /* 0x0007b8a601007387 */ /* 0x000ff20000100a00 */
[----:B------:R-:W-:Y:S04]  /*6b8e0*/  STL.64 [R1+0x7a0], R132 ;  /* 0x0007a08401007387 */ /* 0x000fe80000100a00 */
[----:B------:R2:W-:Y:S02]  /*6b8f0*/  STL.64 [R1+0x7a8], R134 ;  /* 0x0007a88601007387 */ /* 0x0005e40000100a00 */
[C---:B--2---:R-:W-:Y:S02]  /*6b900*/  HMMA.1688.F32.TF32 R132, R124.reuse, R52, R220 ;  /* 0x000000347c84723c */ /* 0x044fe400000810dc */
[----:B------:R-:W-:Y:S04]  /*6b910*/  STL.64 [R1+0x790], R156 ;  /* 0x0007909c01007387 */ /* 0x000fe80000100a00 */
[----:B------:R2:W-:Y:S04]  /*6b920*/  STL.64 [R1+0x798], R158 ;  /* 0x0007989e01007387 */ /* 0x0005e80000100a00 */
[----:B------:R-:W-:Y:S04]  /*6b930*/  STL.64 [R1+0x780], R160 ;  /* 0x000780a001007387 */ /* 0x000fe80000100a00 */
[----:B------:R-:W-:Y:S01]  /*6b940*/  STL.64 [R1+0x788], R162 ;  /* 0x000788a201007387 */ /* 0x000fe20000100a00 */
[C---:B--2---:R-:W-:Y:S06]  /*6b950*/  HMMA.1688.F32.TF32 R156, R124.reuse, R56, R152 ;  /* 0x000000387c9c723c */ /* 0x044fec0000081098 */
[C---:B------:R-:W-:Y:S02]  /*6b960*/  HMMA.1688.F32.TF32 R152, R124.reuse, R60, R176 ;  /* 0x0000003c7c98723c */ /* 0x040fe400000810b0 */
[----:B------:R-:W-:Y:S04]  /*6b970*/  STL.64 [R1+0x770], R132 ;  /* 0x0007708401007387 */ /* 0x000fe80000100a00 */
[----:B------:R2:W-:Y:S02]  /*6b980*/  STL.64 [R1+0x778], R134 ;  /* 0x0007788601007387 */ /* 0x0005e40000100a00 */
[----:B--2---:R-:W-:Y:S06]  /*6b990*/  HMMA.1688.F32.TF32 R132, R124, R64, R200 ;  /* 0x000000407c84723c */ /* 0x004fec00000810c8 */
[C---:B------:R-:W-:Y:S03]  /*6b9a0*/  HMMA.1688.F32.TF32 R124, R120.reuse, R4, R212 ;  /* 0x00000004787c723c */ /* 0x040fe600000810d4 */
        /* <DEDUP_REMOVED lines=10> */
[C---:B--2---:R-:W-:Y:S01]  /*6ba50*/  HMMA.1688.F32.TF32 R124, R120.reuse, R16, R128 ;  /* 0x00000010787c723c */ /* 0x044fe20000081080 */
        /* <DEDUP_REMOVED lines=11> */
[C---:B---3--:R-:W-:Y:S06]  /*6bb10*/  HMMA.1688.F32.TF32 R124, R120.reuse, R24, R188 ;  /* 0x00000018787c723c */ /* 0x048fec00000810bc */
[C---:B------:R-:W-:Y:S09]  /*6bb20*/  HMMA.1688.F32.TF32 R140, R120.reuse, R28, R140 ;  /* 0x0000001c788c723c */ /* 0x040ff2000008108c */
[----:B------:R-:W-:Y:S04]  /*6bb30*/  STL.64 [R1+0x740], R132 ;  /* 0x0007408401007387 */ /* 0x000fe80000100a00 */
[----:B------:R3:W-:Y:S04]  /*6bb40*/  STL.64 [R1+0x748], R134 ;  /* 0x0007488601007387 */ /* 0x0007e80000100a00 */
[----:B------:R-:W-:Y:S04]  /*6bb50*/  STL.64 [R1+0x730], R124 ;  /* 0x0007307c01007387 */ /* 0x000fe80000100a00 */
[----:B------:R4:W-:Y:S01]  /*6bb60*/  STL.64 [R1+0x738], R126 ;  /* 0x0007387e01007387 */ /* 0x0009e20000100a00 */
[C---:B---3--:R-:W-:Y:S06]  /*6bb70*/  HMMA.1688.F32.TF32 R132, R120.reuse, R32, R136 ;  /* 0x000000207884723c */ /* 0x048fec0000081088 */
[C---:B----4-:R-:W-:Y:S01]  /*6bb80*/  HMMA.1688.F32.TF32 R124, R120.reuse, R36, R144 ;  /* 0x00000024787c723c */ /* 0x050fe20000081090 */
[----:B------:R-:W-:Y:S04]  /*6bb90*/  STL.64 [R1+0x720], R140 ;  /* 0x0007208c01007387 */ /* 0x000fe80000100a00 */
[----:B------:R-:W-:Y:S04]  /*6bba0*/  STL.64 [R1+0x728], R142 ;  /* 0x0007288e01007387 */ /* 0x000fe80000100a00 */
[----:B------:R-:W3:Y:S08]  /*6bbb0*/  LDL.LU R196, [R1+0x290] ;  /* 0x0002900001c47983 */ /* 0x000ef00000300800 */
[----:B------:R-:W-:Y:S04]  /*6bbc0*/  STL.64 [R1+0x710], R132 ;  /* 0x0007108401007387 */ /* 0x000fe80000100a00 */
[----:B------:R-:W-:Y:S04]  /*6bbd0*/  STL.64 [R1+0x718], R134 ;  /* 0x0007188601007387 */ /* 0x000fe80000100a00 */
        /* <DEDUP_REMOVED lines=25> */
[----:B----4-:R-:W4:Y:S04]  /*6bd70*/  LDL.LU R124, [R1+0xf10] ;  /* 0x000f1000017c7983 */ /* 0x010f280000300800 */
[----:B------:R-:W4:Y:S04]  /*6bd80*/  LDL.LU R125, [R1+0xf14] ;  /* 0x000f1400017d7983 */ /* 0x000f280000300800 */
[----:B-1----:R-:W4:Y:S04]  /*6bd90*/  LDL.LU R126, [R1+0xf18] ;  /* 0x000f1800017e7983 */ /* 0x002f280000300800 */
        /* <DEDUP_REMOVED lines=88> */
[----:B------:R-:W3:Y:S04]  /*6c320*/  LDL.LU.64 R204, [R1+0x5050] ;  /* 0x0050500001cc7983 */ /* 0x000ee80000300a00 */
[----:B------:R-:W-:Y:S04]  /*6c330*/  STL.64 [R1+0x6e0], R248 ;  /* 0x0006e0f801007387 */ /* 0x000fe80000100a00 */
[----:B------:R1:W-:Y:S04]  /*6c340*/  STL.64 [R1+0x6e8], R250 ;  /* 0x0006e8fa01007387 */ /* 0x0003e80000100a00 */
[----:B-1----:R-:W4:Y:S04]  /*6c350*/  LDL.LU.64 R250, [R1+0x5048] ;  /* 0x0050480001fa7983 */ /* 0x002f280000300a00 */
[----:B------:R-:W4:Y:S04]  /*6c360*/  LDL.LU.64 R248, [R1+0x5040] ;  /* 0x0050400001f87983 */ /* 0x000f280000300a00 */
[----:B------:R1:W-:Y:S04]  /*6c370*/  STL.64 [R1+0x6d0], R184 ;  /* 0x0006d0b801007387 */ /* 0x0003e80000100a00 */
[----:B------:R-:W-:Y:S01]  /*6c380*/  STL.64 [R1+0x6d8], R186 ;  /* 0x0006d8ba01007387 */ /* 0x000fe20000100a00 */
[C---:B------:R-:W-:Y:S03]  /*6c390*/  HMMA.1688.F32.TF32 R216, R116.reuse, R4, R216 ;  /* 0x0000000474d8723c */ /* 0x040fe600000810d8 */
[----:B------:R-:W-:Y:S04]  /*6c3a0*/  LDS R186, [R0+UR12+0xb000] ;  /* 0x00b0000c00ba7984 */ /* 0x000fe80008000800 */
[----:B-1----:R-:W4:Y:S04]  /*6c3b0*/  LDL.LU.64 R184, [R1+0x5038] ;  /* 0x0050380001b87983 */ /* 0x002f280000300a00 */
[----:B------:R-:W-:Y:S04]  /*6c3c0*/  STL.64 [R1+0x6c0], R244 ;  /* 0x0006c0f401007387 */ /* 0x000fe80000100a00 */
[----:B------:R1:W-:Y:S01]  /*6c3d0*/  STL.64 [R1+0x6c8], R246 ;  /* 0x0006c8f601007387 */ /* 0x0003e20000100a00 */
[C---:B------:R-:W-:Y:S03]  /*6c3e0*/  HMMA.1688.F32.TF32 R176, R116.reuse, R8, R176 ;  /* 0x0000000874b0723c */ /* 0x040fe600000810b0 */
[----:B------:R-:W-:Y:S04]  /*6c3f0*/  LDS R187, [R252+UR12+0xb000] ;  /* 0x00b0000cfcbb7984 */ /* 0x000fe80008000800 */
[----:B-1----:R-:W4:Y:S04]  /*6c400*/  LDL.LU.64 R246, [R1+0x5030] ;  /* 0x0050300001f67983 */ /* 0x002f280000300a00 */
[----:B------:R-:W4:Y:S04]  /*6c410*/  LDL.LU.64 R244, [R1+0x5028] ;  /* 0x0050280001f47983 */ /* 0x000f280000300a00 */
[----:B------:R1:W-:Y:S04]  /*6c420*/  STL.64 [R1+0x6b0], R224 ;  /* 0x0006b0e001007387 */ /* 0x0003e80000100a00 */
[----:B------:R-:W-:Y:S01]  /*6c430*/  STL.64 [R1+0x6b8], R226 ;  /* 0x0006b8e201007387 */ /* 0x000fe20000100a00 */
[C---:B------:R-:W-:Y:S03]  /*6c440*/  HMMA.1688.F32.TF32 R212, R116.reuse, R12, R212 ;  /* 0x0000000c74d4723c */ /* 0x040fe600000810d4 */
[----:B------:R-:W-:Y:S04]  /*6c450*/  LDS R226, [R0+UR12+0x9380] ;  /* 0x0093800c00e27984 */ /* 0x000fe80008000800 */
[----:B-1----:R-:W2:Y:S04]  /*6c460*/  LDL.LU.64 R224, [R1+0x5020] ;  /* 0x0050200001e07983 */ /* 0x002ea80000300a00 */
[----:B------:R-:W-:Y:S04]  /*6c470*/  STL.64 [R1+0x6a0], R236 ;  /* 0x0006a0ec01007387 */ /* 0x000fe80000100a00 */
[----:B------:R1:W-:Y:S01]  /*6c480*/  STL.64 [R1+0x6a8], R238 ;  /* 0x0006a8ee01007387 */ /* 0x0003e20000100a00 */
[C---:B------:R-:W-:Y:S03]  /*6c490*/  HMMA.1688.F32.TF32 R156, R116.reuse, R16, R156 ;  /* 0x00000010749c723c */ /* 0x040fe6000008109c */
[----:B------:R-:W-:Y:S04]  /*6c4a0*/  LDS R227, [R252+UR12+0x9380] ;  /* 0x0093800cfce37984 */ /* 0x000fe80008000800 */
[----:B-1----:R-:W4:Y:S04]  /*6c4b0*/  LDL.LU.64 R238, [R1+0x5018] ;  /* 0x0050180001ee7983 */ /* 0x002f280000300a00 */
[----:B------:R-:W4:Y:S04]  /*6c4c0*/  LDL.LU.64 R236, [R1+0x5010] ;  /* 0x0050100001ec7983 */ /* 0x000f280000300a00 */
[----:B------:R-:W3:Y:S04]  /*6c4d0*/  LDL.LU.64 R222, [R1+0x5008] ;  /* 0x0050080001de7983 */ /* 0x000ee80000300a00 */
        /* <DEDUP_REMOVED lines=8> */
[C---:B------:R-:W-:Y:S01]  /*6c560*/  HMMA.1688.F32.TF32 R188, R116.reuse, R24, R188 ;  /* 0x0000001874bc723c */ /* 0x040fe200000810bc */
[----:B------:R-:W-:Y:S05]  /*6c570*/  STL.64 [R1+0x380], R216 ;  /* 0x000380d801007387 */ /* 0x000fea0000100a00 */
[C---:B------:R-:W-:Y:S01]  /*6c580*/  HMMA.1688.F32.TF32 R136, R116.reuse, R28, R136 ;  /* 0x0000001c7488723c */ /* 0x040fe20000081088 */
[----:B------:R1:W-:Y:S05]  /*6c590*/  STL.64 [R1+0x388], R218 ;  /* 0x000388da01007387 */ /* 0x0003ea0000100a00 */
[C---:B------:R-:W-:Y:S01]  /*6c5a0*/  HMMA.1688.F32.TF32 R140, R116.reuse, R32, R140 ;  /* 0x00000020748c723c */ /* 0x040fe2000008108c */
[----:B-1----:R-:W3:Y:S04]  /*6c5b0*/  LDL.LU.64 R218, [R1+0x4ff8] ;  /* 0x004ff80001da7983 */ /* 0x002ee80000300a00 */
[----:B------:R-:W4:Y:S01]  /*6c5c0*/  LDL.LU.64 R216, [R1+0x4ff0] ;  /* 0x004ff00001d87983 */ /* 0x000f220000300a00 */
[C---:B------:R-:W-:Y:S03]  /*6c5d0*/  HMMA.1688.F32.TF32 R144, R116.reuse, R36, R144 ;  /* 0x000000247490723c */ /* 0x040fe60000081090 */
[----:B------:R-:W-:Y:S04]  /*6c5e0*/  STL.64 [R1+0x370], R176 ;  /* 0x000370b001007387 */ /* 0x000fe80000100a00 */
[----:B------:R1:W-:Y:S04]  /*6c5f0*/  STL.64 [R1+0x378], R178 ;  /* 0x000378b201007387 */ /* 0x0003e80000100a00 */
[----:B-1----:R-:W3:Y:S04]  /*6c600*/  LDL.LU.64 R178, [R1+0x4fe8] ;  /* 0x004fe80001b27983 */ /* 0x002ee80000300a00 */
[----:B------:R-:W3:Y:S04]  /*6c610*/  LDL.LU.64 R176, [R1+0x4fe0] ;  /* 0x004fe00001b07983 */ /* 0x000ee80000300a00 */
        /* <DEDUP_REMOVED lines=11> */
[----:B------:R-:W3:Y:S04]  /*6c6d0*/  LDL.LU.64 R180, [R1+0x4fc0] ;  /* 0x004fc00001b47983 */ /* 0x000ee80000300a00 */
[----:B------:R-:W-:Y:S04]  /*6c6e0*/  STL.64 [R1+0x330], R188 ;  /* 0x000330bc01007387 */ /* 0x000fe80000100a00 */
[----:B------:R1:W-:Y:S04]  /*6c6f0*/  STL.64 [R1+0x338], R190 ;  /* 0x000338be01007387 */ /* 0x0003e80000100a00 */
[----:B------:R-:W-:Y:S04]  /*6c700*/  LDS R157, [R151+UR12+0x8300] ;  /* 0x0083000c979d7984 */ /* 0x000fe80008000800 */
[----:B------:R-:W4:Y:S04]  /*6c710*/  LDS R159, [R151+UR12+0x9300] ;  /* 0x0093000c979f7984 */ /* 0x000f280008000800 */
[----:B-1----:R-:W3:Y:S04]  /*6c720*/  LDL.LU.64 R190, [R1+0x4fb8] ;  /* 0x004fb80001be7983 */ /* 0x002ee80000300a00 */
[----:B------:R-:W3:Y:S04]  /*6c730*/  LDL.LU.64 R188, [R1+0x4fb0] ;  /* 0x004fb00001bc7983 */ /* 0x000ee80000300a00 */
[----:B------:R-:W-:Y:S04]  /*6c740*/  STL.64 [R1+0x320], R136 ;  /* 0x0003208801007387 */ /* 0x000fe80000100a00 */
[----:B------:R1:W-:Y:S04]  /*6c750*/  STL.64 [R1+0x328], R138 ;  /* 0x0003288a01007387 */ /* 0x0003e80000100a00 */
[----:B-1----:R-:W4:Y:S04]  /*6c760*/  LDL.LU.64 R138, [R1+0x4fa8] ;  /* 0x004fa800018a7983 */ /* 0x002f280000300a00 */
[----:B------:R-:W3:Y:S04]  /*6c770*/  LDL.LU.64 R136, [R1+0x4fa0] ;  /* 0x004fa00001887983 */ /* 0x000ee80000300a00 */
[----:B------:R-:W-:Y:S04]  /*6c780*/  STL.64 [R1+0x310], R140 ;  /* 0x0003108c01007387 */ /* 0x000fe80000100a00 */
[----:B------:R1:W-:Y:S04]  /*6c790*/  STL.64 [R1+0x318], R142 ;  /* 0x0003188e01007387 */ /* 0x0003e80000100a00 */
[----:B-1----:R-:W3:Y:S04]  /*6c7a0*/  LDL.LU.64 R142, [R1+0x4f98] ;  /* 0x004f9800018e7983 */ /* 0x002ee80000300a00 */
[----:B------:R-:W3:Y:S04]  /*6c7b0*/  LDL.LU.64 R140, [R1+0x4f90] ;  /* 0x004f9000018c7983 */ /* 0x000ee80000300a00 */
[----:B------:R-:W-:Y:S04]  /*6c7c0*/  STL.64 [R1+0x300], R144 ;  /* 0x0003009001007387 */ /* 0x000fe80000100a00 */
[----:B------:R1:W-:Y:S04]  /*6c7d0*/  STL.64 [R1+0x308], R146 ;  /* 0x0003089201007387 */ /* 0x0003e80000100a00 */
[----:B-1----:R-:W3:Y:S04]  /*6c7e0*/  LDL.LU.64 R146, [R1+0x4f88] ;  /* 0x004f880001927983 */ /* 0x002ee80000300a00 */
[----:B------:R-:W3:Y:S01]  /*6c7f0*/  LDL.LU.64 R144, [R1+0x4f80] ;  /* 0x004f800001907983 */ /* 0x000ee20000300a00 */
[----:B--2---:R-:W-:-:S15]  /*6c800*/  HMMA.1688.F32.TF32 R120, R116, R40, R120 ;  /* 0x000000287478723c */ /* 0x004fde0000081078 */
[----:B------:R-:W-:-:S08]  /*6c810*/  NOP ;  /* 0x0000000000007918 */ /* 0x000fd00000000000 */
        /* <DEDUP_REMOVED lines=14> */
[----:B-1----:R-:W-:Y:S06]  /*6c900*/  HMMA.1688.F32.TF32 R120, R116, R64, R160 ;  /* 0x000000407478723c */ /* 0x002fec00000810a0 */
[C---:B------:R-:W-:Y:S01]  /*6c910*/  HMMA.1688.F32.TF32 R116, R128.reuse, R4, R152 ;  /* 0x000000048074723c */ /* 0x040fe20000081098 */
        /* <DEDUP_REMOVED lines=31> */
[----:B----4-:R-:W2:Y:S04]  /*6cb10*/  LDL.LU R122, [R1+0xeb8] ;  /* 0x000eb800017a7983 */ /* 0x010ea80000300800 */
[----:B------:R-:W2:Y:S04]  /*6cb20*/  LDL.LU R123, [R1+0xebc] ;  /* 0x000ebc00017b7983 */ /* 0x000ea80000300800 */
[----:B---3--:R-:W3:Y:S04]  /*6cb30*/  LDL.LU R116, [R1+0xec0] ;  /* 0x000ec00001747983 */ /* 0x008ee80000300800 */
        /* <DEDUP_REMOVED lines=31> */
[----:B------:R-:W-:-:S08]  /*6cd30*/  NOP ;  /* 0x0000000000007918 */ /* 0x000fd00000000000 */
[----:B------:R-:W-:Y:S04]  /*6cd40*/  STL.64 [R1+0x660], R116 ;  /* 0x0006607401007387 */ /* 0x000fe80000100a00 */
[----:B------:R4:W-:Y:S04]  /*6cd50*/  STL.64 [R1+0x668], R118 ;  /* 0x0006687601007387 */ /* 0x0009e80000100a00 */
[----:B------:R-:W-:Y:S04]  /*6cd60*/  STL.64 [R1+0x650], R120 ;  /* 0x0006507801007387 */ /* 0x000fe80000100a00 */
[----:B------:R1:W-:Y:S01]  /*6cd70*/  STL.64 [R1+0x658], R122 ;  /* 0x0006587a01007387 */ /* 0x0003e20000100a00 */
[C---:B----4-:R-:W-:Y:S06]  /*6cd80*/  HMMA.1688.F32.TF32 R116, R128.reuse, R28, R124 ;  /* 0x0000001c8074723c */ /* 0x050fec000008107c */
[C---:B------:R-:W-:Y:S06]  /*6cd90*/  HMMA.1688.F32.TF32 R124, R128.reuse, R32, R132 ;  /* 0x00000020807c723c */ /* 0x040fec0000081084 */
[C---:B-1----:R-:W-:Y:S11]  /*6cda0*/  HMMA.1688.F32.TF32 R120, R128.reuse, R36, R172 ;  /* 0x000000248078723c */ /* 0x042ff600000810ac */
[----:B------:R-:W-:Y:S04]  /*6cdb0*/  STL.64 [R1+0x640], R116 ;  /* 0x0006407401007387 */ /* 0x000fe80000100a00 */
[----:B------:R1:W-:Y:S04]  /*6cdc0*/  STL.64 [R1+0x648], R118 ;  /* 0x0006487601007387 */ /* 0x0003e80000100a00 */
[----:B------:R-:W-:Y:S04]  /*6cdd0*/  STL.64 [R1+0x630], R124 ;  /* 0x0006307c01007387 */ /* 0x000fe80000100a00 */
[----:B------:R-:W-:Y:S01]  /*6cde0*/  STL.64 [R1+0x638], R126 ;  /* 0x0006387e01007387 */ /* 0x000fe20000100a00 */
[C---:B-1----:R-:W-:Y:S03]  /*6cdf0*/  HMMA.1688.F32.TF32 R116, R128.reuse, R40, R192 ;  /* 0x000000288074723c */ /* 0x042fe600000810c0 */
[----:B------:R-:W2:Y:S04]  /*6ce00*/  LDL.LU R192, [R1+0x230] ;  /* 0x0002300001c07983 */ /* 0x000ea80000300800 */
[----:B------:R-:W-:Y:S04]  /*6ce10*/  STL.64 [R1+0x620], R120 ;  /* 0x0006207801007387 */ /* 0x000fe80000100a00 */
[----:B------:R1:W-:Y:S04]  /*6ce20*/  STL.64 [R1+0x628], R122 ;  /* 0x0006287a01007387 */ /* 0x0003e80000100a00 */
[----:B------:R-:W2:Y:S04]  /*6ce30*/  LDL.LU R193, [R1+0x234] ;  /* 0x0002340001c17983 */ /* 0x000ea80000300800 */
[----:B------:R-:W2:Y:S01]  /*6ce40*/  LDL.LU R194, [R1+0x238] ;  /* 0x0002380001c27983 */ /* 0x000ea20000300800 */
[C---:B-1----:R-:W-:Y:S03]  /*6ce50*/  HMMA.1688.F32.TF32 R120, R128.reuse, R44, R168 ;  /* 0x0000002c8078723c */ /* 0x042fe600000810a8 */
[----:B------:R-:W-:Y:S04]  /*6ce60*/  STL.64 [R1+0x4c78], R118 ;  /* 0x004c787601007387 */ /* 0x000fe80000100a00 */
[----:B------:R1:W-:Y:S01]  /*6ce70*/  STL.64 [R1+0x4c70], R116 ;  /* 0x004c707401007387 */ /* 0x0003e20000100a00 */
[C---:B------:R-:W-:Y:S06]  /*6ce80*/  HMMA.1688.F32.TF32 R124, R128.reuse, R48, R164 ;  /* 0x00000030807c723c */ /* 0x040fec00000810a4 */
[C---:B-1----:R-:W-:Y:S09]  /*6ce90*/  HMMA.1688.F32.TF32 R116, R128.reuse, R56, R152 ;  /* 0x000000388074723c */ /* 0x042ff20000081098 */
[----:B------:R-:W-:Y:S04]  /*6cea0*/  STL [R1+0x4c3c], R120 ;  /* 0x004c3c7801007387 */ /* 0x000fe80000100800 */
[----:B------:R-:W-:Y:S04]  /*6ceb0*/  STL [R1+0x4c38], R121 ;  /* 0x004c387901007387 */ /* 0x000fe80000100800 */
[----:B------:R-:W-:Y:S04]  /*6cec0*/  STL [R1+0x4c34], R122 ;  /* 0x004c347a01007387 */ /* 0x000fe80000100800 */
[----:B------:R1:W-:Y:S02]  /*6ced0*/  STL [R1+0x4c30], R123 ;  /* 0x004c307b01007387 */ /* 0x0003e40000100800 */
[----:B-1----:R-:W-:Y:S02]  /*6cee0*/  HMMA.1688.F32.TF32 R120, R128, R52, R160 ;  /* 0x000000348078723c */ /* 0x002fe400000810a0 */
[----:B------:R-:W-:Y:S01]  /*6cef0*/  STL [R1+0x4c28], R124 ;  /* 0x004c287c01007387 */ /* 0x000fe20000100800 */
[----:B------:R-:W-:Y:S01]  /*6cf00*/  MOV R202, R225 ;  /* 0x000000e100ca7202 */ /* 0x000fe20000000f00 */
[----:B------:R-:W-:-:S02]  /*6cf10*/  IMAD.MOV.U32 R203, RZ, RZ, R224 ;  /* 0x000000ffffcb7224 */ /* 0x000fc400078e00e0 */
[----:B------:R-:W-:Y:S04]  /*6cf20*/  STL [R1+0x4c24], R125 ;  /* 0x004c247d01007387 */ /* 0x000fe80000100800 */
[----:B------:R-:W-:Y:S04]  /*6cf30*/  STL [R1+0x4c20], R126 ;  /* 0x004c207e01007387 */ /* 0x000fe80000100800 */
[----:B------:R-:W-:Y:S04]  /*6cf40*/  STL [R1+0x4c1c], R127 ;  /* 0x004c1c7f01007387 */ /* 0x000fe80000100800 */
[----:B------:R-:W-:Y:S01]  /*6cf50*/  STL.64 [R1+0xca0], R116 ;  /* 0x000ca07401007387 */ /* 0x000fe20000100a00 */
[----:B------:R-:W-:-:S03]  /*6cf60*/  IMAD.MOV.U32 R195, RZ, RZ, R3 ;  /* 0x000000ffffc37224 */ /* 0x000fc600078e0003 */
[----:B------:R-:W-:Y:S04]  /*6cf70*/  LDS R224, [R0+UR12+0x8380] ;  /* 0x0083800c00e07984 */ /* 0x000fe80008000800 */
[----:B------:R1:W-:Y:S04]  /*6cf80*/  STL.64 [R1+0xcb0], R120 ;  /* 0x000cb07801007387 */ /* 0x0003e80000100a00 */
[----:B------:R-:W-:Y:S04]  /*6cf90*/  STL.64 [R1+0xcb8], R122 ;  /* 0x000cb87a01007387 */ /* 0x000fe80000100a00 */
[----:B------:R3:W-:Y:S01]  /*6cfa0*/  STL [R1+0xca8], R118 ;  /* 0x000ca87601007387 */ /* 0x0007e20000100800 */
[----:B-1----:R-:W-:-:S03]  /*6cfb0*/  IMAD.MOV.U32 R120, RZ, RZ, R119 ;  /* 0x000000ffff787224 */ /* 0x002fc600078e0077 */
[----:B------:R-:W1:Y:S01]  /*6cfc0*/  LDS R225, [R252+UR12+0x8380] ;  /* 0x0083800cfce17984 */ /* 0x000e620008000800 */
[----:B---3--:R-:W-:Y:S03]  /*6cfd0*/  HMMA.1688.F32.TF32 R116, R128, R60, R200 ;  /* 0x0000003c8074723c */ /* 0x008fe600000810c8 */
[----:B------:R-:W-:-:S15]  /*6cfe0*/  STL [R1+0x4c40], R120 ;  /* 0x004c407801007387 */ /* 0x000fde0000100800 */
[----:B------:R-:W-:-:S05]  /*6cff0*/  NOP ;  /* 0x0000000000007918 */ /* 0x000fca0000000000 */
[----:B------:R-:W-:Y:S01]  /*6d000*/  STL.64 [R1+0xc90], R116 ;  /* 0x000c907401007387 */ /* 0x000fe20000100a00 */
[----:B------:R-:W-:-:S03]  /*6d010*/  IMAD.MOV.U32 R3, RZ, RZ, R119 ;  /* 0x000000ffff037224 */ /* 0x000fc600078e0077 */
[----:B------:R3:W-:Y:S02]  /*6d020*/  STL [R1+0xc98], R118 ;  /* 0x000c987601007387 */ /* 0x0007e40000100800 */
[----:B---3--:R-:W-:Y:S02]  /*6d030*/  HMMA.1688.F32.TF32 R116, R128, R64, R196 ;  /* 0x000000408074723c */ /* 0x008fe400000810c4 */
[----:B------:R-:W-:Y:S01]  /*6d040*/  STL [R1+0x4c2c], R3 ;  /* 0x004c2c0301007387 */ /* 0x000fe20000100800 */
[----:B------:R-:W-:Y:S02]  /*6d050*/  IMAD.MOV.U32 R200, RZ, RZ, R138 ;  /* 0x000000ffffc87224 */ /* 0x000fe400078e008a */
[----:B------:R-:W-:Y:S01]  /*6d060*/  IMAD.MOV.U32 R201, RZ, RZ, R140 ;  /* 0x000000ffffc97224 */ /* 0x000fe200078e008c */
[----:B------:R-:W-:Y:S01]  /*6d070*/  LDS R128, [R150+UR12+0x8380] ;  /* 0x0083800c96807984 */ /* 0x000fe20008000800 */
[----:B------:R-:W-:Y:S02]  /*6d080*/  IMAD.MOV.U32 R202, RZ, RZ, R141 ;  /* 0x000000ffffca7224 */ /* 0x000fe400078e008d */
[----:B------:R-:W-:Y:S01]  /*6d090*/  IMAD.MOV.U32 R203, RZ, RZ, R144 ;  /* 0x000000ffffcb7224 */ /* 0x000fe200078e0090 */
[----:B------:R-:W-:Y:S04]  /*6d0a0*/  LDS R130, [R150+UR12+0x9380] ;  /* 0x0093800c96827984 */ /* 0x000fe80008000800 */
[----:B------:R-:W-:Y:S04]  /*6d0b0*/  LDS R129, [R151+UR12+0x8380] ;  /* 0x0083800c97817984 */ /* 0x000fe80008000800 */
[----:B------:R-:W3:Y:S05]  /*6d0c0*/  LDS R131, [R151+UR12+0x9380] ;  /* 0x0093800c97837984 */ /* 0x000eea0008000800 */
[----:B------:R-:W-:Y:S01]  /*6d0d0*/  STL.64 [R1+0x240], R116 ;  /* 0x0002407401007387 */ /* 0x000fe20000100a00 */
[----:B------:R-:W-:-:S03]  /*6d0e0*/  MOV R120, R119 ;  /* 0x0000007700787202 */ /* 0x000fc60000000f00 */
[----:B------:R2:W-:Y:S04]  /*6d0f0*/  STL [R1+0x248], R118 ;  /* 0x0002487601007387 */ /* 0x0005e80000100800 */
[----:B------:R-:W4:Y:S04]  /*6d100*/  LDL.LU R152, [R1+0x1f0] ;  /* 0x0001f00001987983 */ /* 0x000f280000300800 */
[----:B------:R-:W4:Y:S04]  /*6d110*/  LDL.LU R153, [R1+0x1f4] ;  /* 0x0001f40001997983 */ /* 0x000f280000300800 */
[----:B------:R-:W4:Y:S04]  /*6d120*/  LDL.LU R154, [R1+0x1f8] ;  /* 0x0001f800019a7983 */ /* 0x000f280000300800 */
[----:B------:R-:W4:Y:S04]  /*6d130*/  LDL.LU R155, [R1+0x1fc] ;  /* 0x0001fc00019b7983 */ /* 0x000f280000300800 */
[----:B------:R-:W3:Y:S01]  /*6d140*/  LDL.LU R138, [R1+0x4f78] ;  /* 0x004f7800018a7983 */ /* 0x000ee20000300800 */
[----:B------:R-:W-:-:S03]  /*6d150*/  MOV R196, R145 ;  /* 0x0000009100c47202 */ /* 0x000fc60000000f00 */
[----:B------:R-:W4:Y:S04]  /*6d160*/  LDL.LU R140, [R1+0x4f74] ;  /* 0x004f7400018c7983 */ /* 0x000f280000300800 */
[----:B------:R-:W4:Y:S04]  /*6d170*/  LDL.LU R141, [R1+0x4f70] ;  /* 0x004f7000018d7983 */ /* 0x000f280000300800 */
[----:B------:R-:W3:Y:S01]  /*6d180*/  LDL.LU R144, [R1+0x4f6c] ;  /* 0x004f6c0001907983 */ /* 0x000ee20000300800 */
[----:B------:R-:W-:-:S03]  /*6d190*/  IMAD.MOV.U32 R197, RZ, RZ, R146 ;  /* 0x000000ffffc57224 */ /* 0x000fc600078e0092 */
[----:B------:R-:W-:Y:S01]  /*6d1a0*/  STL [R1+0x4c44], R120 ;  /* 0x004c447801007387 */ /* 0x000fe20000100800 */
[----:B------:R-:W-:-:S03]  /*6d1b0*/  IMAD.MOV.U32 R198, RZ, RZ, R147 ;  /* 0x000000ffffc67224 */ /* 0x000fc600078e0093 */
[----:B------:R-:W3:Y:S01]  /*6d1c0*/  LDL.LU R145, [R1+0x4f68] ;  /* 0x004f680001917983 */ /* 0x000ee20000300800 */
[----:B------:R-:W-:Y:S01]  /*6d1d0*/  IMAD.MOV.U32 R199, RZ, RZ, R142 ;  /* 0x000000ffffc77224 */ /* 0x000fe200078e008e */
[----:B--2---:R-:W-:-:S15]  /*6d1e0*/  HMMA.1688.F32.TF32 R116, R156, R4, R192 ;  /* 0x000000049c74723c */ /* 0x004fde00000810c0 */
[----:B------:R-:W-:-:S08]  /*6d1f0*/  NOP ;  /* 0x0000000000007918 */ /* 0x000fd00000000000 */
[----:B------:R-:W-:Y:S04]  /*6d200*/  STL.64 [R1+0x230], R116 ;  /* 0x0002307401007387 */ /* 0x000fe80000100a00 */
[----:B------:R3:W-:Y:S04]  /*6d210*/  STL.64 [R1+0x238], R118 ;  /* 0x0002387601007387 */ /* 0x0007e80000100a00 */
[----:B------:R-:W3:Y:S04]  /*6d220*/  LDL.LU R146, [R1+0x4f64] ;  /* 0x004f640001927983 */ /* 0x000ee80000300800 */
[----:B------:R-:W3:Y:S01]  /*6d230*/  LDL.LU R147, [R1+0x4f60] ;  /* 0x004f600001937983 */ /* 0x000ee20000300800 */
[----:B------:R-:W-:Y:S01]  /*6d240*/  IMAD.MOV.U32 R192, RZ, RZ, R143 ;  /* 0x000000ffffc07224 */ /* 0x000fe200078e008f */
[----:B------:R-:W-:-:S02]  /*6d250*/  MOV R193, R139 ;  /* 0x0000008b00c17202 */ /* 0x000fc40000000f00 */
[----:B------:R-:W4:Y:S04]  /*6d260*/  LDL.LU R142, [R1+0x4f5c] ;  /* 0x004f5c00018e7983 */ /* 0x000f280000300800 */
[----:B------:R-:W4:Y:S04]  /*6d270*/  LDL.LU R143, [R1+0x4f58] ;  /* 0x004f5800018f7983 */ /* 0x000f280000300800 */
[----:B------:R-:W2:Y:S04]  /*6d280*/  LDL.LU R139, [R1+0x4f54] ;  /* 0x004f5400018b7983 */ /* 0x000ea80000300800 */
[----:B------:R-:W4:Y:S04]  /*6d290*/  LDL.LU R194, [R1+0x1c8] ;  /* 0x0001c80001c27983 */ /* 0x000f280000300800 */
[----:B------:R-:W4:Y:S01]  /*6d2a0*/  LDL.LU R195, [R1+0x1cc] ;  /* 0x0001cc0001c37983 */ /* 0x000f220000300800 */
[----:B---3--:R-:W-:-:S15]  /*6d2b0*/  HMMA.1688.F32.TF32 R116, R156, R8, R144 ;  /* 0x000000089c74723c */ /* 0x008fde0000081090 */
[----:B------:R-:W-:-:S08]  /*6d2c0*/  NOP ;  /* 0x0000000000007918 */ /* 0x000fd00000000000 */
[----:B------:R-:W-:Y:S01]  /*6d2d0*/  STL.64 [R1+0x220], R116 ;  /* 0x0002207401007387 */ /* 0x000fe20000100a00 */
[----:B------:R-:W-:-:S03]  /*6d2e0*/  IMAD.MOV.U32 R120, RZ, RZ, R119 ;  /* 0x000000ffff787224 */ /* 0x000fc600078e0077 */
[----:B------:R2:W-:Y:S02]  /*6d2f0*/  STL [R1+0x228], R118 ;  /* 0x0002287601007387 */ /* 0x0005e40000100800 */
[C---:B--2---:R-:W-:Y:S06]  /*6d300*/  HMMA.1688.F32.TF32 R116, R156.reuse, R16, R136 ;  /* 0x000000109c74723c */ /* 0x044fec0000081088 */
[----:B----4-:R-:W-:Y:S01]  /*6d310*/  HMMA.1688.F32.TF32 R124, R156, R12, R140 ;  /* 0x0000000c9c7c723c */ /* 0x010fe2000008108c */
[----:B------:R2:W-:-:S15]  /*6d320*/  STL [R1+0x4c48], R120 ;  /* 0x004c487801007387 */ /* 0x0005de0000100800 */
[----:B------:R-:W-:-:S02]  /*6d330*/  NOP ;  /* 0x0000000000007918 */ /* 0x000fc40000000000 */
[----:B------:R-:W-:Y:S01]  /*6d340*/  IMAD.MOV.U32 R121, RZ, RZ, R116 ;  /* 0x000000ffff797224 */ /* 0x000fe200078e0074 */
[----:B------:R-:W-:Y:S01]  /*6d350*/  MOV R3, R119 ;  /* 0x0000007700037202 */ /* 0x000fe20000000f00 */
[----:B------:R-:W-:Y:S02]  /*6d360*/  IMAD.MOV.U32 R122, RZ, RZ, R117 ;  /* 0x000000ffff7a7224 */ /* 0x000fe400078e0075 */
[----:B------:R-:W-:Y:S02]  /*6d370*/  IMAD.MOV.U32 R123, RZ, RZ, R118 ;  /* 0x000000ffff7b7224 */ /* 0x000fe400078e0076 */
[C---:B------:R-:W-:Y:S01]  /*6d380*/  HMMA.1688.F32.TF32 R116, R156.reuse, R20, R152 ;  /* 0x000000149c74723c */ /* 0x040fe20000081098 */
[----:B------:R-:W-:Y:S04]  /*6d390*/  STL.64 [R1+0x210], R124 ;  /* 0x0002107c01007387 */ /* 0x000fe80000100a00 */
[----:B------:R-:W-:Y:S04]  /*6d3a0*/  STL.64 [R1+0x218], R126 ;  /* 0x0002187e01007387 */ /* 0x000fe80000100a00 */
[----:B------:R-:W-:Y:S04]  /*6d3b0*/  STL [R1+0x4c58], R3 ;  /* 0x004c580301007387 */ /* 0x000fe80000100800 */
[----:B------:R-:W-:Y:S04]  /*6d3c0*/  STL [R1+0x4c54], R123 ;  /* 0x004c547b01007387 */ /* 0x000fe80000100800 */
[----:B------:R-:W-:Y:S04]  /*6d3d0*/  STL [R1+0x4c50], R122 ;  /* 0x004c507a01007387 */ /* 0x000fe80000100800 */
[----:B------:R-:W-:Y:S03]  /*6d3e0*/  STL [R1+0x4c4c], R121 ;  /* 0x004c4c7901007387 */ /* 0x000fe60000100800 */
[----:B--2---:R-:W-:Y:S01]  /*6d3f0*/  IMAD.MOV.U32 R120, RZ, RZ, R119 ;  /* 0x000000ffff787224 */ /* 0x004fe200078e0077 */
[----:B------:R-:W-:Y:S04]  /*6d400*/  STL.64 [R1+0x1f0], R116 ;  /* 0x0001f07401007387 */ /* 0x000fe80000100a00 */
[----:B------:R2:W-:Y:S02]  /*6d410*/  STL [R1+0x1f8], R118 ;  /* 0x0001f87601007387 */ /* 0x0005e40000100800 */
[----:B--2---:R-:W-:Y:S02]  /*6d420*/  HMMA.1688.F32.TF32 R116, R156, R24, R200 ;  /* 0x000000189c74723c */ /* 0x004fe400000810c8 */
[----:B------:R2:W-:-:S15]  /*6d430*/  STL [R1+0x4c5c], R120 ;  /* 0x004c5c7801007387 */ /* 0x0005de0000100800 */
[----:B------:R-:W-:-:S07]  /*6d440*/  NOP ;  /* 0x0000000000007918 */ /* 0x000fce0000000000 */
[----:B------:R-:W-:Y:S01]  /*6d450*/  IMAD.MOV.U32 R3, RZ, RZ, R116 ;  /* 0x000000ffff037224 */ /* 0x000fe200078e0074 */
[----:B------:R-:W-:Y:S01]  /*6d460*/  MOV R121, R119 ;  /* 0x0000007700797202 */ /* 0x000fe20000000f00 */
[----:B------:R-:W-:Y:S02]  /*6d470*/  IMAD.MOV.U32 R123, RZ, RZ, R117 ;  /* 0x000000ffff7b7224 */ /* 0x000fe400078e0075 */
[----:B------:R-:W-:Y:S02]  /*6d480*/  IMAD.MOV.U32 R122, RZ, RZ, R118 ;  /* 0x000000ffff7a7224 */ /* 0x000fe400078e0076 */
[----:B------:R-:W-:Y:S01]  /*6d490*/  HMMA.1688.F32.TF32 R116, R156, R28, R196 ;  /* 0x0000001c9c74723c */ /* 0x000fe200000810c4 */
[----:B------:R-:W-:Y:S04]  /*6d4a0*/  STL [R1+0x4c6c], R121 ;  /* 0x004c6c7901007387 */ /* 0x000fe80000100800 */
[----:B------:R-:W-:Y:S04]  /*6d4b0*/  STL [R1+0x4c68], R122 ;  /* 0x004c687a01007387 */ /* 0x000fe80000100800 */
[----:B------:R-:W-:Y:S04]  /*6d4c0*/  STL [R1+0x4c64], R3 ;  /* 0x004c640301007387 */ /* 0x000fe80000100800 */
[----:B------:R-:W-:Y:S10]  /*6d4d0*/  STL [R1+0x4c60], R123 ;  /* 0x004c607b01007387 */ /* 0x000ff40000100800 */
[----:B------:R-:W-:Y:S01]  /*6d4e0*/  STL.64 [R1+0x1d0], R116 ;  /* 0x0001d07401007387 */ /* 0x000fe20000100a00 */
[----:B--2---:R-:W-:-:S03]  /*6d4f0*/  IMAD.MOV.U32 R120, RZ, RZ, R119 ;  /* 0x000000ffff787224 */ /* 0x004fc600078e0077 */
[----:B------:R2:W-:Y:S02]  /*6d500*/  STL [R1+0x1d8], R118 ;  /* 0x0001d87601007387 */ /* 0x0005e40000100800 */
[----:B--2---:R-:W-:Y:S02]  /*6d510*/  HMMA.1688.F32.TF32 R116, R156, R32, R192 ;  /* 0x000000209c74723c */ /* 0x004fe400000810c0 */
        /* <DEDUP_REMOVED lines=36> */
[----:B------:R-:W1:Y:S04]  /*6d760*/  LDL.LU R196, [R1+0xd60] ;  /* 0x000d600001c47983 */ /* 0x000e680000300800 */
[----:B------:R-:W1:Y:S04]  /*6d770*/  LDL.LU R197, [R1+0xd64] ;  /* 0x000d640001c57983 */ /* 0x000e680000300800 */
[----:B------:R-:W1:Y:S04]  /*6d780*/  LDL.LU R198, [R1+0xd68] ;  /* 0x000d680001c67983 */ /* 0x000e680000300800 */
[----:B------:R-:W1:Y:S01]  /*6d790*/  LDL.LU R199, [R1+0xd6c] ;  /* 0x000d6c0001c77983 */ /* 0x000e620000300800 */
[----:B------:R-:W-:Y:S01]  /*6d7a0*/  IMAD.MOV.U32 R124, RZ, RZ, R116 ;  /* 0x000000ffff7c7224 */ /* 0x000fe200078e0074 */
[----:B------:R-:W-:Y:S01]  /*6d7b0*/  MOV R127, R119 ;  /* 0x00000077007f7202 */ /* 0x000fe20000000f00 */
[----:B------:R-:W-:-:S02]  /*6d7c0*/  IMAD.MOV.U32 R125, RZ, RZ, R117 ;  /* 0x000000ffff7d7224 */ /* 0x000fc400078e0075 */
[----:B------:R-:W-:-:S05]  /*6d7d0*/  IMAD.MOV.U32 R126, RZ, RZ, R118 ;  /* 0x000000ffff7e7224 */ /* 0x000fca00078e0076 */
[----:B------:R-:W-:Y:S04]  /*6d7e0*/  STL.64 [R1+0x4c88], R126 ;  /* 0x004c887e01007387 */ /* 0x000fe80000100a00 */
[----:B------:R-:W-:Y:S01]  /*6d7f0*/  STL.64 [R1+0x4c80], R124 ;  /* 0x004c807c01007387 */ /* 0x000fe20000100a00 */
[C---:B---3--:R-:W-:Y:S06]  /*6d800*/  HMMA.1688.F32.TF32 R148, R156.reuse, R56, R148 ;  /* 0x000000389c94723c */ /* 0x048fec0000081094 */
[C---:B----4-:R-:W-:Y:S06]  /*6d810*/  HMMA.1688.F32.TF32 R116, R156.reuse, R36, R132 ;  /* 0x000000249c74723c */ /* 0x050fec0000081084 */
[C---:B--2---:R-:W-:Y:S06]  /*6d820*/  HMMA.1688.F32.TF32 R132, R156.reuse, R40, R172 ;  /* 0x000000289c84723c */ /* 0x044fec00000810ac */
[----:B------:R-:W-:-:S12]  /*6d830*/  HMMA.1688.F32.TF32 R136, R156, R44, R168 ;  /* 0x0000002c9c88723c */ /* 0x000fd800000810a8 */
[----:B------:R-:W-:Y:S02]  /*6d840*/  IMAD.MOV.U32 R122, RZ, RZ, R117 ;  /* 0x000000ffff7a7224 */ /* 0x000fe400078e0075 */
[----:B------:R-:W-:Y:S01]  /*6d850*/  IMAD.MOV.U32 R123, RZ, RZ, R119 ;  /* 0x000000ffff7b7224 */ /* 0x000fe200078e0077 */
[----:B------:R-:W-:Y:S01]  /*6d860*/  HMMA.1688.F32.TF32 R140, R156, R48, R164 ;  /* 0x000000309c8c723c */ /* 0x000fe200000810a4 */
[----:B------:R-:W-:-:S05]  /*6d870*/  IMAD.MOV.U32 R121, RZ, RZ, R116 ;  /* 0x000000ffff797224 */ /* 0x000fca00078e0074 */
[C---:B------:R-:W-:Y:S01]  /*6d880*/  HMMA.1688.F32.TF32 R144, R156.reuse, R52, R160 ;  /* 0x000000349c90723c */ /* 0x040fe200000810a0 */
[----:B------:R-:W-:Y:S05]  /*6d890*/  STL.64 [R1+0x4c98], R122 ;  /* 0x004c987a01007387 */ /* 0x000fea0000100a00 */
[C---:B------:R-:W-:Y:S01]  /*6d8a0*/  HMMA.1688.F32.TF32 R152, R156.reuse, R60, R152 ;  /* 0x0000003c9c98723c */ /* 0x040fe20000081098 */
[----:B------:R-:W-:Y:S04]  /*6d8b0*/  STL.64 [R1+0x4c90], R120 ;  /* 0x004c907801007387 */ /* 0x000fe80000100a00 */
[----:B------:R-:W-:Y:S01]  /*6d8c0*/  STL.64 [R1+0x4c00], R134 ;  /* 0x004c008601007387 */ /* 0x000fe20000100a00 */
[----:B------:R-:W-:Y:S03]  /*6d8d0*/  HMMA.1688.F32.TF32 R156, R156, R64, R200 ;  /* 0x000000409c9c723c */ /* 0x000fe600000810c8 */
[----:B------:R2:W-:Y:S04]  /*6d8e0*/  STL.64 [R1+0x4bf8], R132 ;  /* 0x004bf88401007387 */ /* 0x0005e80000100a00 */
[----:B------:R-:W-:Y:S01]  /*6d8f0*/  STL.64 [R1+0x4c10], R138 ;  /* 0x004c108a01007387 */ /* 0x000fe20000100a00 */
[C---:B-1----:R-:W-:Y:S03]  /*6d900*/  HMMA.1688.F32.TF32 R160, R224.reuse, R4, R196 ;  /* 0x00000004e0a0723c */ /* 0x042fe600000810c4 */
[----:B------:R1:W-:Y:S04]  /*6d910*/  STL.64 [R1+0x4c08], R136 ;  /* 0x004c088801007387 */ /* 0x0003e80000100a00 */
[----:B------:R-:W-:Y:S04]  /*6d920*/  STL.64 [R1+0x4ca8], R142 ;  /* 0x004ca88e01007387 */ /* 0x000fe80000100a00 */
[----:B------:R3:W-:Y:S04]  /*6d930*/  STL.64 [R1+0x4ca0], R140 ;  /* 0x004ca08c01007387 */ /* 0x0007e80000100a00 */
[----:B------:R-:W-:Y:S04]  /*6d940*/  STL.64 [R1+0x4cb8], R146 ;  /* 0x004cb89201007387 */ /* 0x000fe80000100a00 */
[----:B------:R-:W-:Y:S04]  /*6d950*/  STL.64 [R1+0x4cb0], R144 ;  /* 0x004cb09001007387 */ /* 0x000fe80000100a00 */
[----:B------:R-:W-:Y:S04]  /*6d960*/  STL.64 [R1+0x4cc8], R150 ;  /* 0x004cc89601007387 */ /* 0x000fe80000100a00 */
[----:B------:R-:W-:Y:S04]  /*6d970*/  STL.64 [R1+0x4cc0], R148 ;  /* 0x004cc09401007387 */ /* 0x000fe80000100a00 */
[----:B------:R-:W-:Y:S04]  /*6d980*/  STL.64 [R1+0x4cd8], R154 ;  /* 0x004cd89a01007387 */ /* 0x000fe80000100a00 */
[----:B------:R-:W-:Y:S01]  /*6d990*/  STL.64 [R1+0x4cd0], R152 ;  /* 0x004cd09801007387 */ /* 0x000fe20000100a00 */
[----:B------:R-:W-:Y:S03]  /*6d9a0*/  HMMA.1688.F32.TF32 R164, R224, R8, R192 ;  /* 0x00000008e0a4723c */ /* 0x000fe600000810c0 */
[----:B------:R-:W-:Y:S04]  /*6d9b0*/  STL.64 [R1+0x4ce8], R158 ;  /* 0x004ce89e01007387 */ /* 0x000fe80000100a00 */
[----:B------:R-:W-:Y:S04]  /*6d9c0*/  STL.64 [R1+0x4ce0], R156 ;  /* 0x004ce09c01007387 */ /* 0x000fe80000100a00 */
[----:B------:R-:W-:Y:S04]  /*6d9d0*/  STL.64 [R1+0x4cf8], R162 ;  /* 0x004cf8a201007387 */ /* 0x000fe80000100a00 */
[----:B------:R-:W-:Y:S04]  /*6d9e0*/  STL.64 [R1+0x4cf0], R160 ;  /* 0x004cf0a001007387 */ /* 0x000fe80000100a00 */
[----:B------:R-:W4:Y:S01]  /*6d9f0*/  LDL.LU R192, [R1+0xdc0] ;  /* 0x000dc00001c07983 */ /* 0x000f220000300800 */
[----:B------:R-:W-:-:S03]  /*6da00*/  IMAD.MOV.U32 R3, RZ, RZ, R118 ;  /* 0x000000ffff037224 */ /* 0x000fc600078e0076 */
[----:B------:R-:W4:Y:S01]  /*6da10*/  LDL.LU R193, [R1+0xdc4] ;  /* 0x000dc40001c17983 */ /* 0x000f220000300800 */
[----:B------:R-:W-:-:S03]  /*6da20*/  IMAD.MOV.U32 R118, RZ, RZ, R188 ;  /* 0x000000ffff767224 */ /* 0x000fc600078e00bc */
        /* <DEDUP_REMOVED lines=17> */
[----:B------:R-:W-:-:S03]  /*6db40*/  IMAD.MOV.U32 R199, RZ, RZ, R217 ;  /* 0x000000ffffc77224 */ /* 0x000fc600078e00d9 */
[----:B------:R-:W4:Y:S01]  /*6db50*/  LDL.LU R183, [R1+0xdec] ;  /* 0x000dec0001b77983 */ /* 0x000f220000300800 */
[----:B--2---:R-:W-:-:S03]  /*6db60*/  MOV R132, R218 ;  /* 0x000000da00847202 */ /* 0x004fc60000000f00 */
[----:B------:R-:W4:Y:S01]  /*6db70*/  LDL.LU R190, [R1+0x4f48] ;  /* 0x004f480001be7983 */ /* 0x000f220000300800 */
[----:B------:R-:W-:-:S03]  /*6db80*/  IMAD.MOV.U32 R133, RZ, RZ, R220 ;  /* 0x000000ffff857224 */ /* 0x000fc600078e00dc */
[----:B------:R-:W4:Y:S01]  /*6db90*/  LDL.LU R191, [R1+0x4f44] ;  /* 0x004f440001bf7983 */ /* 0x000f220000300800 */
[----:B------:R-:W-:-:S03]  /*6dba0*/  IMAD.MOV.U32 R134, RZ, RZ, R221 ;  /* 0x000000ffff867224 */ /* 0x000fc600078e00dd */
[----:B------:R-:W2:Y:S01]  /*6dbb0*/  LDL.LU R216, [R1+0x4f40] ;  /* 0x004f400001d87983 */ /* 0x000ea20000300800 */
[----:B------:R-:W-:-:S03]  /*6dbc0*/  IMAD.MOV.U32 R135, RZ, RZ, R222 ;  /* 0x000000ffff877224 */ /* 0x000fc600078e00de */
[----:B------:R-:W2:Y:S01]  /*6dbd0*/  LDL.LU R217, [R1+0x4f3c] ;  /* 0x004f3c0001d97983 */ /* 0x000ea20000300800 */
[----:B-1----:R-:W-:-:S03]  /*6dbe0*/  IMAD.MOV.U32 R136, RZ, RZ, R223 ;  /* 0x000000ffff887224 */ /* 0x002fc600078e00df */
[----:B------:R-:W2:Y:S04]  /*6dbf0*/  LDL.LU R218, [R1+0x4f38] ;  /* 0x004f380001da7983 */ /* 0x000ea80000300800 */
[----:B------:R-:W2:Y:S01]  /*6dc00*/  LDL.LU R220, [R1+0x4f34] ;  /* 0x004f340001dc7983 */ /* 0x000ea20000300800 */
[----:B------:R-:W-:-:S03]  /*6dc10*/  MOV R137, R219 ;  /* 0x000000db00897202 */ /* 0x000fc60000000f00 */
[----:B------:R-:W2:Y:S04]  /*6dc20*/  LDL.LU R221, [R1+0x4f30] ;  /* 0x004f300001dd7983 */ /* 0x000ea80000300800 */
[----:B------:R-:W2:Y:S04]  /*6dc30*/  LDL.LU R222, [R1+0x4f2c] ;  /* 0x004f2c0001de7983 */ /* 0x000ea80000300800 */
[----:B------:R-:W2:Y:S04]  /*6dc40*/  LDL.LU R223, [R1+0x4f28] ;  /* 0x004f280001df7983 */ /* 0x000ea80000300800 */
[----:B------:R-:W2:Y:S01]  /*6dc50*/  LDL.LU R219, [R1+0x4f24] ;  /* 0x004f240001db7983 */ /* 0x000ea20000300800 */
[----:B---3--:R-:W-:Y:S01]  /*6dc60*/  IMAD.MOV.U32 R140, RZ, RZ, R179 ;  /* 0x000000ffff8c7224 */ /* 0x008fe200078e00b3 */
[----:B------:R-:W-:Y:S01]  /*6dc70*/  MOV R142, R177 ;  /* 0x000000b1008e7202 */ /* 0x000fe20000000f00 */
[----:B------:R-:W-:-:S02]  /*6dc80*/  IMAD.MOV.U32 R141, RZ, RZ, R178 ;  /* 0x000000ffff8d7224 */ /* 0x000fc400078e00b2 */
[----:B------:R-:W-:Y:S01]  /*6dc90*/  IMAD.MOV.U32 R143, RZ, RZ, R176 ;  /* 0x000000ffff8f7224 */ /* 0x000fe200078e00b0 */
[----:B------:R-:W-:Y:S04]  /*6dca0*/  STL.64 [R1+0x4d08], R166 ;  /* 0x004d08a601007387 */ /* 0x000fe80000100a00 */
[----:B------:R-:W-:Y:S01]  /*6dcb0*/  STL.64 [R1+0x4d00], R164 ;  /* 0x004d00a401007387 */ /* 0x000fe20000100a00 */
[----:B------:R-:W-:Y:S02]  /*6dcc0*/  IMAD.MOV.U32 R120, RZ, RZ, R209 ;  /* 0x000000ffff787224 */ /* 0x000fe400078e00d1 */
[----:B------:R-:W-:Y:S01]  /*6dcd0*/  IMAD.MOV.U32 R121, RZ, RZ, R210 ;  /* 0x000000ffff797224 */ /* 0x000fe200078e00d2 */
[----:B------:R-:W-:Y:S01]  /*6dce0*/  MOV R123, R205 ;  /* 0x000000cd007b7202 */ /* 0x000fe20000000f00 */
[----:B------:R-:W-:-:S02]  /*6dcf0*/  IMAD.MOV.U32 R122, RZ, RZ, R204 ;  /* 0x000000ffff7a7224 */ /* 0x000fc400078e00cc */
[----:B------:R-:W-:Y:S02]  /*6dd00*/  IMAD.MOV.U32 R124, RZ, RZ, R206 ;  /* 0x000000ffff7c7224 */ /* 0x000fe400078e00ce */
[----:B------:R-:W-:Y:S02]  /*6dd10*/  IMAD.MOV.U32 R125, RZ, RZ, R207 ;  /* 0x000000ffff7d7224 */ /* 0x000fe400078e00cf */
[----:B------:R-:W-:Y:S01]  /*6dd20*/  IMAD.MOV.U32 R126, RZ, RZ, R211 ;  /* 0x000000ffff7e7224 */ /* 0x000fe200078e00d3 */
[C---:B----4-:R-:W-:Y:S06]  /*6dd30*/  HMMA.1688.F32.TF32 R176, R224.reuse, R20, R188 ;  /* 0x00000014e0b0723c */ /* 0x050fec00000810bc */
        /* <DEDUP_REMOVED lines=11> */
[----:B------:R-:W3:Y:S04]  /*6ddf0*/  LDL.LU R204, [R1+0x4f18] ;  /* 0x004f180001cc7983 */ /* 0x000ee80000300800 */
[----:B------:R-:W3:Y:S04]  /*6de00*/  LDL.LU R205, [R1+0x4f14] ;  /* 0x004f140001cd7983 */ /* 0x000ee80000300800 */
[----:B------:R-:W3:Y:S04]  /*6de10*/  LDL.LU R206, [R1+0x4f10] ;  /* 0x004f100001ce7983 */ /* 0x000ee80000300800 */
[----:B------:R-:W3:Y:S04]  /*6de20*/  LDL.LU R207, [R1+0x4f0c] ;  /* 0x004f0c0001cf7983 */ /* 0x000ee80000300800 */
[----:B------:R-:W2:Y:S01]  /*6de30*/  LDL.LU R211, [R1+0x4f08] ;  /* 0x004f080001d37983 */ /* 0x000ea20000300800 */
[----:B------:R-:W-:Y:S01]  /*6de40*/  HMMA.1688.F32.TF32 R120, R128, R28, R120 ;  /* 0x0000001c8078723c */ /* 0x000fe20000081078 */
[----:B------:R-:W-:-:S02]  /*6de50*/  IMAD.MOV.U32 R138, RZ, RZ, R185 ;  /* 0x000000ffff8a7224 */ /* 0x000fc400078e00b9 */
[----:B------:R-:W-:Y:S01]  /*6de60*/  IMAD.MOV.U32 R139, RZ, RZ, R184 ;  /* 0x000000ffff8b7224 */ /* 0x000fe200078e00b8 */
[----:B------:R-:W-:Y:S01]  /*6de70*/  LDS R185, [R252+UR12+0xa000] ;  /* 0x00a0000cfcb97984 */ /* 0x000fe20008000800 */
[----:B------:R-:W-:Y:S01]  /*6de80*/  IMAD.MOV.U32 R127, RZ, RZ, R230 ;  /* 0x000000ffff7f7224 */ /* 0x000fe200078e00e6 */
[C---:B------:R-:W-:Y:S02]  /*6de90*/  HMMA.1688.F32.TF32 R188, R224.reuse, R28, R116 ;  /* 0x0000001ce0bc723c */ /* 0x040fe40000081074 */
[----:B------:R-:W4:Y:S04]  /*6dea0*/  LDL.LU R230, [R1+0x4f04] ;  /* 0x004f040001e67983 */ /* 0x000f280000300800 */
[----:B------:R-:W-:Y:S01]  /*6deb0*/  HMMA.1688.F32.TF32 R180, R224, R24, R180 ;  /* 0x00000018e0b4723c */ /* 0x000fe200000810b4 */
[----:B------:R-:W-:Y:S01]  /*6dec0*/  MOV R116, R231 ;  /* 0x000000e700747202 */ /* 0x000fe20000000f00 */
[----:B------:R-:W-:Y:S01]  /*6ded0*/  IMAD.MOV.U32 R117, RZ, RZ, R235 ;  /* 0x000000ffff757224 */ /* 0x000fe200078e00eb */
[----:B------:R-:W4:Y:S01]  /*6dee0*/  LDL.LU R231, [R1+0x4f00] ;  /* 0x004f000001e77983 */ /* 0x000f220000300800 */
[----:B------:R-:W-:-:S02]  /*6def0*/  IMAD.MOV.U32 R118, RZ, RZ, R243 ;  /* 0x000000ffff767224 */ /* 0x000fc400078e00f3 */
[----:B------:R-:W-:Y:S01]  /*6df00*/  IMAD.MOV.U32 R119, RZ, RZ, R2 ;  /* 0x000000ffff777224 */ /* 0x000fe200078e0002 */
[C---:B------:R-:W-:Y:S01]  /*6df10*/  HMMA.1688.F32.TF32 R192, R224.reuse, R32, R192 ;  /* 0x00000020e0c0723c */ /* 0x040fe200000810c0 */
[----:B------:R-:W4:Y:S04]  /*6df20*/  LDL.LU R235, [R1+0x4efc] ;  /* 0x004efc0001eb7983 */ /* 0x000f280000300800 */
[----:B------:R-:W4:Y:S01]  /*6df30*/  LDL.LU R243, [R1+0x4ef8] ;  /* 0x004ef80001f37983 */ /* 0x000f220000300800 */
[C---:B------:R-:W-:Y:S01]  /*6df40*/  HMMA.1688.F32.TF32 R196, R224.reuse, R36, R196 ;  /* 0x00000024e0c4723c */ /* 0x040fe200000810c4 */
[----:B------:R-:W-:Y:S02]  /*6df50*/  MOV R2, R123 ;  /* 0x0000007b00027202 */ /* 0x000fe40000000f00 */
[----:B------:R-:W-:Y:S03]  /*6df60*/  STL [R1+0x1890], R120 ;  /* 0x0018907801007387 */ /* 0x000fe60000100800 */
[C---:B------:R-:W-:Y:S01]  /*6df70*/  HMMA.1688.F32.TF32 R200, R224.reuse, R40, R200 ;  /* 0x00000028e0c8723c */ /* 0x040fe200000810c8 */
[----:B------:R-:W1:Y:S05]  /*6df80*/  LDS R184, [R0+UR12+0xa000] ;  /* 0x00a0000c00b87984 */ /* 0x000e6a0008000800 */
[C---:B------:R-:W-:Y:S06]  /*6df90*/  HMMA.1688.F32.TF32 R212, R224.reuse, R52, R212 ;  /* 0x00000034e0d4723c */ /* 0x040fec00000810d4 */
[C---:B------:R-:W-:Y:S06]  /*6dfa0*/  HMMA.1688.F32.TF32 R216, R224.reuse, R56, R140 ;  /* 0x00000038e0d8723c */ /* 0x040fec000008108c */
[----:B------:R-:W-:Y:S06]  /*6dfb0*/  HMMA.1688.F32.TF32 R220, R224, R60, R136 ;  /* 0x0000003ce0dc723c */ /* 0x000fec0000081088 */
[----:B------:R-:W-:Y:S01]  /*6dfc0*/  HMMA.1688.F32.TF32 R116, R128, R36, R116 ;  /* 0x000000248074723c */ /* 0x000fe20000081074 */
[----:B------:R1:W-:-:S15]  /*6dfd0*/  STL [R1+0x4bb8], R2 ;  /* 0x004bb80201007387 */ /* 0x0003de0000100800 */
[----:B------:R-:W-:-:S08]  /*6dfe0*/  NOP ;  /* 0x0000000000007918 */ /* 0x000fd00000000000 */
[----:B-1----:R-:W-:Y:S01]  /*6dff0*/  IMAD.MOV.U32 R2, RZ, RZ, R117 ;  /* 0x000000ffff027224 */ /* 0x002fe200078e0075 */
[C---:B---3--:R-:W-:Y:S06]  /*6e000*/  HMMA.1688.F32.TF32 R204, R224.reuse, R44, R204 ;  /* 0x0000002ce0cc723c */ /* 0x048fec00000810cc */
[C---:B--2---:R-:W-:Y:S06]  /*6e010*/  HMMA.1688.F32.TF32 R208, R224.reuse, R48, R208 ;  /* 0x00000030e0d0723c */ /* 0x044fec00000810d0 */
[----:B------:R-:W-:Y:S06]  /*6e020*/  HMMA.1688.F32.TF32 R224, R224, R64, R132 ;  /* 0x00000040e0e0723c */ /* 0x000fec0000081084 */
[----:B------:R-:W-:Y:S07]  /*6e030*/  HMMA.1688.F32.TF32 R132, R128, R24, R248 ;  /* 0x000000188084723c */ /* 0x000fee00000810f8 */
[----:B------:R-:W-:-:S02]  /*6e040*/  IMAD.MOV.U32 R25, RZ, RZ, R121 ;  /* 0x000000ffff197224 */ /* 0x000fc400078e0079 */
[----:B------:R-:W-:Y:S02]  /*6e050*/  IMAD.MOV.U32 R24, RZ, RZ, R122 ;  /* 0x000000ffff187224 */ /* 0x000fe400078e007a */
[----:B------:R-:W-:Y:S03]  /*6e060*/  HMMA.1688.F32.TF32 R120, R128, R32, R124 ;  /* 0x000000208078723c */ /* 0x000fe6000008107c */
[----:B------:R1:W-:Y:S04]  /*6e070*/  STL [R1+0x4bb4], R24 ;  /* 0x004bb41801007387 */ /* 0x0003e80000100800 */
[----:B------:R2:W-:Y:S01]  /*6e080*/  STL [R1+0x4bb0], R25 ;  /* 0x004bb01901007387 */ /* 0x0005e20000100800 */
[----:B-1----:R-:W-:-:S02]  /*6e090*/  IMAD.MOV.U32 R24, RZ, RZ, R118 ;  /* 0x000000ffff187224 */ /* 0x002fc400078e0076 */
[----:B--2---:R-:W-:-:S13]  /*6e0a0*/  IMAD.MOV.U32 R25, RZ, RZ, R119 ;  /* 0x000000ffff197224 */ /* 0x004fda00078e0077 */
[----:B------:R-:W-:Y:S04]  /*6e0b0*/  STL.64 [R1+0x1880], R120 ;  /* 0x0018807801007387 */ /* 0x000fe80000100a00 */
[----:B------:R-:W-:Y:S04]  /*6e0c0*/  STL.64 [R1+0x1888], R122 ;  /* 0x0018887a01007387 */ /* 0x000fe80000100a00 */
[----:B------:R1:W-:Y:S04]  /*6e0d0*/  STL [R1+0x1870], R116 ;  /* 0x0018707401007387 */ /* 0x0003e80000100800 */
[----:B-1----:R-:W2:Y:S04]  /*6e0e0*/  LDL.LU R116, [R1+0xd00] ;  /* 0x000d000001747983 */ /* 0x002ea80000300800 */
        /* <DEDUP_REMOVED lines=11> */
[----:B------:R-:W4:Y:S04]  /*6e1a0*/  LDL.LU R143, [R1+0xcdc] ;  /* 0x000cdc00018f7983 */ /* 0x000f280000300800 */
[----:B------:R-:W4:Y:S01]  /*6e1b0*/  LDL.LU R144, [R1+0xce0] ;  /* 0x000ce00001907983 */ /* 0x000f220000300800 */
[----:B------:R-:W-:-:S03]  /*6e1c0*/  IMAD.MOV.U32 R9, RZ, RZ, R132 ;  /* 0x000000ffff097224 */ /* 0x000fc600078e0084 */
[----:B------:R-:W4:Y:S01]  /*6e1d0*/  LDL.LU R145, [R1+0xce4] ;  /* 0x000ce40001917983 */ /* 0x000f220000300800 */
[----:B------:R-:W-:Y:S01]  /*6e1e0*/  HMMA.1688.F32.TF32 R228, R128, R4, R228 ;  /* 0x0000000480e4723c */ /* 0x000fe200000810e4 */
[----:B------:R-:W-:Y:S02]  /*6e1f0*/  MOV R8, R133 ;  /* 0x0000008500087202 */ /* 0x000fe40000000f00 */
[----:B------:R-:W4:Y:S04]  /*6e200*/  LDL.LU R146, [R1+0xce8] ;  /* 0x000ce80001927983 */ /* 0x000f280000300800 */
        /* <DEDUP_REMOVED lines=21> */
[----:B------:R1:W-:Y:S01]  /*6e360*/  STL [R1+0x4bbc], R2 ;  /* 0x004bbc0201007387 */ /* 0x0003e20000100800 */
[----:B--2---:R-:W-:Y:S07]  /*6e370*/  HMMA.1688.F32.TF32 R152, R128, R40, R116 ;  /* 0x000000288098723c */ /* 0x004fee0000081074 */
[----:B------:R-:W-:-:S02]  /*6e380*/  IMAD.MOV.U32 R116, RZ, RZ, R10 ;  /* 0x000000ffff747224 */ /* 0x000fc400078e000a */
[----:B------:R-:W2:Y:S01]  /*6e390*/  LDL.LU R10, [R1+0x4ef4] ;  /* 0x004ef400010a7983 */ /* 0x000ea20000300800 */
[----:B------:R-:W-:Y:S01]  /*6e3a0*/  MOV R117, R11 ;  /* 0x0000000b00757202 */ /* 0x000fe20000000f00 */
[----:B------:R-:W-:Y:S02]  /*6e3b0*/  IMAD.MOV.U32 R118, RZ, RZ, R6 ;  /* 0x000000ffff767224 */ /* 0x000fe400078e0006 */
[----:B------:R-:W-:-:S10]  /*6e3c0*/  IMAD.MOV.U32 R119, RZ, RZ, R7 ;  /* 0x000000ffff777224 */ /* 0x000fd400078e0007 */
[----:B------:R-:W-:Y:S04]  /*6e3d0*/  STL.64 [R1+0x1860], R152 ;  /* 0x0018609801007387 */ /* 0x000fe80000100a00 */
[----:B------:R-:W-:Y:S04]  /*6e3e0*/  STL.64 [R1+0x1868], R154 ;  /* 0x0018689a01007387 */ /* 0x000fe80000100a00 */
[----:B------:R-:W2:Y:S04]  /*6e3f0*/  LDL.LU R11, [R1+0x4ef0] ;  /* 0x004ef000010b7983 */ /* 0x000ea80000300800 */
[----:B------:R-:W2:Y:S04]  /*6e400*/  LDL.LU R6, [R1+0x4eec] ;  /* 0x004eec0001067983 */ /* 0x000ea80000300800 */
[----:B------:R-:W2:Y:S01]  /*6e410*/  LDL.LU R7, [R1+0x4ee8] ;  /* 0x004ee80001077983 */ /* 0x000ea20000300800 */
[C---:B---3--:R-:W-:Y:S06]  /*6e420*/  HMMA.1688.F32.TF32 R148, R128.reuse, R44, R148 ;  /* 0x0000002c8094723c */ /* 0x048fec0000081094 */
[C---:B----4-:R-:W-:Y:S06]  /*6e430*/  HMMA.1688.F32.TF32 R140, R128.reuse, R52, R140 ;  /* 0x00000034808c723c */ /* 0x050fec000008108c */
[C---:B------:R-:W-:Y:S06]  /*6e440*/  HMMA.1688.F32.TF32 R144, R128.reuse, R48, R144 ;  /* 0x000000308090723c */ /* 0x040fec0000081090 */
[C---:B------:R-:W-:Y:S06]  /*6e450*/  HMMA.1688.F32.TF32 R236, R128.reuse, R12, R236 ;  /* 0x0000000c80ec723c */ /* 0x040fec00000810ec */
[----:B------:R-:W-:Y:S01]  /*6e460*/  HMMA.1688.F32.TF32 R132, R128, R60, R132 ;  /* 0x0000003c8084723c */ /* 0x000fe20000081084 */
[----:B-1----:R-:W-:Y:S01]  /*6e470*/  MOV R2, R151 ;  /* 0x0000009700027202 */ /* 0x002fe20000000f00 */
[----:B------:R-:W-:-:S04]  /*6e480*/  IMAD.MOV.U32 R24, RZ, RZ, R150 ;  /* 0x000000ffff187224 */ /* 0x000fc800078e0096 */
[----:B------:R-:W-:Y:S01]  /*6e490*/  HMMA.1688.F32.TF32 R240, R128, R16, R240 ;  /* 0x0000001080f0723c */ /* 0x000fe200000810f0 */
[----:B------:R-:W-:-:S05]  /*6e4a0*/  IMAD.MOV.U32 R25, RZ, RZ, R149 ;  /* 0x000000ffff197224 */ /* 0x000fca00078e0095 */
[C---:B------:R-:W-:Y:S06]  /*6e4b0*/  HMMA.1688.F32.TF32 R244, R128.reuse, R20, R244 ;  /* 0x0000001480f4723c */ /* 0x040fec00000810f4 */
[----:B------:R-:W-:Y:S01]  /*6e4c0*/  HMMA.1688.F32.TF32 R136, R128, R56, R136 ;  /* 0x000000388088723c */ /* 0x000fe20000081088 */
[----:B------:R-:W-:Y:S04]  /*6e4d0*/  STL [R1+0x1850], R148 ;  /* 0x0018509401007387 */ /* 0x000fe80000100800 */
[----:B------:R1:W-:Y:S04]  /*6e4e0*/  STL [R1+0x4bd0], R2 ;  /* 0x004bd00201007387 */ /* 0x0003e80000100800 */
[----:B------:R3:W-:Y:S04]  /*6e4f0*/  STL [R1+0x4bcc], R24 ;  /* 0x004bcc1801007387 */ /* 0x0007e80000100800 */
[----:B------:R4:W-:Y:S01]  /*6e500*/  STL [R1+0x4bc8], R25 ;  /* 0x004bc81901007387 */ /* 0x0009e20000100800 */
[----:B-1----:R-:W-:-:S03]  /*6e510*/  IMAD.MOV.U32 R2, RZ, RZ, R141 ;  /* 0x000000ffff027224 */ /* 0x002fc600078e008d */
[----:B------:R-:W-:Y:S01]  /*6e520*/  STL.64 [R1+0x1840], R144 ;  /* 0x0018409001007387 */ /* 0x000fe20000100a00 */
[----:B---3--:R-:W-:Y:S01]  /*6e530*/  IMAD.MOV.U32 R24, RZ, RZ, R142 ;  /* 0x000000ffff187224 */ /* 0x008fe200078e008e */
[----:B------:R-:W-:Y:S01]  /*6e540*/  HMMA.1688.F32.TF32 R128, R128, R64, R120 ;  /* 0x000000408080723c */ /* 0x000fe20000081078 */
[----:B----4-:R-:W-:Y:S01]  /*6e550*/  IMAD.MOV.U32 R25, RZ, RZ, R143 ;  /* 0x000000ffff197224 */ /* 0x010fe200078e008f */
[----:B------:R-:W-:Y:S04]  /*6e560*/  STL.64 [R1+0x1848], R146 ;  /* 0x0018489201007387 */ /* 0x000fe80000100a00 */
[----:B------:R-:W-:Y:S04]  /*6e570*/  STL [R1+0x1830], R140 ;  /* 0x0018308c01007387 */ /* 0x000fe80000100800 */
[----:B------:R1:W-:Y:S04]  /*6e580*/  STL [R1+0x4bdc], R25 ;  /* 0x004bdc1901007387 */ /* 0x0003e80000100800 */
[----:B------:R3:W-:Y:S04]  /*6e590*/  STL [R1+0x4bd8], R24 ;  /* 0x004bd81801007387 */ /* 0x0007e80000100800 */
[----:B------:R4:W-:Y:S01]  /*6e5a0*/  STL [R1+0x4bd4], R2 ;  /* 0x004bd40201007387 */ /* 0x0009e20000100800 */
[----:B-1----:R-:W-:-:S03]  /*6e5b0*/  IMAD.MOV.U32 R25, RZ, RZ, R133 ;  /* 0x000000ffff197224 */ /* 0x002fc600078e0085 */
[----:B------:R-:W-:Y:S01]  /*6e5c0*/  STL.64 [R1+0x1820], R136 ;  /* 0x0018208801007387 */ /* 0x000fe20000100a00 */
[----:B---3--:R-:W-:Y:S01]  /*6e5d0*/  MOV R24, R134 ;  /* 0x0000008600187202 */ /* 0x008fe20000000f00 */
[----:B----4-:R-:W-:Y:S02]  /*6e5e0*/  IMAD.MOV.U32 R2, RZ, RZ, R135 ;  /* 0x000000ffff027224 */ /* 0x010fe400078e0087 */
[----:B------:R-:W-:Y:S04]  /*6e5f0*/  STL.64 [R1+0x1828], R138 ;  /* 0x0018288a01007387 */ /* 0x000fe80000100a00 */
[----:B------:R1:W-:Y:S04]  /*6e600*/  STL [R1+0x1810], R132 ;  /* 0x0018108401007387 */ /* 0x0003e80000100800 */
[----:B------:R-:W-:Y:S04]  /*6e610*/  STL [R1+0x4be8], R2 ;  /* 0x004be80201007387 */ /* 0x000fe80000100800 */
[----:B------:R-:W-:Y:S04]  /*6e620*/  STL [R1+0x4be4], R24 ;  /* 0x004be41801007387 */ /* 0x000fe80000100800 */
[----:B------:R3:W-:Y:S04]  /*6e630*/  STL [R1+0x4be0], R25 ;  /* 0x004be01901007387 */ /* 0x0007e80000100800 */
[----:B------:R-:W-:Y:S04]  /*6e640*/  STL.64 [R1+0x30], R128 ;  /* 0x0000308001007387 */ /* 0x000fe80000100a00 */
[----:B------:R-:W-:Y:S01]  /*6e650*/  STL.64 [R1+0x38], R130 ;  /* 0x0000388201007387 */ /* 0x000fe20000100a00 */
[----:B-1----:R-:W-:Y:S01]  /*6e660*/  IMAD.MOV.U32 R132, RZ, RZ, R39 ;  /* 0x000000ffff847224 */ /* 0x002fe200078e0027 */
[----:B------:R-:W-:Y:S01]  /*6e670*/  MOV R134, R43 ;  /* 0x0000002b00867202 */ /* 0x000fe20000000f00 */
[----:B------:R-:W-:-:S02]  /*6e680*/  IMAD.MOV.U32 R133, RZ, RZ, R38 ;  /* 0x000000ffff857224 */ /* 0x000fc400078e0026 */
[----:B------:R-:W-:Y:S02]  /*6e690*/  IMAD.MOV.U32 R135, RZ, RZ, R42 ;  /* 0x000000ffff877224 */ /* 0x000fe400078e002a */
        /* <DEDUP_REMOVED lines=9> */
[----:B------:R-:W-:Y:S01]  /*6e730*/  IMAD.MOV.U32 R149, RZ, RZ, R62 ;  /* 0x000000ffff957224 */ /* 0x000fe200078e003e */
[C---:B--2---:R-:W-:Y:S06]  /*6e740*/  HMMA.1688.F32.TF32 R120, R184.reuse, R6, R124 ;  /* 0x00000006b878723c */ /* 0x044fec000008107c */
[----:B------:R-:W-:Y:S01]  /*6e750*/  HMMA.1688.F32.TF32 R116, R184, R10, R116 ;  /* 0x0000000ab874723c */ /* 0x000fe20000081074 */
[----:B------:R-:W-:Y:S01]  /*6e760*/  MOV R124, R31 ;  /* 0x0000001f007c7202 */ /* 0x000fe20000000f00 */
[----:B------:R-:W-:-:S02]  /*6e770*/  IMAD.MOV.U32 R125, RZ, RZ, R30 ;  /* 0x000000ffff7d7224 */ /* 0x000fc400078e001e */
[----:B------:R-:W-:Y:S02]  /*6e780*/  IMAD.MOV.U32 R126, RZ, RZ, R35 ;  /* 0x000000ffff7e7224 */ /* 0x000fe400078e0023 */
[----:B------:R-:W-:-:S12]  /*6e790*/  IMAD.MOV.U32 R127, RZ, RZ, R34 ;  /* 0x000000ffff7f7224 */ /* 0x000fd800078e0022 */
[----:B---3--:R-:W-:Y:S02]  /*6e7a0*/  IMAD.MOV.U32 R25, RZ, RZ, R123 ;  /* 0x000000ffff197224 */ /* 0x008fe400078e007b */
[----:B------:R-:W-:Y:S02]  /*6e7b0*/  IMAD.MOV.U32 R24, RZ, RZ, R122 ;  /* 0x000000ffff187224 */ /* 0x000fe400078e007a */
[----:B------:R-:W-:Y:S01]  /*6e7c0*/  IMAD.MOV.U32 R2, RZ, RZ, R121 ;  /* 0x000000ffff027224 */ /* 0x000fe200078e0079 */
[----:B------:R1:W-:Y:S04]  /*6e7d0*/  STL [R1+0x20], R120 ;  /* 0x0000207801007387 */ /* 0x0003e80000100800 */
[----:B------:R-:W-:Y:S04]  /*6e7e0*/  STL [R1+0x4bf4], R25 ;  /* 0x004bf41901007387 */ /* 0x000fe80000100800 */
[----:B------:R-:W-:Y:S04]  /*6e7f0*/  STL [R1+0x4bf0], R24 ;  /* 0x004bf01801007387 */ /* 0x000fe80000100800 */
[----:B------:R-:W-:Y:S04]  /*6e800*/  STL [R1+0x4bec], R2 ;  /* 0x004bec0201007387 */ /* 0x000fe80000100800 */
[----:B------:R-:W2:Y:S04]  /*6e810*/  LDL.LU R31, [R1+0x4ee4] ;  /* 0x004ee400011f7983 */ /* 0x000ea80000300800 */
[----:B------:R3:W-:Y:S01]  /*6e820*/  STL.64 [R1+0x10], R116 ;  /* 0x0000107401007387 */ /* 0x0007e20000100a00 */
[----:B-1----:R-:W-:-:S03]  /*6e830*/  IMAD.MOV.U32 R120, RZ, RZ, R66 ;  /* 0x000000ffff787224 */ /* 0x002fc600078e0042 */
[----:B------:R1:W-:Y:S01]  /*6e840*/  STL.64 [R1+0x18], R118 ;  /* 0x0000187601007387 */ /* 0x0003e20000100a00 */
[----:B------:R-:W-:-:S03]  /*6e850*/  MOV R121, R67 ;  /* 0x0000004300797202 */ /* 0x000fc60000000f00 */
[----:B------:R-:W4:Y:S01]  /*6e860*/  LDL.LU R30, [R1+0x4ee0] ;  /* 0x004ee000011e7983 */ /* 0x000f220000300800 */
[----:B------:R-:W-:-:S03]  /*6e870*/  IMAD.MOV.U32 R122, RZ, RZ, R58 ;  /* 0x000000ffff7a7224 */ /* 0x000fc600078e003a */
[----:B------:R-:W3:Y:S01]  /*6e880*/  LDL.LU R35, [R1+0x4edc] ;  /* 0x004edc0001237983 */ /* 0x000ee20000300800 */
[----:B------:R-:W-:-:S03]  /*6e890*/  IMAD.MOV.U32 R123, RZ, RZ, R59 ;  /* 0x000000ffff7b7224 */ /* 0x000fc600078e003b */
[----:B------:R-:W2:Y:S04]  /*6e8a0*/  LDL.LU R34, [R1+0x4ed8] ;  /* 0x004ed80001227983 */ /* 0x000ea80000300800 */
[----:B------:R-:W4:Y:S04]  /*6e8b0*/  LDL.LU R66, [R1+0x4ed4] ;  /* 0x004ed40001427983 */ /* 0x000f280000300800 */
        /* <DEDUP_REMOVED lines=18> */
[----:B------:R-:W-:Y:S01]  /*6e9e0*/  IMAD.MOV.U32 R151, RZ, RZ, R54 ;  /* 0x000000ffff977224 */ /* 0x000fe200078e0036 */
[----:B------:R-:W2:Y:S04]  /*6e9f0*/  LDL.LU R55, [R1+0x4e8c] ;  /* 0x004e8c0001377983 */ /* 0x000ea80000300800 */
[----:B------:R-:W2:Y:S01]  /*6ea00*/  LDL.LU R54, [R1+0x4e88] ;  /* 0x004e880001367983 */ /* 0x000ea20000300800 */
[----:B----4-:R-:W-:Y:S02]  /*6ea10*/  IMAD.MOV.U32 R159, RZ, RZ, R66 ;  /* 0x000000ffff9f7224 */ /* 0x010fe400078e0042 */
[----:B---3--:R-:W-:Y:S01]  /*6ea20*/  IMAD.MOV.U32 R158, RZ, RZ, R67 ;  /* 0x000000ffff9e7224 */ /* 0x008fe200078e0043 */
[----:B--2---:R-:W-:Y:S01]  /*6ea30*/  MOV R157, R58 ;  /* 0x0000003a009d7202 */ /* 0x004fe20000000f00 */
[----:B------:R-:W-:-:S02]  /*6ea40*/  IMAD.MOV.U32 R156, RZ, RZ, R59 ;  /* 0x000000ffff9c7224 */ /* 0x000fc400078e003b */
[----:B------:R-:W2:Y:S04]  /*6ea50*/  LDL.LU R59, [R1+0x4e84] ;  /* 0x004e8400013b7983 */ /* 0x000ea80000300800 */
[----:B------:R-:W3:Y:S04]  /*6ea60*/  LDL.LU R58, [R1+0x4e80] ;  /* 0x004e8000013a7983 */ /* 0x000ee80000300800 */
[----:B------:R-:W4:Y:S04]  /*6ea70*/  LDL.LU R67, [R1+0x4e7c] ;  /* 0x004e7c0001437983 */ /* 0x000f280000300800 */
[----:B------:R-:W4:Y:S01]  /*6ea80*/  LDL.LU R66, [R1+0x4e78] ;  /* 0x004e780001427983 */ /* 0x000f220000300800 */
[----:B------:R-:W-:-:S03]  /*6ea90*/  IMAD.MOV.U32 R167, RZ, RZ, R68 ;  /* 0x000000ffffa77224 */ /* 0x000fc600078e0044 */
[----:B------:R-:W4:Y:S01]  /*6eaa0*/  LDL.LU R68, [R1] ;  /* 0x0000000001447983 */ /* 0x000f220000300800 */
[----:B------:R-:W-:-:S03]  /*6eab0*/  MOV R166, R69 ;  /* 0x0000004500a67202 */ /* 0x000fc60000000f00 */
[----:B------:R-:W4:Y:S01]  /*6eac0*/  LDL.LU R69, [R1+0x4] ;  /* 0x0000040001457983 */ /* 0x000f220000300800 */
[----:B------:R-:W-:-:S03]  /*6ead0*/  IMAD.MOV.U32 R165, RZ, RZ, R70 ;  /* 0x000000ffffa57224 */ /* 0x000fc600078e0046 */
[----:B------:R-:W4:Y:S01]  /*6eae0*/  LDL.LU R70, [R1+0x8] ;  /* 0x0000080001467983 */ /* 0x000f220000300800 */
[----:B------:R-:W-:-:S03]  /*6eaf0*/  IMAD.MOV.U32 R164, RZ, RZ, R71 ;  /* 0x000000ffffa47224 */ /* 0x000fc600078e0047 */
[----:B------:R-:W4:Y:S01]  /*6eb00*/  LDL.LU R71, [R1+0xc] ;  /* 0x00000c0001477983 */ /* 0x000f220000300800 */
[----:B------:R-:W-:Y:S02]  /*6eb10*/  IMAD.MOV.U32 R173, RZ, RZ, R63 ;  /* 0x000000ffffad7224 */ /* 0x000fe400078e003f */
[----:B------:R-:W-:Y:S02]  /*6eb20*/  IMAD.MOV.U32 R172, RZ, RZ, R62 ;  /* 0x000000ffffac7224 */ /* 0x000fe400078e003e */
[----:B------:R-:W4:Y:S04]  /*6eb30*/  LDL.LU R62, [R1+0x4e74] ;  /* 0x004e7400013e7983 */ /* 0x000f280000300800 */
[----:B------:R-:W4:Y:S04]  /*6eb40*/  LDL.LU R63, [R1+0x4e70] ;  /* 0x004e7000013f7983 */ /* 0x000f280000300800 */
[----:B------:R-:W4:Y:S04]  /*6eb50*/  LDL.LU R174, [R1+0x118] ;  /* 0x0001180001ae7983 */ /* 0x000f280000300800 */
[----:B------:R-:W4:Y:S01]  /*6eb60*/  LDL.LU R175, [R1+0x11c] ;  /* 0x00011c0001af7983 */ /* 0x000f220000300800 */
[----:B------:R-:W-:Y:S01]  /*6eb70*/  MOV R178, R54 ;  /* 0x0000003600b27202 */ /* 0x000fe20000000f00 */
[----:B------:R-:W-:-:S02]  /*6eb80*/  IMAD.MOV.U32 R179, RZ, RZ, R55 ;  /* 0x000000ffffb37224 */ /* 0x000fc400078e0037 */
[----:B------:R-:W-:Y:S02]  /*6eb90*/  IMAD.MOV.U32 R168, RZ, RZ, R50 ;  /* 0x000000ffffa87224 */ /* 0x000fe400078e0032 */
[----:B------:R-:W-:Y:S01]  /*6eba0*/  IMAD.MOV.U32 R169, RZ, RZ, R51 ;  /* 0x000000ffffa97224 */ /* 0x000fe200078e0033 */
[----:B------:R-:W-:Y:S01]  /*6ebb0*/  MOV R171, R47 ;  /* 0x0000002f00ab7202 */ /* 0x000fe20000000f00 */
[----:B------:R-:W-:Y:S02]  /*6ebc0*/  IMAD.MOV.U32 R170, RZ, RZ, R46 ;  /* 0x000000ffffaa7224 */ /* 0x000fe400078e002e */
[----:B------:R-:W-:Y:S02]  /*6ebd0*/  IMAD.MOV.U32 R160, RZ, RZ, R42 ;  /* 0x000000ffffa07224 */ /* 0x000fe400078e002a */
[----:B------:R-:W-:Y:S02]  /*6ebe0*/  IMAD.MOV.U32 R161, RZ, RZ, R43 ;  /* 0x000000ffffa17224 */ /* 0x000fe400078e002b */
[----:B------:R-:W-:Y:S01]  /*6ebf0*/  IMAD.MOV.U32 R162, RZ, RZ, R38 ;  /* 0x000000ffffa27224 */ /* 0x000fe200078e0026 */
        /* <DEDUP_REMOVED lines=8> */
[----:B--2---:R-:W-:-:S02]  /*6ec80*/  IMAD.MOV.U32 R177, RZ, RZ, R59 ;  /* 0x000000ffffb17224 */ /* 0x004fc400078e003b */
[----:B---3--:R-:W-:Y:S01]  /*6ec90*/  IMAD.MOV.U32 R176, RZ, RZ, R58 ;  /* 0x000000ffffb07224 */ /* 0x008fe200078e003a */
[----:B----4-:R-:W-:Y:S01]  /*6eca0*/  MOV R129, R67 ;  /* 0x0000004300817202 */ /* 0x010fe20000000f00 */
[----:B------:R-:W-:Y:S02]  /*6ecb0*/  IMAD.MOV.U32 R128, RZ, RZ, R66 ;  /* 0x000000ffff807224 */ /* 0x000fe400078e0042 */
[----:B------:R-:W2:Y:S04]  /*6ecc0*/  LDL.LU R66, [R1+0x4e6c] ;  /* 0x004e6c0001427983 */ /* 0x000ea80000300800 */
[----:B------:R-:W2:Y:S01]  /*6ecd0*/  LDL.LU R67, [R1+0x4e68] ;  /* 0x004e680001437983 */ /* 0x000ea20000300800 */
[----:B------:R-:W-:-:S03]  /*6ece0*/  IMAD.MOV.U32 R130, RZ, RZ, R62 ;  /* 0x000000ffff827224 */ /* 0x000fc600078e003e */
[----:B------:R-:W3:Y:S01]  /*6ecf0*/  LDL.LU R62, [R1+0x4e64] ;  /* 0x004e6400013e7983 */ /* 0x000ee20000300800 */
[----:B------:R-:W-:-:S03]  /*6ed00*/  IMAD.MOV.U32 R131, RZ, RZ, R63 ;  /* 0x000000ffff837224 */ /* 0x000fc600078e003f */
        /* <DEDUP_REMOVED lines=17> */
[----:B------:R-:W2:Y:S04]  /*6ee20*/  LDL.LU R26, [R1+0x4e1c] ;  /* 0x004e1c00011a7983 */ /* 0x000ea80000300800 */
[----:B------:R-:W4:Y:S04]  /*6ee30*/  LDL.LU R14, [R1+0x4e18] ;  /* 0x004e1800010e7983 */ /* 0x000f280000300800 */
[----:B------:R-:W4:Y:S01]  /*6ee40*/  LDL.LU R15, [R1+0x4e14] ;  /* 0x004e1400010f7983 */ /* 0x000f220000300800 */
[----:B------:R-:W-:-:S02]  /*6ee50*/  IMAD.MOV.U32 R139, RZ, RZ, R27 ;  /* 0x000000ffff8b7224 */ /* 0x000fc400078e001b */
[----:B------:R-:W-:Y:S01]  /*6ee60*/  IMAD.MOV.U32 R116, RZ, RZ, R18 ;  /* 0x000000ffff747224 */ /* 0x000fe200078e0012 */
[----:B------:R-:W2:Y:S01]  /*6ee70*/  LDL.LU R27, [R1+0x4e10] ;  /* 0x004e1000011b7983 */ /* 0x000ea20000300800 */
[----:B------:R-:W-:Y:S01]  /*6ee80*/  IMAD.MOV.U32 R117, RZ, RZ, R19 ;  /* 0x000000ffff757224 */ /* 0x000fe200078e0013 */
[----:B-1----:R-:W-:Y:S02]  /*6ee90*/  MOV R118, R22 ;  /* 0x0000001600767202 */ /* 0x002fe40000000f00 */
[----:B------:R-:W3:Y:S01]  /*6eea0*/  LDL.LU R18, [R1+0x4e0c] ;  /* 0x004e0c0001127983 */ /* 0x000ee20000300800 */
[----:B------:R-:W-:-:S03]  /*6eeb0*/  IMAD.MOV.U32 R119, RZ, RZ, R23 ;  /* 0x000000ffff777224 */ /* 0x000fc600078e0017 */
[----:B------:R-:W3:Y:S04]  /*6eec0*/  LDL.LU R19, [R1+0x4e08] ;  /* 0x004e080001137983 */ /* 0x000ee80000300800 */
[----:B------:R-:W2:Y:S04]  /*6eed0*/  LDL.LU R22, [R1+0x4e04] ;  /* 0x004e040001167983 */ /* 0x000ea80000300800 */
[----:B------:R-:W2:Y:S01]  /*6eee0*/  LDL.LU R23, [R1+0x4e00] ;  /* 0x004e000001177983 */ /* 0x000ea20000300800 */
[----:B----4-:R-:W-:-:S15]  /*6eef0*/  HMMA.1688.F32.TF32 R68, R184, R14, R68 ;  /* 0x0000000eb844723c */ /* 0x010fde0000081044 */
[----:B------:R-:W-:-:S08]  /*6ef00*/  NOP ;  /* 0x0000000000007918 */ /* 0x000fd00000000000 */
[----:B------:R1:W-:Y:S01]  /*6ef10*/  STL [R1], R68 ;  /* 0x0000004401007387 */ /* 0x0003e20000100800 */
[----:B------:R-:W-:Y:S02]  /*6ef20*/  IMAD.MOV.U32 R24, RZ, RZ, R70 ;  /* 0x000000ffff187224 */ /* 0x000fe400078e0046 */
[----:B------:R-:W-:Y:S02]  /*6ef30*/  IMAD.MOV.U32 R2, RZ, RZ, R71 ;  /* 0x000000ffff027224 */ /* 0x000fe400078e0047 */
[----:B------:R-:W-:Y:S01]  /*6ef40*/  IMAD.MOV.U32 R25, RZ, RZ, R69 ;  /* 0x000000ffff197224 */ /* 0x000fe200078e0045 */
[----:B------:R-:W4:Y:S04]  /*6ef50*/  LDL.LU.64 R70, [R1+0x4df8] ;  /* 0x004df80001467983 */ /* 0x000f280000300a00 */
[----:B-1----:R-:W4:Y:S01]  /*6ef60*/  LDL.LU.64 R68, [R1+0x4df0] ;  /* 0x004df00001447983 */ /* 0x002f220000300a00 */
[C---:B--2---:R-:W-:Y:S06]  /*6ef70*/  HMMA.1688.F32.TF32 R128, R184.reuse, R22, R128 ;  /* 0x00000016b880723c */ /* 0x044fec0000081080 */
[C---:B------:R-:W-:Y:S06]  /*6ef80*/  HMMA.1688.F32.TF32 R176, R184.reuse, R26, R176 ;  /* 0x0000001ab8b0723c */ /* 0x040fec00000810b0 */
[C---:B------:R-:W-:Y:S06]  /*6ef90*/  HMMA.1688.F32.TF32 R168, R184.reuse, R34, R168 ;  /* 0x00000022b8a8723c */ /* 0x040fec00000810a8 */
[----:B------:R-:W-:Y:S01]  /*6efa0*/  HMMA.1688.F32.TF32 R160, R184, R42, R160 ;  /* 0x0000002ab8a0723c */ /* 0x000fe200000810a0 */
[----:B------:R-:W-:-:S05]  /*6efb0*/  LOP3.LUT R13, R0, 0x60, RZ, 0x3c, !PT ;  /* 0x00000060000d7812 */ /* 0x000fca00078e3cff */
[C---:B------:R-:W-:Y:S01]  /*6efc0*/  HMMA.1688.F32.TF32 R156, R184.reuse, R46, R156 ;  /* 0x0000002eb89c723c */ /* 0x040fe2000008109c */
[----:B------:R-:W-:Y:S01]  /*6efd0*/  LOP3.LUT R12, R0, 0x40, RZ, 0x3c, !PT ;  /* 0x00000040000c7812 */ /* 0x000fe200078e3cff */
[----:B------:R-:W-:Y:S04]  /*6efe0*/  LDS R249, [R13+UR12+0xa000] ;  /* 0x00a0000c0df97984 */ /* 0x000fe80008000800 */
[----:B------:R-:W-:Y:S04]  /*6eff0*/  LDS R248, [R12+UR12+0xa000] ;  /* 0x00a0000c0cf87984 */ /* 0x000fe80008000800 */
[----:B------:R-:W-:Y:S04]  /*6f000*/  LDS R250, [R12+UR12+0xb000] ;  /* 0x00b0000c0cfa7984 */ /* 0x000fe80008000800 */
[----:B------:R-:W1:Y:S01]  /*6f010*/  LDS R251, [R13+UR12+0xb000] ;  /* 0x00b0000c0dfb7984 */ /* 0x000e620008000800 */
[C---:B------:R-:W-:Y:S06]  /*6f020*/  HMMA.1688.F32.TF32 R148, R184.reuse, R54, R148 ;  /* 0x00000036b894723c */ /* 0x040fec0000081094 */
[C---:B------:R-:W-:Y:S06]  /*6f030*/  HMMA.1688.F32.TF32 R144, R184.reuse, R58, R144 ;  /* 0x0000003ab890723c */ /* 0x040fec0000081090 */
[----:B------:R-:W-:Y:S06]  /*6f040*/  HMMA.1688.F32.TF32 R136, R184, R66, R136 ;  /* 0x00000042b888723c */ /* 0x000fec0000081088 */
[C---:B-1----:R-:W-:Y:S06]  /*6f050*/  HMMA.1688.F32.TF32 R132, R248.reuse, R6, R132 ;  /* 0x00000006f884723c */ /* 0x042fec0000081084 */
[-C--:B---3--:R-:W-:Y:S06]  /*6f060*/  HMMA.1688.F32.TF32 R116, R248, R18.reuse, R116 ;  /* 0x00000012f874723c */ /* 0x088fec0000081074 */
[----:B----4-:R-:W-:-:S15]  /*6f070*/  HMMA.1688.F32.TF32 R68, R184, R18, R68 ;  /* 0x00000012b844723c */ /* 0x010fde0000081044 */
[----:B------:R-:W-:-:S08]  /*6f080*/  NOP ;  /* 0x0000000000007918 */ /* 0x000fd00000000000 */
[----:B------:R-:W-:Y:S04]  /*6f090*/  STL.64 [R1+0xeb0], R68 ;  /* 0x000eb04401007387 */ /* 0x000fe80000100a00 */
[----:B------:R-:W-:Y:S04]  /*6f0a0*/  STL.64 [R1+0xeb8], R70 ;  /* 0x000eb84601007387 */ /* 0x000fe80000100a00 */
[----:B------:R-:W-:Y:S04]  /*6f0b0*/  STL.64 [R1+0x130], R128 ;  /* 0x0001308001007387 */ /* 0x000fe80000100a00 */
[----:B------:R1:W-:Y:S04]  /*6f0c0*/  STL.64 [R1+0x138], R130 ;  /* 0x0001388201007387 */ /* 0x0003e80000100a00 */
[----:B------:R-:W-:Y:S04]  /*6f0d0*/  LDS R68, [R0+UR12+0xa080] ;  /* 0x00a0800c00447984 */ /* 0x000fe80008000800 */
[----:B------:R-:W-:Y:S01]  /*6f0e0*/  LDS R70, [R0+UR12+0xb080] ;  /* 0x00b0800c00467984 */ /* 0x000fe20008000800 */
[----:B-1----:R-:W-:Y:S03]  /*6f0f0*/  HMMA.1688.F32.TF32 R128, R184, R30, R172 ;  /* 0x0000001eb880723c */ /* 0x002fe600000810ac */
[----:B------:R-:W-:Y:S04]  /*6f100*/  STL.64 [R1+0x120], R176 ;  /* 0x000120b001007387 */ /* 0x000fe80000100a00 */
[----:B------:R-:W-:Y:S04]  /*6f110*/  STL.64 [R1+0x128], R178 ;  /* 0x000128b201007387 */ /* 0x000fe80000100a00 */
[----:B------:R-:W-:Y:S04]  /*6f120*/  LDS R69, [R252+UR12+0xa080] ;  /* 0x00a0800cfc457984 */ /* 0x000fe80008000800 */
[----:B------:R-:W1:Y:S08]  /*6f130*/  LDS R71, [R252+UR12+0xb080] ;  /* 0x00b0800cfc477984 */ /* 0x000e700008000800 */
[----:B------:R2:W-:Y:S01]  /*6f140*/  STL.64 [R1+0x110], R128 ;  /* 0x0001108001007387 */ /* 0x0005e20000100a00 */
[----:B------:R-:W-:Y:S01]  /*6f150*/  MOV R37, R130 ;  /* 0x0000008200257202 */ /* 0x000fe20000000f00 */
[----:B------:R-:W-:-:S02]  /*6f160*/  IMAD.MOV.U32 R36, RZ, RZ, R131 ;  /* 0x000000ffff247224 */ /* 0x000fc400078e0083 */
[----:B--2---:R-:W-:Y:S03]  /*6f170*/  HMMA.1688.F32.TF32 R128, R184, R38, R164 ;  /* 0x00000026b880723c */ /* 0x004fe600000810a4 */
[----:B------:R2:W-:Y:S04]  /*6f180*/  STL [R1+0x4bac], R36 ;  /* 0x004bac2401007387 */ /* 0x0005e80000100800 */
[----:B------:R3:W-:Y:S04]  /*6f190*/  STL [R1+0x4ba8], R37 ;  /* 0x004ba82501007387 */ /* 0x0007e80000100800 */
[----:B------:R-:W-:Y:S04]  /*6f1a0*/  STL.64 [R1+0x100], R168 ;  /* 0x000100a801007387 */ /* 0x000fe80000100a00 */
[----:B------:R-:W-:Y:S08]  /*6f1b0*/  STL.64 [R1+0x108], R170 ;  /* 0x000108aa01007387 */ /* 0x000ff00000100a00 */
[----:B------:R4:W-:Y:S01]  /*6f1c0*/  STL.64 [R1+0xf0], R128 ;  /* 0x0000f08001007387 */ /* 0x0009e20000100a00 */
[----:B--2---:R-:W-:-:S02]  /*6f1d0*/  IMAD.MOV.U32 R36, RZ, RZ, R130 ;  /* 0x000000ffff247224 */ /* 0x004fc400078e0082 */
[----:B---3--:R-:W-:Y:S02]  /*6f1e0*/  IMAD.MOV.U32 R37, RZ, RZ, R131 ;  /* 0x000000ffff257224 */ /* 0x008fe400078e0083 */
[C---:B----4-:R-:W-:Y:S01]  /*6f1f0*/  HMMA.1688.F32.TF32 R128, R184.reuse, R50, R152 ;  /* 0x00000032b880723c */ /* 0x050fe20000081098 */
[----:B------:R-:W-:Y:S04]  /*6f200*/  STL.64 [R1+0xe0], R160 ;  /* 0x0000e0a001007387 */ /* 0x000fe80000100a00 */
[----:B------:R-:W-:Y:S04]  /*6f210*/  STL.64 [R1+0xe8], R162 ;  /* 0x0000e8a201007387 */ /* 0x000fe80000100a00 */
[----:B------:R-:W-:Y:S04]  /*6f220*/  STL.64 [R1+0xd0], R156 ;  /* 0x0000d09c01007387 */ /* 0x000fe80000100a00 */
[----:B------:R-:W-:Y:S10]  /*6f230*/  STL.64 [R1+0xd8], R158 ;  /* 0x0000d89e01007387 */ /* 0x000ff40000100a00 */
[----:B------:R-:W-:Y:S04]  /*6f240*/  STL.64 [R1+0xc0], R128 ;  /* 0x0000c08001007387 */ /* 0x000fe80000100a00 */
[----:B------:R2:W-:Y:S02]  /*6f250*/  STL.64 [R1+0xc8], R130 ;  /* 0x0000c88201007387 */ /* 0x0005e40000100a00 */
[----:B--2---:R-:W-:Y:S02]  /*6f260*/  HMMA.1688.F32.TF32 R128, R184, R62, R140 ;  /* 0x0000003eb880723c */ /* 0x004fe4000008108c */
[----:B------:R-:W-:Y:S04]  /*6f270*/  STL.64 [R1+0xb0], R148 ;  /* 0x0000b09401007387 */ /* 0x000fe80000100a00 */
[----:B------:R-:W-:Y:S04]  /*6f280*/  STL.64 [R1+0xb8], R150 ;  /* 0x0000b89601007387 */ /* 0x000fe80000100a00 */
[----:B------:R-:W-:Y:S04]  /*6f290*/  STL.64 [R1+0xa0], R144 ;  /* 0x0000a09001007387 */ /* 0x000fe80000100a00 */
[----:B------:R-:W-:Y:S09]  /*6f2a0*/  STL.64 [R1+0xa8], R146 ;  /* 0x0000a89201007387 */ /* 0x000ff20000100a00 */
[----:B------:R-:W-:Y:S04]  /*6f2b0*/  STL.64 [R1+0x90], R128 ;  /* 0x0000908001007387 */ /* 0x000fe80000100a00 */
[----:B------:R2:W-:Y:S02]  /*6f2c0*/  STL.64 [R1+0x98], R130 ;  /* 0x0000988201007387 */ /* 0x0005e40000100a00 */
[C---:B--2---:R-:W-:Y:S06]  /*6f2d0*/  HMMA.1688.F32.TF32 R128, R248.reuse, R10, R120 ;  /* 0x0000000af880723c */ /* 0x044fec0000081078 */
        /* <DEDUP_REMOVED lines=46> */
[----:B------:R-:W2:Y:S01]  /*6f5c0*/  LDL.LU R147, [R1+0x15c] ;  /* 0x00015c0001937983 */ /* 0x000ea20000300800 */
[----:B---3--:R-:W-:-:S03]  /*6f5d0*/  IMAD.MOV.U32 R120, RZ, RZ, R80 ;  /* 0x000000ffff787224 */ /* 0x008fc600078e0050 */
[----:B------:R-:W3:Y:S01]  /*6f5e0*/  LDL.LU R84, [R1+0x4dec] ;  /* 0x004dec0001547983 */ /* 0x000ee20000300800 */
[----:B------:R-:W-:-:S03]  /*6f5f0*/  IMAD.MOV.U32 R121, RZ, RZ, R81 ;  /* 0x000000ffff797224 */ /* 0x000fc600078e0051 */
[----:B------:R-:W3:Y:S01]  /*6f600*/  LDL.LU R85, [R1+0x4de8] ;  /* 0x004de80001557983 */ /* 0x000ee20000300800 */
[----:B----4-:R-:W-:-:S03]  /*6f610*/  MOV R122, R82 ;  /* 0x00000052007a7202 */ /* 0x010fc60000000f00 */
[----:B------:R-:W3:Y:S01]  /*6f620*/  LDL.LU R86, [R1+0x4de4] ;  /* 0x004de40001567983 */ /* 0x000ee20000300800 */
[----:B------:R-:W-:-:S03]  /*6f630*/  IMAD.MOV.U32 R123, RZ, RZ, R83 ;  /* 0x000000ffff7b7224 */ /* 0x000fc600078e0053 */
[----:B------:R-:W3:Y:S04]  /*6f640*/  LDL.LU R87, [R1+0x4de0] ;  /* 0x004de00001577983 */ /* 0x000ee80000300800 */
[----:B------:R-:W4:Y:S04]  /*6f650*/  LDL.LU R80, [R1+0x4ddc] ;  /* 0x004ddc0001507983 */ /* 0x000f280000300800 */
[----:B------:R-:W4:Y:S04]  /*6f660*/  LDL.LU R81, [R1+0x4dd8] ;  /* 0x004dd80001517983 */ /* 0x000f280000300800 */
[----:B------:R-:W4:Y:S04]  /*6f670*/  LDL.LU R82, [R1+0x4dd4] ;  /* 0x004dd40001527983 */ /* 0x000f280000300800 */
[----:B------:R-:W4:Y:S01]  /*6f680*/  LDL.LU R83, [R1+0x4dd0] ;  /* 0x004dd00001537983 */ /* 0x000f220000300800 */
        /* <DEDUP_REMOVED lines=8> */
[----:B-1----:R-:W-:-:S03]  /*6f710*/  IMAD.MOV.U32 R116, RZ, RZ, R72 ;  /* 0x000000ffff747224 */ /* 0x002fc600078e0048 */
[----:B------:R-:W4:Y:S01]  /*6f720*/  LDL.LU R76, [R1+0x4dcc] ;  /* 0x004dcc00014c7983 */ /* 0x000f220000300800 */
        /* <DEDUP_REMOVED lines=9> */
[----:B------:R-:W3:Y:S04]  /*6f7c0*/  LDL.LU R75, [R1+0x4db0] ;  /* 0x004db000014b7983 */ /* 0x000ee80000300800 */
[----:B------:R-:W-:Y:S04]  /*6f7d0*/  LDS R128, [R12+UR12+0xa080] ;  /* 0x00a0800c0c807984 */ /* 0x000fe80008000800 */
[----:B------:R-:W-:Y:S04]  /*6f7e0*/  LDS R130, [R12+UR12+0xb080] ;  /* 0x00b0800c0c827984 */ /* 0x000fe80008000800 */
[----:B------:R-:W-:Y:S04]  /*6f7f0*/  LDS R129, [R13+UR12+0xa080] ;  /* 0x00a0800c0d817984 */ /* 0x000fe80008000800 */
[----:B------:R-:W1:Y:S01]  /*6f800*/  LDS R131, [R13+UR12+0xb080] ;  /* 0x00b0800c0d837984 */ /* 0x000e620008000800 */
[C---:B--2---:R-:W-:Y:S06]  /*6f810*/  HMMA.1688.F32.TF32 R140, R248.reuse, R50, R140 ;  /* 0x00000032f88c723c */ /* 0x044fec000008108c */
        /* <DEDUP_REMOVED lines=20> */
[C---:B----4-:R-:W-:Y:S06]  /*6f960*/  HMMA.1688.F32.TF32 R76, R248.reuse, R58, R76 ;  /* 0x0000003af84c723c */ /* 0x050fec000008104c */
[----:B---3--:R-:W-:Y:S01]  /*6f970*/  HMMA.1688.F32.TF32 R72, R248, R54, R72 ;  /* 0x00000036f848723c */ /* 0x008fe20000081048 */
[----:B------:R-:W-:Y:S04]  /*6f980*/  STL.64 [R1+0x17a8], R146 ;  /* 0x0017a89201007387 */ /* 0x000fe80000100a00 */
[----:B------:R-:W-:Y:S04]  /*6f990*/  STL.64 [R1+0x1790], R140 ;  /* 0x0017908c01007387 */ /* 0x000fe80000100a00 */
[----:B------:R-:W-:Y:S09]  /*6f9a0*/  STL.64 [R1+0x1798], R142 ;  /* 0x0017988e01007387 */ /* 0x000ff20000100a00 */
[----:B------:R-:W-:Y:S01]  /*6f9b0*/  MOV R33, R78 ;  /* 0x0000004e00217202 */ /* 0x000fe20000000f00 */
[----:B------:R-:W-:-:S04]  /*6f9c0*/  IMAD.MOV.U32 R32, RZ, RZ, R79 ;  /* 0x000000ffff207224 */ /* 0x000fc800078e004f */
[----:B------:R-:W-:Y:S04]  /*6f9d0*/  STL.64 [R1+0x1780], R72 ;  /* 0x0017804801007387 */ /* 0x000fe80000100a00 */
[----:B------:R2:W-:Y:S04]  /*6f9e0*/  STL.64 [R1+0x1788], R74 ;  /* 0x0017884a01007387 */ /* 0x0005e80000100a00 */
[----:B------:R3:W-:Y:S01]  /*6f9f0*/  STL.64 [R1+0x1a0], R76 ;  /* 0x0001a04c01007387 */ /* 0x0007e20000100a00 */
[C---:B--2---:R-:W-:Y:S06]  /*6fa00*/  HMMA.1688.F32.TF32 R72, R248.reuse, R62, R80 ;  /* 0x0000003ef848723c */ /* 0x044fec0000081050 */
[----:B------:R-:W-:Y:S06]  /*6fa10*/  HMMA.1688.F32.TF32 R80, R248, R66, R84 ;  /* 0x00000042f850723c */ /* 0x000fec0000081054 */
[C---:B---3--:R-:W-:Y:S11]  /*6fa20*/  HMMA.1688.F32.TF32 R76, R68.reuse, R6, R88 ;  /* 0x00000006444c723c */ /* 0x048ff60000081058 */
        /* <DEDUP_REMOVED lines=10> */
[----:B------:R-:W-:Y:S04]  /*6fad0*/  STL.64 [R1+0x168], R74 ;  /* 0x0001684a01007387 */ /* 0x000fe80000100a00 */
[----:B------:R-:W-:Y:S04]  /*6fae0*/  STL.64 [R1+0x150], R80 ;  /* 0x0001505001007387 */ /* 0x000fe80000100a00 */
[----:B------:R2:W-:Y:S01]  /*6faf0*/  STL.64 [R1+0x158], R82 ;  /* 0x0001585201007387 */ /* 0x0005e20000100a00 */
[C---:B------:R-:W-:Y:S03]  /*6fb00*/  HMMA.1688.F32.TF32 R84, R68.reuse, R30, R120 ;  /* 0x0000001e4454723c */ /* 0x040fe60000081078 */
[----:B------:R-:W-:Y:S04]  /*6fb10*/  LDS R72, [R0+UR12+0xa100] ;  /* 0x00a1000c00487984 */ /* 0x000fe80008000800 */
[----:B------:R-:W-:Y:S01]  /*6fb20*/  STL.64 [R1+0x140], R76 ;  /* 0x0001404c01007387 */ /* 0x000fe20000100a00 */
[C---:B--2---:R-:W-:Y:S03]  /*6fb30*/  HMMA.1688.F32.TF32 R80, R68.reuse, R22, R136 ;  /* 0x000000164450723c */ /* 0x044fe60000081088 */
[----:B------:R2:W-:Y:S04]  /*6fb40*/  STL.64 [R1+0x148], R78 ;  /* 0x0001484e01007387 */ /* 0x0005e80000100a00 */
[----:B------:R-:W-:Y:S04]  /*6fb50*/  LDS R74, [R0+UR12+0xb100] ;  /* 0x00b1000c004a7984 */ /* 0x000fe80008000800 */
[----:B------:R-:W-:Y:S01]  /*6fb60*/  LDS R73, [R252+UR12+0xa100] ;  /* 0x00a1000cfc497984 */ /* 0x000fe20008000800 */
[C---:B--2---:R-:W-:Y:S03]  /*6fb70*/  HMMA.1688.F32.TF32 R76, R68.reuse, R26, R132 ;  /* 0x0000001a444c723c */ /* 0x044fe60000081084 */
[----:B------:R-:W2:Y:S08]  /*6fb80*/  LDS R75, [R252+UR12+0xb100] ;  /* 0x00b1000cfc4b7984 */ /* 0x000eb00008000800 */
[----:B------:R-:W-:Y:S04]  /*6fb90*/  STL.64 [R1+0x1770], R80 ;  /* 0x0017705001007387 */ /* 0x000fe80000100a00 */
[----:B------:R3:W-:Y:S08]  /*6fba0*/  STL.64 [R1+0x1778], R82 ;  /* 0x0017785201007387 */ /* 0x0007f00000100a00 */
[----:B------:R-:W-:Y:S01]  /*6fbb0*/  STL.64 [R1+0x1760], R76 ;  /* 0x0017604c01007387 */ /* 0x000fe20000100a00 */
[C---:B---3--:R-:W-:Y:S03]  /*6fbc0*/  HMMA.1688.F32.TF32 R80, R68.reuse, R34, R124 ;  /* 0x000000224450723c */ /* 0x048fe6000008107c */
[----:B------:R3:W-:Y:S03]  /*6fbd0*/  STL.64 [R1+0x1768], R78 ;  /* 0x0017684e01007387 */ /* 0x0007e60000100a00 */
[----:B---3--:R-:W-:Y:S01]  /*6fbe0*/  HMMA.1688.F32.TF32 R76, R68, R38, R116 ;  /* 0x00000026444c723c */ /* 0x008fe20000081074 */
[----:B------:R-:W-:Y:S01]  /*6fbf0*/  STL.64 [R1+0x1750], R84 ;  /* 0x0017505401007387 */ /* 0x000fe20000100a00 */
[----:B------:R-:W-:-:S03]  /*6fc00*/  IMAD.MOV.U32 R124, RZ, RZ, R114 ;  /* 0x000000ffff7c7224 */ /* 0x000fc600078e0072 */
[----:B------:R-:W-:Y:S01]  /*6fc10*/  STL.64 [R1+0x1758], R86 ;  /* 0x0017585601007387 */ /* 0x000fe20000100a00 */
[----:B------:R-:W-:-:S11]  /*6fc20*/  IMAD.MOV.U32 R125, RZ, RZ, R115 ;  /* 0x000000ffff7d7224 */ /* 0x000fd600078e0073 */
[----:B------:R-:W-:Y:S04]  /*6fc30*/  STL.64 [R1+0x1740], R80 ;  /* 0x0017405001007387 */ /* 0x000fe80000100a00 */
[----:B------:R-:W-:Y:S01]  /*6fc40*/  STL.64 [R1+0x1748], R82 ;  /* 0x0017485201007387 */ /* 0x000fe20000100a00 */
[----:B------:R-:W-:-:S03]  /*6fc50*/  IMAD.MOV.U32 R126, RZ, RZ, R112 ;  /* 0x000000ffff7e7224 */ /* 0x000fc600078e0070 */
[----:B------:R-:W3:Y:S01]  /*6fc60*/  LDL.LU R114, [R1+0x4dac] ;  /* 0x004dac0001727983 */ /* 0x000ee20000300800 */
[----:B------:R-:W-:-:S03]  /*6fc70*/  MOV R127, R113 ;  /* 0x00000071007f7202 */ /* 0x000fc60000000f00 */
[----:B------:R4:W-:Y:S04]  /*6fc80*/  STL.64 [R1+0x1730], R76 ;  /* 0x0017304c01007387 */ /* 0x0009e80000100a00 */
[----:B------:R1:W-:Y:S04]  /*6fc90*/  STL.64 [R1+0x1738], R78 ;  /* 0x0017384e01007387 */ /* 0x0003e80000100a00 */
[----:B------:R-:W2:Y:S04]  /*6fca0*/  LDL.LU R115, [R1+0x4da8] ;  /* 0x004da80001737983 */ /* 0x000ea80000300800 */
[----:B------:R-:W4:Y:S04]  /*6fcb0*/  LDL.LU R112, [R1+0x4da4] ;  /* 0x004da40001707983 */ /* 0x000f280000300800 */
[----:B------:R-:W4:Y:S01]  /*6fcc0*/  LDL.LU R113, [R1+0x4da0] ;  /* 0x004da00001717983 */ /* 0x000f220000300800 */
[----:B------:R-:W-:-:S02]  /*6fcd0*/  IMAD.MOV.U32 R120, RZ, RZ, R111 ;  /* 0x000000ffff787224 */ /* 0x000fc400078e006f */
[----:B------:R-:W-:Y:S01]  /*6fce0*/  IMAD.MOV.U32 R121, RZ, RZ, R110 ;  /* 0x000000ffff797224 */ /* 0x000fe200078e006e */
[----:B------:R-:W4:Y:S01]  /*6fcf0*/  LDL.LU R111, [R1+0x4d9c] ;  /* 0x004d9c00016f7983 */ /* 0x000f220000300800 */
[----:B------:R-:W-:Y:S02]  /*6fd00*/  IMAD.MOV.U32 R122, RZ, RZ, R109 ;  /* 0x000000ffff7a7224 */ /* 0x000fe400078e006d */
[----:B------:R-:W-:Y:S01]  /*6fd10*/  IMAD.MOV.U32 R123, RZ, RZ, R108 ;  /* 0x000000ffff7b7224 */ /* 0x000fe200078e006c */
[----:B------:R-:W4:Y:S04]  /*6fd20*/  LDL.LU R110, [R1+0x4d98] ;  /* 0x004d9800016e7983 */ /* 0x000f280000300800 */
[----:B------:R-:W4:Y:S04]  /*6fd30*/  LDL.LU R109, [R1+0x4d94] ;  /* 0x004d9400016d7983 */ /* 0x000f280000300800 */
[----:B------:R-:W4:Y:S01]  /*6fd40*/  LDL.LU R108, [R1+0x4d90] ;  /* 0x004d9000016c7983 */ /* 0x000f220000300800 */
[----:B---3--:R-:W-:-:S02]  /*6fd50*/  IMAD.MOV.U32 R135, RZ, RZ, R114 ;  /* 0x000000ffff877224 */ /* 0x008fc400078e0072 */
[----:B--2---:R-:W-:Y:S01]  /*6fd60*/  IMAD.MOV.U32 R134, RZ, RZ, R115 ;  /* 0x000000ffff867224 */ /* 0x004fe200078e0073 */
[----:B----4-:R-:W-:Y:S02]  /*6fd70*/  MOV R132, R112 ;  /* 0x0000007000847202 */ /* 0x010fe40000000f00 */
[----:B------:R-:W2:Y:S01]  /*6fd80*/  LDL.LU R112, [R1+0x4d8c] ;  /* 0x004d8c0001707983 */ /* 0x000ea20000300800 */
[----:B------:R-:W-:-:S03]  /*6fd90*/  IMAD.MOV.U32 R133, RZ, RZ, R113 ;  /* 0x000000ffff857224 */ /* 0x000fc600078e0071 */
[----:B------:R-:W3:Y:S04]  /*6fda0*/  LDL.LU R113, [R1+0x4d88] ;  /* 0x004d880001717983 */ /* 0x000ee80000300800 */
[----:B------:R-:W4:Y:S04]  /*6fdb0*/  LDL.LU R115, [R1+0x4d84] ;  /* 0x004d840001737983 */ /* 0x000f280000300800 */
[----:B------:R-:W4:Y:S04]  /*6fdc0*/  LDL.LU R114, [R1+0x4d80] ;  /* 0x004d800001727983 */ /* 0x000f280000300800 */
[----:B------:R-:W4:Y:S04]  /*6fdd0*/  LDL.LU R140, [R1+0xb90] ;  /* 0x000b9000018c7983 */ /* 0x000f280000300800 */
[----:B------:R-:W4:Y:S04]  /*6fde0*/  LDL.LU R141, [R1+0xb94] ;  /* 0x000b9400018d7983 */ /* 0x000f280000300800 */
[----:B------:R-:W4:Y:S04]  /*6fdf0*/  LDL.LU R142, [R1+0xb98] ;  /* 0x000b9800018e7983 */ /* 0x000f280000300800 */
[----:B------:R-:W4:Y:S01]  /*6fe00*/  LDL.LU R143, [R1+0xb9c] ;  /* 0x000b9c00018f7983 */ /* 0x000f220000300800 */
[----:B--2---:R-:W-:-:S02]  /*6fe10*/  IMAD.MOV.U32 R147, RZ, RZ, R112 ;  /* 0x000000ffff937224 */ /* 0x004fc400078e0070 */
[----:B---3--:R-:W-:Y:S02]  /*6fe20*/  IMAD.MOV.U32 R146, RZ, RZ, R113 ;  /* 0x000000ffff927224 */ /* 0x008fe400078e0071 */
[----:B----4-:R-:W-:Y:S02]  /*6fe30*/  IMAD.MOV.U32 R144, RZ, RZ, R115 ;  /* 0x000000ffff907224 */ /* 0x010fe400078e0073 */
[----:B------:R-:W2:Y:S01]  /*6fe40*/  LDL.LU R115, [R1+0x4d7c] ;  /* 0x004d7c0001737983 */ /* 0x000ea20000300800 */
[----:B------:R-:W-:-:S03]  /*6fe50*/  MOV R145, R114 ;  /* 0x0000007200917202 */ /* 0x000fc60000000f00 */
        /* <DEDUP_REMOVED lines=67> */
[----:B--2---:R-:W-:Y:S01]  /*70290*/  IMAD.MOV.U32 R155, RZ, RZ, R115 ;  /* 0x000000ffff9b7224 */ /* 0x004fe200078e0073 */
[----:B---3--:R-:W-:Y:S01]  /*702a0*/  MOV R154, R114 ;  /* 0x00000072009a7202 */ /* 0x008fe20000000f00 */
[----:B----4-:R-:W-:Y:S02]  /*702b0*/  IMAD.MOV.U32 R153, RZ, RZ, R113 ;  /* 0x000000ffff997224 */ /* 0x010fe400078e0071 */
        /* <DEDUP_REMOVED lines=12> */
[----:B------:R-:W4:Y:S01]  /*70380*/  LDL.LU R107, [R1+0x4d40] ;  /* 0x004d4000016b7983 */ /* 0x000f220000300800 */
[C---:B------:R-:W-:Y:S06]  /*70390*/  HMMA.1688.F32.TF32 R76, R68.reuse, R62, R76 ;  /* 0x0000003e444c723c */ /* 0x040fec000008104c */
[C---:B------:R-:W-:Y:S06]  /*703a0*/  HMMA.1688.F32.TF32 R80, R68.reuse, R58, R80 ;  /* 0x0000003a4450723c */ /* 0x040fec0000081050 */
[C---:B------:R-:W-:Y:S06]  /*703b0*/  HMMA.1688.F32.TF32 R84, R68.reuse, R54, R84 ;  /* 0x000000364454723c */ /* 0x040fec0000081054 */
[C---:B------:R-:W-:Y:S06]  /*703c0*/  HMMA.1688.F32.TF32 R96, R68.reuse, R42, R92 ;  /* 0x0000002a4460723c */ /* 0x040fec000008105c */
[C---:B------:R-:W-:Y:S06]  /*703d0*/  HMMA.1688.F32.TF32 R92, R68.reuse, R46, R88 ;  /* 0x0000002e445c723c */ /* 0x040fec0000081058 */
[----:B------:R-:W-:Y:S11]  /*703e0*/  HMMA.1688.F32.TF32 R88, R68, R50, R248 ;  /* 0x000000324458723c */ /* 0x000ff600000810f8 */
        /* <DEDUP_REMOVED lines=8> */
[----:B------:R-:W-:-:S03]  /*70470*/  MOV R29, R78 ;  /* 0x0000004e001d7202 */ /* 0x000fc60000000f00 */
[----:B------:R-:W-:Y:S01]  /*70480*/  STL.64 [R1+0x16e0], R80 ;  /* 0x0016e05001007387 */ /* 0x000fe20000100a00 */
[----:B------:R-:W-:-:S03]  /*70490*/  IMAD.MOV.U32 R28, RZ, RZ, R79 ;  /* 0x000000ffff1c7224 */ /* 0x000fc600078e004f */
[----:B------:R1:W-:Y:S04]  /*704a0*/  STL.64 [R1+0x16e8], R82 ;  /* 0x0016e85201007387 */ /* 0x0003e80000100a00 */
[----:B------:R1:W-:Y:S02]  /*704b0*/  STL.64 [R1+0x16d0], R76 ;  /* 0x0016d04c01007387 */ /* 0x0003e40000100a00 */
[----:B-1----:R-:W-:Y:S06]  /*704c0*/  HMMA.1688.F32.TF32 R80, R68, R66, R184 ;  /* 0x000000424450723c */ /* 0x002fec00000810b8 */
[----:B------:R-:W-:-:S15]  /*704d0*/  HMMA.1688.F32.TF32 R76, R128, R6, R176 ;  /* 0x00000006804c723c */ /* 0x000fde00000810b0 */
[----:B------:R-:W-:-:S02]  /*704e0*/  NOP ;  /* 0x0000000000007918 */ /* 0x000fc40000000000 */
[----:B------:R-:W-:Y:S04]  /*704f0*/  STL.64 [R1+0x270], R80 ;  /* 0x0002705001007387 */ /* 0x000fe80000100a00 */
[----:B------:R-:W-:Y:S04]  /*70500*/  STL.64 [R1+0x278], R82 ;  /* 0x0002785201007387 */ /* 0x000fe80000100a00 */
[----:B------:R-:W-:Y:S04]  /*70510*/  STL.64 [R1+0x260], R76 ;  /* 0x0002604c01007387 */ /* 0x000fe80000100a00 */
[----:B------:R2:W-:Y:S01]  /*70520*/  STL.64 [R1+0x268], R78 ;  /* 0x0002684e01007387 */ /* 0x0005e20000100a00 */
[C---:B------:R-:W-:Y:S06]  /*70530*/  HMMA.1688.F32.TF32 R84, R128.reuse, R30, R164 ;  /* 0x0000001e8054723c */ /* 0x040fec00000810a4 */
[C---:B--2---:R-:W-:Y:S06]  /*70540*/  HMMA.1688.F32.TF32 R76, R128.reuse, R18, R112 ;  /* 0x00000012804c723c */ /* 0x044fec0000081070 */
[C---:B---3--:R-:W-:Y:S06]  /*70550*/  HMMA.1688.F32.TF32 R80, R128.reuse, R14, R108 ;  /* 0x0000000e8050723c */ /* 0x048fec000008106c */
[----:B----4-:R-:W-:-:S15]  /*70560*/  HMMA.1688.F32.TF32 R68, R128, R10, R104 ;  /* 0x0000000a8044723c */ /* 0x010fde0000081068 */
[----:B------:R-:W-:-:S08]  /*70570*/  NOP ;  /* 0x0000000000007918 */ /* 0x000fd00000000000 */
        /* <DEDUP_REMOVED lines=9> */
[C---:B--2---:R-:W-:Y:S03]  /*70610*/  HMMA.1688.F32.TF32 R76, R128.reuse, R26, R168 ;  /* 0x0000001a804c723c */ /* 0x044fe600000810a8 */
[----:B------:R-:W-:Y:S04]  /*70620*/  LDS R69, [R13+UR12+0xa100] ;  /* 0x00a1000c0d457984 */ /* 0x000fe80008000800 */
[----:B------:R-:W1:Y:S08]  /*70630*/  LDS R71, [R13+UR12+0xb100] ;  /* 0x00b1000c0d477984 */ /* 0x000e700008000800 */
        /* <DEDUP_REMOVED lines=13> */
[C---:B--2---:R-:W-:Y:S06]  /*70710*/  HMMA.1688.F32.TF32 R80, R128.reuse, R46, R148 ;  /* 0x0000002e8050723c */ /* 0x044fec0000081094 */
[C---:B---3--:R-:W-:Y:S05]  /*70720*/  HMMA.1688.F32.TF32 R76, R128.reuse, R50, R144 ;  /* 0x00000032804c723c */ /* 0x048fea0000081090 */
[----:B------:R-:W-:Y:S04]  /*70730*/  STL.64 [R1+0x1670], R84 ;  /* 0x0016705401007387 */ /* 0x000fe80000100a00 */
[----:B------:R2:W-:Y:S08]  /*70740*/  STL.64 [R1+0x1678], R86 ;  /* 0x0016785601007387 */ /* 0x0005f00000100a00 */
        /* <DEDUP_REMOVED lines=10> */
[----:B--2---:R-:W-:Y:S03]  /*707f0*/  HMMA.1688.F32.TF32 R84, R128, R66, R120 ;  /* 0x000000428054723c */ /* 0x004fe60000081078 */
[----:B------:R2:W-:Y:S04]  /*70800*/  STL.64 [R1+0x1638], R82 ;  /* 0x0016385201007387 */ /* 0x0005e80000100a00 */
[----:B------:R-:W-:Y:S04]  /*70810*/  STL.64 [R1+0x1620], R76 ;  /* 0x0016204c01007387 */ /* 0x000fe80000100a00 */
[----:B------:R3:W-:Y:S01]  /*70820*/  STL.64 [R1+0x1628], R78 ;  /* 0x0016284e01007387 */ /* 0x0007e20000100a00 */
[C---:B--2---:R-:W-:Y:S06]  /*70830*/  HMMA.1688.F32.TF32 R80, R72.reuse, R6, R124 ;  /* 0x000000064850723c */ /* 0x044fec000008107c */
[C---:B---3--:R-:W-:Y:S05]  /*70840*/  HMMA.1688.F32.TF32 R76, R72.reuse, R10, R116 ;  /* 0x0000000a484c723c */ /* 0x048fea0000081074 */
[----:B------:R2:W-:Y:S04]  /*70850*/  STL.64 [R1+0xe80], R84 ;  /* 0x000e805401007387 */ /* 0x0005e80000100a00 */
[----:B------:R3:W-:Y:S04]  /*70860*/  STL.64 [R1+0xe88], R86 ;  /* 0x000e885601007387 */ /* 0x0007e80000100a00 */
[----:B------:R-:W4:Y:S04]  /*70870*/  LDL.LU R124, [R1+0xa80] ;  /* 0x000a8000017c7983 */ /* 0x000f280000300800 */
        /* <DEDUP_REMOVED lines=96> */
[C---:B----4-:R-:W-:Y:S01]  /*70e80*/  HMMA.1688.F32.TF32 R96, R72.reuse, R18, R76 ;  /* 0x000000124860723c */ /* 0x050fe2000008104c */
[----:B------:R-:W-:Y:S04]  /*70e90*/  LDS R76, [R0+UR12+0xa180] ;  /* 0x00a1800c004c7984 */ /* 0x000fe80008000800 */
[----:B------:R-:W-:Y:S04]  /*70ea0*/  LDS R78, [R0+UR12+0xb180] ;  /* 0x00b1800c004e7984 */ /* 0x000fe80008000800 */
[----:B------:R-:W-:Y:S01]  /*70eb0*/  LDS R77, [R252+UR12+0xa180] ;  /* 0x00a1800cfc4d7984 */ /* 0x000fe20008000800 */
[C---:B---3--:R-:W-:Y:S03]  /*70ec0*/  HMMA.1688.F32.TF32 R92, R72.reuse, R22, R92 ;  /* 0x00000016485c723c */ /* 0x048fe6000008105c */
[----:B------:R-:W1:Y:S03]  /*70ed0*/  LDS R79, [R252+UR12+0xb180] ;  /* 0x00b1800cfc4f7984 */ /* 0x000e660008000800 */
[C---:B------:R-:W-:Y:S01]  /*70ee0*/  HMMA.1688.F32.TF32 R88, R72.reuse, R26, R88 ;  /* 0x0000001a4858723c */ /* 0x040fe20000081058 */
        /* <DEDUP_REMOVED lines=10> */
[C---:B------:R-:W-:Y:S06]  /*70f90*/  HMMA.1688.F32.TF32 R84, R72.reuse, R42, R184 ;  /* 0x0000002a4854723c */ /* 0x040fec00000810b8 */
[C---:B--2---:R-:W-:Y:S06]  /*70fa0*/  HMMA.1688.F32.TF32 R88, R72.reuse, R38, R80 ;  /* 0x000000264858723c */ /* 0x044fec0000081050 */
[C---:B------:R-:W-:Y:S01]  /*70fb0*/  HMMA.1688.F32.TF32 R80, R72.reuse, R46, R176 ;  /* 0x0000002e4850723c */ /* 0x040fe200000810b0 */
        /* <DEDUP_REMOVED lines=17> */
[C---:B--2---:R-:W-:Y:S03]  /*710d0*/  HMMA.1688.F32.TF32 R88, R72.reuse, R62, R160 ;  /* 0x0000003e4858723c */ /* 0x044fe600000810a0 */
[----:B------:R-:W-:Y:S04]  /*710e0*/  STL.64 [R1+0x1580], R80 ;  /* 0x0015805001007387 */ /* 0x000fe80000100a00 */
[----:B------:R2:W-:Y:S01]  /*710f0*/  STL.64 [R1+0x1588], R82 ;  /* 0x0015885201007387 */ /* 0x0005e20000100a00 */
[----:B---3--:R-:W-:Y:S06]  /*71100*/  HMMA.1688.F32.TF32 R84, R72, R66, R156 ;  /* 0x000000424854723c */ /* 0x008fec000008109c */
[C---:B--2---:R-:W-:Y:S09]  /*71110*/  HMMA.1688.F32.TF32 R80, R68.reuse, R6, R152 ;  /* 0x000000064450723c */ /* 0x044ff20000081098 */
[----:B------:R-:W-:Y:S01]  /*71120*/  STL.64 [R1+0x1570], R88 ;  /* 0x0015705801007387 */ /* 0x000fe20000100a00 */
[C---:B------:R-:W-:Y:S03]  /*71130*/  HMMA.1688.F32.TF32 R72, R68.reuse, R10, R148 ;  /* 0x0000000a4448723c */ /* 0x040fe60000081094 */
        /* <DEDUP_REMOVED lines=9> */
[C---:B------:R-:W-:Y:S03]  /*711d0*/  HMMA.1688.F32.TF32 R88, R68.reuse, R30, R120 ;  /* 0x0000001e4458723c */ /* 0x040fe60000081078 */
[----:B------:R-:W-:Y:S04]  /*711e0*/  LDS R72, [R12+UR12+0xa180] ;  /* 0x00a1800c0c487984 */ /* 0x000fe80008000800 */
[----:B------:R-:W-:Y:S04]  /*711f0*/  LDS R74, [R12+UR12+0xb180] ;  /* 0x00b1800c0c4a7984 */ /* 0x000fe80008000800 */
[----:B------:R-:W-:Y:S04]  /*71200*/  STL.64 [R1+0xe00], R84 ;  /* 0x000e005401007387 */ /* 0x000fe80000100a00 */
[----:B------:R2:W-:Y:S04]  /*71210*/  STL.64 [R1+0xe08], R86 ;  /* 0x000e085601007387 */ /* 0x0005e80000100a00 */
[----:B------:R-:W-:Y:S04]  /*71220*/  STL.64 [R1+0xdf0], R80 ;  /* 0x000df05001007387 */ /* 0x000fe80000100a00 */
[----:B------:R3:W-:Y:S01]  /*71230*/  STL.64 [R1+0xdf8], R82 ;  /* 0x000df85201007387 */ /* 0x0007e20000100a00 */
[C---:B--2---:R-:W-:Y:S03]  /*71240*/  HMMA.1688.F32.TF32 R84, R68.reuse, R22, R136 ;  /* 0x000000164454723c */ /* 0x044fe60000081088 */
[----:B------:R-:W-:Y:S04]  /*71250*/  LDS R73, [R13+UR12+0xa180] ;  /* 0x00a1800c0d497984 */ /* 0x000fe80008000800 */
[----:B------:R-:W2:Y:S01]  /*71260*/  LDS R75, [R13+UR12+0xb180] ;  /* 0x00b1800c0d4b7984 */ /* 0x000ea20008000800 */
[----:B---3--:R-:W-:-:S15]  /*71270*/  HMMA.1688.F32.TF32 R80, R68, R26, R132 ;  /* 0x0000001a4450723c */ /* 0x008fde0000081084 */
[----:B------:R-:W-:Y:S04]  /*71280*/  STL.64 [R1+0x1560], R84 ;  /* 0x0015605401007387 */ /* 0x000fe80000100a00 */
[----:B------:R3:W-:Y:S04]  /*71290*/  STL.64 [R1+0x1568], R86 ;  /* 0x0015685601007387 */ /* 0x0007e80000100a00 */
[----:B------:R-:W-:Y:S04]  /*712a0*/  STL.64 [R1+0x1550], R80 ;  /* 0x0015505001007387 */ /* 0x000fe80000100a00 */
[----:B------:R4:W-:Y:S01]  /*712b0*/  STL.64 [R1+0x1558], R82 ;  /* 0x0015585201007387 */ /* 0x0009e20000100a00 */
[C---:B---3--:R-:W-:Y:S06]  /*712c0*/  HMMA.1688.F32.TF32 R84, R68.reuse, R34, R124 ;  /* 0x000000224454723c */ /* 0x048fec000008107c */
[----:B----4-:R-:W-:Y:S01]  /*712d0*/  HMMA.1688.F32.TF32 R80, R68, R38, R116 ;  /* 0x000000264450723c */ /* 0x010fe20000081074 */
        /* <DEDUP_REMOVED lines=117> */
[C---:B------:R-:W-:Y:S06]  /*71a30*/  HMMA.1688.F32.TF32 R112, R68.reuse, R54, R112 ;  /* 0x000000364470723c */ /* 0x040fec0000081070 */
[C---:B------:R-:W-:Y:S06]  /*71a40*/  HMMA.1688.F32.TF32 R172, R68.reuse, R46, R172 ;  /* 0x0000002e44ac723c */ /* 0x040fec00000810ac */
[C---:B------:R-:W-:Y:S06]  /*71a50*/  HMMA.1688.F32.TF32 R176, R68.reuse, R42, R176 ;  /* 0x0000002a44b0723c */ /* 0x040fec00000810b0 */
[----:B------:R-:W-:-:S15]  /*71a60*/  HMMA.1688.F32.TF32 R128, R68, R50, R128 ;  /* 0x000000324480723c */ /* 0x000fde0000081080 */
[----:B------:R-:W-:-:S02]  /*71a70*/  NOP ;  /* 0x0000000000007918 */ /* 0x000fc40000000000 */
[----:B------:R-:W-:Y:S01]  /*71a80*/  STL.64 [R1+0x1510], R176 ;  /* 0x001510b001007387 */ /* 0x000fe20000100a00 */
[----:B------:R-:W-:Y:S03]  /*71a90*/  HMMA.1688.F32.TF32 R100, R68, R66, R100 ;  /* 0x000000424464723c */ /* 0x000fe60000081064 */
[----:B------:R1:W-:Y:S03]  /*71aa0*/  STL.64 [R1+0x1518], R178 ;  /* 0x001518b201007387 */ /* 0x0003e60000100a00 */
[C---:B------:R-:W-:Y:S06]  /*71ab0*/  HMMA.1688.F32.TF32 R68, R76.reuse, R10, R92 ;  /* 0x0000000a4c44723c */ /* 0x040fec000008105c */
[C---:B------:R-:W-:Y:S01]  /*71ac0*/  HMMA.1688.F32.TF32 R92, R76.reuse, R14, R88 ;  /* 0x0000000e4c5c723c */ /* 0x040fe20000081058 */
[----:B-1----:R-:W2:Y:S04]  /*71ad0*/  LDL.LU.64 R178, [R1+0x4d38] ;  /* 0x004d380001b27983 */ /* 0x002ea80000300a00 */
[----:B------:R-:W2:Y:S01]  /*71ae0*/  LDL.LU.64 R176, [R1+0x4d30] ;  /* 0x004d300001b07983 */ /* 0x000ea20000300a00 */
[C---:B------:R-:W-:Y:S03]  /*71af0*/  HMMA.1688.F32.TF32 R88, R76.reuse, R18, R248 ;  /* 0x000000124c58723c */ /* 0x040fe600000810f8 */
[----:B------:R-:W-:Y:S04]  /*71b00*/  STL.64 [R1+0x1500], R172 ;  /* 0x001500ac01007387 */ /* 0x000fe80000100a00 */
[----:B------:R1:W-:Y:S04]  /*71b10*/  STL.64 [R1+0x1508], R174 ;  /* 0x001508ae01007387 */ /* 0x0003e80000100a00 */
[----:B-1----:R-:W3:Y:S04]  /*71b20*/  LDL.LU.64 R174, [R1+0x4d28] ;  /* 0x004d280001ae7983 */ /* 0x002ee80000300a00 */
[----:B------:R-:W3:Y:S04]  /*71b30*/  LDL.LU.64 R172, [R1+0x4d20] ;  /* 0x004d200001ac7983 */ /* 0x000ee80000300a00 */
        /* <DEDUP_REMOVED lines=29> */
[C---:B----4-:R-:W-:Y:S03]  /*71d10*/  HMMA.1688.F32.TF32 R88, R76.reuse, R34, R168 ;  /* 0x000000224c58723c */ /* 0x050fe600000810a8 */
[----:B------:R-:W-:Y:S04]  /*71d20*/  STL.64 [R1+0x1490], R80 ;  /* 0x0014905001007387 */ /* 0x000fe80000100a00 */
[----:B------:R4:W-:Y:S01]  /*71d30*/  STL.64 [R1+0x1498], R82 ;  /* 0x0014985201007387 */ /* 0x0009e20000100a00 */
[C---:B-1----:R-:W-:Y:S06]  /*71d40*/  HMMA.1688.F32.TF32 R84, R76.reuse, R38, R164 ;  /* 0x000000264c54723c */ /* 0x042fec00000810a4 */
[C---:B----4-:R-:W-:Y:S09]  /*71d50*/  HMMA.1688.F32.TF32 R80, R76.reuse, R42, R160 ;  /* 0x0000002a4c50723c */ /* 0x050ff200000810a0 */
[----:B------:R-:W-:Y:S04]  /*71d60*/  STL.64 [R1+0x1480], R88 ;  /* 0x0014805801007387 */ /* 0x000fe80000100a00 */
[----:B------:R1:W-:Y:S04]  /*71d70*/  STL.64 [R1+0x1488], R90 ;  /* 0x0014885a01007387 */ /* 0x0003e80000100a00 */
[----:B------:R-:W-:Y:S04]  /*71d80*/  STL.64 [R1+0x1470], R84 ;  /* 0x0014705401007387 */ /* 0x000fe80000100a00 */
[----:B------:R4:W-:Y:S01]  /*71d90*/  STL.64 [R1+0x1478], R86 ;  /* 0x0014785601007387 */ /* 0x0009e20000100a00 */
[C---:B-1----:R-:W-:Y:S03]  /*71da0*/  HMMA.1688.F32.TF32 R88, R76.reuse, R46, R156 ;  /* 0x0000002e4c58723c */ /* 0x042fe6000008109c */
[----:B------:R-:W-:Y:S04]  /*71db0*/  STL.64 [R1+0x1460], R80 ;  /* 0x0014605001007387 */ /* 0x000fe80000100a00 */
[----:B------:R1:W-:Y:S01]  /*71dc0*/  STL.64 [R1+0x1468], R82 ;  /* 0x0014685201007387 */ /* 0x0003e20000100a00 */
[C---:B----4-:R-:W-:Y:S06]  /*71dd0*/  HMMA.1688.F32.TF32 R84, R76.reuse, R50, R152 ;  /* 0x000000324c54723c */ /* 0x050fec0000081098 */
        /* <DEDUP_REMOVED lines=9> */
[----:B-1----:R-:W-:Y:S06]  /*71e70*/  HMMA.1688.F32.TF32 R80, R76, R66, R136 ;  /* 0x000000424c50723c */ /* 0x002fec0000081088 */
[C---:B------:R-:W-:Y:S03]  /*71e80*/  HMMA.1688.F32.TF32 R76, R72.reuse, R6, R132 ;  /* 0x00000006484c723c */ /* 0x040fe60000081084 */
        /* <DEDUP_REMOVED lines=122> */
[C---:B----4-:R-:W-:Y:S06]  /*72630*/  HMMA.1688.F32.TF32 R168, R72.reuse, R22, R168 ;  /* 0x0000001648a8723c */ /* 0x050fec00000810a8 */
[----:B---3--:R-:W-:-:S15]  /*72640*/  HMMA.1688.F32.TF32 R112, R72, R30, R112 ;  /* 0x0000001e4870723c */ /* 0x008fde0000081070 */
[----:B------:R-:W-:-:S02]  /*72650*/  NOP ;  /* 0x0000000000007918 */ /* 0x000fc40000000000 */
[----:B------:R-:W-:Y:S04]  /*72660*/  STL.64 [R1+0x1400], R168 ;  /* 0x001400a801007387 */ /* 0x000fe80000100a00 */
[----:B------:R2:W-:Y:S04]  /*72670*/  STL.64 [R1+0x1408], R170 ;  /* 0x001408aa01007387 */ /* 0x0005e80000100a00 */
[----:B--2---:R-:W2:Y:S04]  /*72680*/  LDL.LU.64 R170, [R1+0x4d18] ;  /* 0x004d180001aa7983 */ /* 0x004ea80000300a00 */
[----:B------:R-:W2:Y:S04]  /*72690*/  LDL.LU.64 R168, [R1+0x4d10] ;  /* 0x004d100001a87983 */ /* 0x000ea80000300a00 */
[----:B------:R-:W-:Y:S04]  /*726a0*/  STL.64 [R1+0x13f0], R128 ;  /* 0x0013f08001007387 */ /* 0x000fe80000100a00 */
[----:B------:R3:W-:Y:S04]  /*726b0*/  STL.64 [R1+0x13f8], R130 ;  /* 0x0013f88201007387 */ /* 0x0007e80000100a00 */
[----:B------:R-:W-:Y:S04]  /*726c0*/  STL.64 [R1+0x13e0], R112 ;  /* 0x0013e07001007387 */ /* 0x000fe80000100a00 */
[----:B------:R4:W-:Y:S01]  /*726d0*/  STL.64 [R1+0x13e8], R114 ;  /* 0x0013e87201007387 */ /* 0x0009e20000100a00 */
[C---:B---3--:R-:W-:Y:S06]  /*726e0*/  HMMA.1688.F32.TF32 R128, R72.reuse, R34, R108 ;  /* 0x000000224880723c */ /* 0x048fec000008106c */
[C---:B------:R-:W-:Y:S06]  /*726f0*/  HMMA.1688.F32.TF32 R108, R72.reuse, R42, R100 ;  /* 0x0000002a486c723c */ /* 0x040fec0000081064 */
[C---:B----4-:R-:W-:Y:S06]  /*72700*/  HMMA.1688.F32.TF32 R112, R72.reuse, R38, R104 ;  /* 0x000000264870723c */ /* 0x050fec0000081068 */
[C---:B------:R-:W-:Y:S06]  /*72710*/  HMMA.1688.F32.TF32 R104, R72.reuse, R46, R96 ;  /* 0x0000002e4868723c */ /* 0x040fec0000081060 */
[C---:B------:R-:W-:Y:S06]  /*72720*/  HMMA.1688.F32.TF32 R100, R72.reuse, R50, R92 ;  /* 0x000000324864723c */ /* 0x040fec000008105c */
[C---:B------:R-:W-:Y:S06]  /*72730*/  HMMA.1688.F32.TF32 R96, R72.reuse, R54, R88 ;  /* 0x000000364860723c */ /* 0x040fec0000081058 */
[C---:B------:R-:W-:Y:S06]  /*72740*/  HMMA.1688.F32.TF32 R92, R72.reuse, R58, R248 ;  /* 0x0000003a485c723c */ /* 0x040fec00000810f8 */
[C---:B------:R-:W-:Y:S06]  /*72750*/  HMMA.1688.F32.TF32 R88, R72.reuse, R62, R84 ;  /* 0x0000003e4858723c */ /* 0x040fec0000081054 */
[----:B------:R-:W-:Y:S01]  /*72760*/  HMMA.1688.F32.TF32 R84, R72, R66, R80 ;  /* 0x000000424854723c */ /* 0x000fe20000081050 */
        /* <DEDUP_REMOVED lines=18> */
[----:B------:R-:W-:Y:S04]  /*72890*/  STL.64 [R1+0x5f0], R84 ;  /* 0x0005f05401007387 */ /* 0x000fe80000100a00 */
[----:B------:R3:W-:Y:S04]  /*728a0*/  STL.64 [R1+0x5f8], R86 ;  /* 0x0005f85601007387 */ /* 0x0007e80000100a00 */
[----:B------:R-:W-:Y:S04]  /*728b0*/  STL.64 [R1+0x5e0], R80 ;  /* 0x0005e05001007387 */ /* 0x000fe80000100a00 */
[----:B------:R4:W-:Y:S01]  /*728c0*/  STL.64 [R1+0x5e8], R82 ;  /* 0x0005e85201007387 */ /* 0x0009e20000100a00 */
[C---:B---3--:R-:W-:Y:S06]  /*728d0*/  HMMA.1688.F32.TF32 R84, R68.reuse, R14, R160 ;  /* 0x0000000e4454723c */ /* 0x048fec00000810a0 */
[C---:B----4-:R-:W-:Y:S01]  /*728e0*/  HMMA.1688.F32.TF32 R80, R68.reuse, R18, R156 ;  /* 0x000000124450723c */ /* 0x050fe2000008109c */
[----:B------:R-:W-:Y:S04]  /*728f0*/  STL.64 [R1+0x5d0], R72 ;  /* 0x0005d04801007387 */ /* 0x000fe80000100a00 */
[----:B------:R-:W-:Y:S01]  /*72900*/  STL.64 [R1+0x5d8], R74 ;  /* 0x0005d84a01007387 */ /* 0x000fe20000100a00 */
[C---:B------:R-:W-:Y:S03]  /*72910*/  HMMA.1688.F32.TF32 R88, R68.reuse, R34, R140 ;  /* 0x000000224458723c */ /* 0x040fe6000008108c */
[----:B------:R-:W-:Y:S04]  /*72920*/  LDS R72, [R0+UR12+0xa280] ;  /* 0x00a2800c00487984 */ /* 0x000fe80008000800 */
[----:B------:R-:W-:Y:S04]  /*72930*/  LDS R74, [R0+UR12+0xb280] ;  /* 0x00b2800c004a7984 */ /* 0x000fe80008000800 */
[----:B------:R-:W-:Y:S04]  /*72940*/  STL.64 [R1+0x5c0], R84 ;  /* 0x0005c05401007387 */ /* 0x000fe80000100a00 */
[----:B------:R-:W-:Y:S04]  /*72950*/  STL.64 [R1+0x5c8], R86 ;  /* 0x0005c85601007387 */ /* 0x000fe80000100a00 */
[----:B------:R-:W-:Y:S04]  /*72960*/  STL.64 [R1+0x5b0], R80 ;  /* 0x0005b05001007387 */ /* 0x000fe80000100a00 */
[----:B------:R3:W-:Y:S04]  /*72970*/  STL.64 [R1+0x5b8], R82 ;  /* 0x0005b85201007387 */ /* 0x0007e80000100a00 */
[----:B------:R-:W-:Y:S04]  /*72980*/  LDS R73, [R252+UR12+0xa280] ;  /* 0x00a2800cfc497984 */ /* 0x000fe80008000800 */
[----:B------:R-:W4:Y:S01]  /*72990*/  LDS R75, [R252+UR12+0xb280] ;  /* 0x00b2800cfc4b7984 */ /* 0x000f220008000800 */
[C---:B---3--:R-:W-:Y:S06]  /*729a0*/  HMMA.1688.F32.TF32 R80, R68.reuse, R22, R152 ;  /* 0x000000164450723c */ /* 0x048fec0000081098 */
[----:B------:R-:W-:-:S15]  /*729b0*/  HMMA.1688.F32.TF32 R84, R68, R26, R148 ;  /* 0x0000001a4454723c */ /* 0x000fde0000081094 */
[----:B------:R-:W-:-:S02]  /*729c0*/  NOP ;  /* 0x0000000000007918 */ /* 0x000fc40000000000 */
[----:B------:R-:W-:Y:S04]  /*729d0*/  STL.64 [R1+0x1350], R80 ;  /* 0x0013505001007387 */ /* 0x000fe80000100a00 */
[----:B------:R3:W-:Y:S02]  /*729e0*/  STL.64 [R1+0x1358], R82 ;  /* 0x0013585201007387 */ /* 0x0007e40000100a00 */
[C---:B---3--:R-:W-:Y:S02]  /*729f0*/  HMMA.1688.F32.TF32 R80, R68.reuse, R30, R144 ;  /* 0x0000001e4450723c */ /* 0x048fe40000081090 */
[----:B------:R-:W-:Y:S04]  /*72a00*/  STL.64 [R1+0x1340], R84 ;  /* 0x0013405401007387 */ /* 0x000fe80000100a00 */
[----:B------:R3:W-:Y:S02]  /*72a10*/  STL.64 [R1+0x1348], R86 ;  /* 0x0013485601007387 */ /* 0x0007e40000100a00 */
[----:B---3--:R-:W-:-:S15]  /*72a20*/  HMMA.1688.F32.TF32 R84, R68, R38, R136 ;  /* 0x000000264454723c */ /* 0x008fde0000081088 */
        /* <DEDUP_REMOVED lines=9> */
[C---:B-1----:R-:W-:Y:S03]  /*72ac0*/  HMMA.1688.F32.TF32 R84, R68.reuse, R50, R124 ;  /* 0x000000324454723c */ /* 0x042fe6000008107c */
[----:B------:R1:W-:Y:S03]  /*72ad0*/  STL.64 [R1+0x1308], R82 ;  /* 0x0013085201007387 */ /* 0x0003e60000100a00 */
[----:B-1----:R-:W-:Y:S08]  /*72ae0*/  HMMA.1688.F32.TF32 R80, R68, R54, R116 ;  /* 0x000000364450723c */ /* 0x002ff00000081074 */
[----:B------:R-:W-:Y:S04]  /*72af0*/  STL.64 [R1+0x12f0], R88 ;  /* 0x0012f05801007387 */ /* 0x000fe80000100a00 */
[----:B------:R-:W-:Y:S04]  /*72b00*/  STL.64 [R1+0x12f8], R90 ;  /* 0x0012f85a01007387 */ /* 0x000fe80000100a00 */
[----:B------:R-:W3:Y:S04]  /*72b10*/  LDL.LU R120, [R1+0x3b0] ;  /* 0x0003b00001787983 */ /* 0x000ee80000300800 */
[----:B------:R1:W-:Y:S04]  /*72b20*/  STL.64 [R1+0x12e0], R84 ;  /* 0x0012e05401007387 */ /* 0x0003e80000100a00 */
[----:B------:R4:W-:Y:S04]  /*72b30*/  STL.64 [R1+0x12e8], R86 ;  /* 0x0012e85601007387 */ /* 0x0009e80000100a00 */
        /* <DEDUP_REMOVED lines=97> */
[C---:B---3--:R-:W-:Y:S06]  /*73150*/  HMMA.1688.F32.TF32 R84, R76.reuse, R42, R84 ;  /* 0x0000002a4c54723c */ /* 0x048fec0000081054 */
[C---:B----4-:R-:W-:Y:S06]  /*73160*/  HMMA.1688.F32.TF32 R92, R76.reuse, R30, R92 ;  /* 0x0000001e4c5c723c */ /* 0x050fec000008105c */
[----:B------:R-:W-:Y:S06]  /*73170*/  HMMA.1688.F32.TF32 R108, R76, R10, R108 ;  /* 0x0000000a4c6c723c */ /* 0x000fec000008106c */
[C---:B------:R-:W-:Y:S06]  /*73180*/  HMMA.1688.F32.TF32 R160, R68.reuse, R62, R160 ;  /* 0x0000003e44a0723c */ /* 0x040fec00000810a0 */
[C---:B------:R-:W-:Y:S06]  /*73190*/  HMMA.1688.F32.TF32 R164, R68.reuse, R58, R164 ;  /* 0x0000003a44a4723c */ /* 0x040fec00000810a4 */
[----:B------:R-:W-:-:S15]  /*731a0*/  HMMA.1688.F32.TF32 R68, R68, R66, R128 ;  /* 0x000000424444723c */ /* 0x000fde0000081080 */
[----:B------:R-:W-:-:S02]  /*731b0*/  NOP ;  /* 0x0000000000007918 */ /* 0x000fc40000000000 */
[----:B------:R-:W-:Y:S04]  /*731c0*/  STL.64 [R1+0x12c0], R164 ;  /* 0x0012c0a401007387 */ /* 0x000fe80000100a00 */
[----:B------:R1:W-:Y:S01]  /*731d0*/  STL.64 [R1+0x12c8], R166 ;  /* 0x0012c8a601007387 */ /* 0x0003e20000100a00 */
[C---:B------:R-:W-:Y:S03]  /*731e0*/  HMMA.1688.F32.TF32 R112, R76.reuse, R6, R112 ;  /* 0x000000064c70723c */ /* 0x040fe60000081070 */
[----:B-1----:R-:W3:Y:S04]  /*731f0*/  LDL.LU.64 R166, [R1+0x4d08] ;  /* 0x004d080001a67983 */ /* 0x002ee80000300a00 */
[----:B------:R-:W3:Y:S04]  /*73200*/  LDL.LU.64 R164, [R1+0x4d00] ;  /* 0x004d000001a47983 */ /* 0x000ee80000300a00 */
[----:B------:R-:W-:Y:S04]  /*73210*/  STL.64 [R1+0x12b0], R160 ;  /* 0x0012b0a001007387 */ /* 0x000fe80000100a00 */
[----:B------:R1:W-:Y:S04]  /*73220*/  STL.64 [R1+0x12b8], R162 ;  /* 0x0012b8a201007387 */ /* 0x0003e80000100a00 */
[----:B-1----:R-:W4:Y:S04]  /*73230*/  LDL.LU.64 R162, [R1+0x4cf8] ;  /* 0x004cf80001a27983 */ /* 0x002f280000300a00 */
[----:B------:R-:W4:Y:S04]  /*73240*/  LDL.LU.64 R160, [R1+0x4cf0] ;  /* 0x004cf00001a07983 */ /* 0x000f280000300a00 */
[----:B------:R-:W-:Y:S04]  /*73250*/  STL.64 [R1+0x5a0], R68 ;  /* 0x0005a04401007387 */ /* 0x000fe80000100a00 */
[----:B------:R1:W-:Y:S02]  /*73260*/  STL.64 [R1+0x5a8], R70 ;  /* 0x0005a84601007387 */ /* 0x0003e40000100a00 */
[C---:B-1----:R-:W-:Y:S02]  /*73270*/  HMMA.1688.F32.TF32 R68, R76.reuse, R14, R104 ;  /* 0x0000000e4c44723c */ /* 0x042fe40000081068 */
[----:B------:R-:W-:Y:S04]  /*73280*/  STL.64 [R1+0x590], R112 ;  /* 0x0005907001007387 */ /* 0x000fe80000100a00 */
[----:B------:R-:W-:Y:S01]  /*73290*/  STL.64 [R1+0x598], R114 ;  /* 0x0005987201007387 */ /* 0x000fe20000100a00 */
[C---:B--2---:R-:W-:Y:S03]  /*732a0*/  HMMA.1688.F32.TF32 R100, R76.reuse, R22, R100 ;  /* 0x000000164c64723c */ /* 0x044fe60000081064 */
[----:B------:R-:W-:Y:S04]  /*732b0*/  STL.64 [R1+0x580], R108 ;  /* 0x0005806c01007387 */ /* 0x000fe80000100a00 */
[----:B------:R-:W-:Y:S09]  /*732c0*/  STL.64 [R1+0x588], R110 ;  /* 0x0005886e01007387 */ /* 0x000ff20000100a00 */
        /* <DEDUP_REMOVED lines=11> */
[----:B------:R-:W-:Y:S04]  /*73380*/  STL.64 [R1+0x1288], R94 ;  /* 0x0012885e01007387 */ /* 0x000fe80000100a00 */
[----:B------:R-:W-:Y:S04]  /*73390*/  STL.64 [R1+0x1270], R88 ;  /* 0x0012705801007387 */ /* 0x000fe80000100a00 */
[----:B------:R1:W-:Y:S09]  /*733a0*/  STL.64 [R1+0x1278], R90 ;  /* 0x0012785a01007387 */ /* 0x0003f20000100a00 */
[----:B------:R-:W-:Y:S01]  /*733b0*/  STL.64 [R1+0x1260], R68 ;  /* 0x0012604401007387 */ /* 0x000fe20000100a00 */
[C---:B-1----:R-:W-:Y:S03]  /*733c0*/  HMMA.1688.F32.TF32 R88, R76.reuse, R46, R184 ;  /* 0x0000002e4c58723c */ /* 0x042fe600000810b8 */
[----:B------:R1:W-:Y:S04]  /*733d0*/  STL.64 [R1+0x1268], R70 ;  /* 0x0012684601007387 */ /* 0x0003e80000100a00 */
[----:B------:R-:W-:Y:S04]  /*733e0*/  STL.64 [R1+0x1250], R84 ;  /* 0x0012505401007387 */ /* 0x000fe80000100a00 */
[----:B------:R2:W-:Y:S01]  /*733f0*/  STL.64 [R1+0x1258], R86 ;  /* 0x0012585601007387 */ /* 0x0005e20000100a00 */
[C---:B-1----:R-:W-:Y:S06]  /*73400*/  HMMA.1688.F32.TF32 R68, R76.reuse, R50, R156 ;  /* 0x000000324c44723c */ /* 0x042fec000008109c */
[C---:B--2---:R-:W-:Y:S05]  /*73410*/  HMMA.1688.F32.TF32 R84, R76.reuse, R54, R152 ;  /* 0x000000364c54723c */ /* 0x044fea0000081098 */
[----:B------:R-:W-:Y:S04]  /*73420*/  STL.64 [R1+0x1240], R88 ;  /* 0x0012405801007387 */ /* 0x000fe80000100a00 */
[----:B------:R1:W-:Y:S01]  /*73430*/  STL.64 [R1+0x1248], R90 ;  /* 0x0012485a01007387 */ /* 0x0003e20000100a00 */
[C---:B------:R-:W-:Y:S03]  /*73440*/  HMMA.1688.F32.TF32 R128, R76.reuse, R18, R80 ;  /* 0x000000124c80723c */ /* 0x040fe60000081050 */
[----:B------:R-:W-:Y:S04]  /*73450*/  LDS R80, [R12+UR12+0xa280] ;  /* 0x00a2800c0c507984 */ /* 0x000fe80008000800 */
[----:B------:R-:W-:Y:S01]  /*73460*/  LDS R82, [R12+UR12+0xb280] ;  /* 0x00b2800c0c527984 */ /* 0x000fe20008000800 */
[C---:B-1----:R-:W-:Y:S03]  /*73470*/  HMMA.1688.F32.TF32 R88, R76.reuse, R58, R148 ;  /* 0x0000003a4c58723c */ /* 0x042fe60000081094 */
[----:B------:R-:W-:Y:S04]  /*73480*/  STL.64 [R1+0x1230], R68 ;  /* 0x0012304401007387 */ /* 0x000fe80000100a00 */
[----:B------:R1:W-:Y:S04]  /*73490*/  STL.64 [R1+0x1238], R70 ;  /* 0x0012384601007387 */ /* 0x0003e80000100a00 */
[----:B------:R-:W-:Y:S04]  /*734a0*/  STL.64 [R1+0x1220], R84 ;  /* 0x0012205401007387 */ /* 0x000fe80000100a00 */
[----:B------:R2:W-:Y:S01]  /*734b0*/  STL.64 [R1+0x1228], R86 ;  /* 0x0012285601007387 */ /* 0x0005e20000100a00 */
[C---:B-1----:R-:W-:Y:S03]  /*734c0*/  HMMA.1688.F32.TF32 R68, R76.reuse, R62, R144 ;  /* 0x0000003e4c44723c */ /* 0x042fe60000081090 */
[----:B------:R-:W-:Y:S04]  /*734d0*/  LDS R81, [R13+UR12+0xa280] ;  /* 0x00a2800c0d517984 */ /* 0x000fe80008000800 */
[----:B------:R-:W1:Y:S01]  /*734e0*/  LDS R83, [R13+UR12+0xb280] ;  /* 0x00b2800c0d537984 */ /* 0x000e620008000800 */
[----:B--2---:R-:W-:Y:S06]  /*734f0*/  HMMA.1688.F32.TF32 R84, R76, R66, R140 ;  /* 0x000000424c54723c */ /* 0x004fec000008108c */
        /* <DEDUP_REMOVED lines=11> */
[C---:B--2---:R-:W-:Y:S09]  /*735b0*/  HMMA.1688.F32.TF32 R76, R72.reuse, R18, R124 ;  /* 0x00000012484c723c */ /* 0x044ff2000008107c */
[----:B------:R-:W-:Y:S04]  /*735c0*/  STL.64 [R1+0x540], R68 ;  /* 0x0005404401007387 */ /* 0x000fe80000100a00 */
[----:B------:R-:W-:Y:S04]  /*735d0*/  STL.64 [R1+0x548], R70 ;  /* 0x0005484601007387 */ /* 0x000fe80000100a00 */
[----:B------:R1:W-:Y:S04]  /*735e0*/  STL.64 [R1+0x530], R84 ;  /* 0x0005305401007387 */ /* 0x0003e80000100a00 */
[----:B------:R-:W-:Y:S04]  /*735f0*/  STL.64 [R1+0x538], R86 ;  /* 0x0005385601007387 */ /* 0x000fe80000100a00 */
[----:B------:R-:W-:Y:S04]  /*73600*/  LDS R68, [R0+UR12+0xa300] ;  /* 0x00a3000c00447984 */ /* 0x000fe80008000800 */
[----:B------:R-:W-:Y:S04]  /*73610*/  STL.64 [R1+0x520], R76 ;  /* 0x0005204c01007387 */ /* 0x000fe80000100a00 */
[----:B------:R2:W-:Y:S04]  /*73620*/  STL.64 [R1+0x528], R78 ;  /* 0x0005284e01007387 */ /* 0x0005e80000100a00 */
[----:B-1----:R-:W3:Y:S04]  /*73630*/  LDL.LU R84, [R1+0x330] ;  /* 0x0003300001547983 */ /* 0x002ee80000300800 */
[----:B------:R-:W-:Y:S01]  /*73640*/  LDS R70, [R0+UR12+0xb300] ;  /* 0x00b3000c00467984 */ /* 0x000fe20008000800 */
[----:B--2---:R-:W-:Y:S03]  /*73650*/  HMMA.1688.F32.TF32 R76, R72, R22, R116 ;  /* 0x00000016484c723c */ /* 0x004fe60000081074 */
        /* <DEDUP_REMOVED lines=32> */
[----:B--2---:R-:W2:Y:S04]  /*73860*/  LDL.LU R76, [R1+0x6c0] ;  /* 0x0006c000014c7983 */ /* 0x004ea80000300800 */
[----:B------:R-:W2:Y:S04]  /*73870*/  LDL.LU R77, [R1+0x6c4] ;  /* 0x0006c400014d7983 */ /* 0x000ea80000300800 */
[----:B----4-:R-:W2:Y:S04]  /*73880*/  LDL.LU R78, [R1+0x6c8] ;  /* 0x0006c800014e7983 */ /* 0x010ea80000300800 */
        /* <DEDUP_REMOVED lines=54> */
[----:B------:R-:W-:Y:S06]  /*73bf0*/  HMMA.1688.F32.TF32 R100, R80, R6, R100 ;  /* 0x000000065064723c */ /* 0x000fec0000081064 */
[C---:B--2---:R-:W-:Y:S06]  /*73c00*/  HMMA.1688.F32.TF32 R76, R72.reuse, R54, R76 ;  /* 0x00000036484c723c */ /* 0x044fec000008104c */
        /* <DEDUP_REMOVED lines=21> */
[----:B------:R1:W-:Y:S04]  /*73d60*/  STL.64 [R1+0x11b8], R146 ;  /* 0x0011b89201007387 */ /* 0x0003e80000100a00 */
[----:B-1----:R-:W2:Y:S04]  /*73d70*/  LDL.LU.64 R146, [R1+0x4cb8] ;  /* 0x004cb80001927983 */ /* 0x002ea80000300a00 */
[----:B------:R-:W2:Y:S04]  /*73d80*/  LDL.LU.64 R144, [R1+0x4cb0] ;  /* 0x004cb00001907983 */ /* 0x000ea80000300a00 */
        /* <DEDUP_REMOVED lines=8> */
[----:B------:R-:W2:Y:S04]  /*73e10*/  LDL.LU.64 R120, [R1+0x4c90] ;  /* 0x004c900001787983 */ /* 0x000ea80000300a00 */
[----:B------:R-:W-:Y:S04]  /*73e20*/  STL.64 [R1+0x1180], R124 ;  /* 0x0011807c01007387 */ /* 0x000fe80000100a00 */
[----:B------:R1:W-:Y:S04]  /*73e30*/  STL.64 [R1+0x1188], R126 ;  /* 0x0011887e01007387 */ /* 0x0003e80000100a00 */
[----:B-1----:R-:W3:Y:S04]  /*73e40*/  LDL.LU.64 R126, [R1+0x4c88] ;  /* 0x004c8800017e7983 */ /* 0x002ee80000300a00 */
[----:B------:R-:W3:Y:S04]  /*73e50*/  LDL.LU.64 R124, [R1+0x4c80] ;  /* 0x004c8000017c7983 */ /* 0x000ee80000300a00 */
[----:B------:R-:W-:Y:S04]  /*73e60*/  STL.64 [R1+0x1170], R76 ;  /* 0x0011704c01007387 */ /* 0x000fe80000100a00 */
[----:B------:R1:W-:Y:S02]  /*73e70*/  STL.64 [R1+0x1178], R78 ;  /* 0x0011784e01007387 */ /* 0x0003e40000100a00 */
[C---:B-1----:R-:W-:Y:S06]  /*73e80*/  HMMA.1688.F32.TF32 R76, R72.reuse, R62, R108 ;  /* 0x0000003e484c723c */ /* 0x042fec000008106c */
[----:B------:R-:W-:Y:S01]  /*73e90*/  HMMA.1688.F32.TF32 R72, R72, R66, R104 ;  /* 0x000000424848723c */ /* 0x000fe20000081068 */
[----:B------:R-:W-:Y:S04]  /*73ea0*/  STL.64 [R1+0x1160], R112 ;  /* 0x0011607001007387 */ /* 0x000fe80000100a00 */
[----:B------:R-:W-:-:S12]  /*73eb0*/  STL.64 [R1+0x1168], R114 ;  /* 0x0011687201007387 */ /* 0x000fd80000100a00 */
[----:B------:R-:W-:Y:S04]  /*73ec0*/  STL.64 [R1+0x1150], R76 ;  /* 0x0011504c01007387 */ /* 0x000fe80000100a00 */
[----:B------:R1:W-:Y:S04]  /*73ed0*/  STL.64 [R1+0x1158], R78 ;  /* 0x0011584e01007387 */ /* 0x0003e80000100a00 */
        /* <DEDUP_REMOVED lines=15> */
[----:B------:R-:W-:Y:S04]  /*73fd0*/  STL.64 [R1+0x1148], R78 ;  /* 0x0011484e01007387 */ /* 0x000fe80000100a00 */
[----:B------:R1:W-:Y:S01]  /*73fe0*/  STL.64 [R1+0x1130], R72 ;  /* 0x0011304801007387 */ /* 0x0003e20000100a00 */
[----:B------:R-:W-:Y:S02]  /*73ff0*/  IMAD.MOV.U32 R57, RZ, RZ, R74 ;  /* 0x000000ffff397224 */ /* 0x000fe400078e004a */
[----:B------:R-:W-:-:S02]  /*74000*/  IMAD.MOV.U32 R56, RZ, RZ, R75 ;  /* 0x000000ffff387224 */ /* 0x000fc400078e004b */
[----:B-1----:R-:W-:-:S15]  /*74010*/  HMMA.1688.F32.TF32 R72, R80, R30, R184 ;  /* 0x0000001e5048723c */ /* 0x002fde00000810b8 */
[----:B------:R-:W-:-:S09]  /*74020*/  NOP ;  /* 0x0000000000007918 */ /* 0x000fd20000000000 */
[----:B------:R-:W-:Y:S01]  /*74030*/  IMAD.MOV.U32 R53, RZ, RZ, R72 ;  /* 0x000000ffff357224 */ /* 0x000fe200078e0048 */
[----:B------:R-:W-:Y:S01]  /*74040*/  MOV R52, R73 ;  /* 0x0000004900347202 */ /* 0x000fe20000000f00 */
[----:B------:R-:W-:Y:S02]  /*74050*/  IMAD.MOV.U32 R49, RZ, RZ, R74 ;  /* 0x000000ffff317224 */ /* 0x000fe400078e004a */
[----:B------:R-:W-:Y:S02]  /*74060*/  IMAD.MOV.U32 R48, RZ, RZ, R75 ;  /* 0x000000ffff307224 */ /* 0x000fe400078e004b */
[C---:B------:R-:W-:Y:S01]  /*74070*/  HMMA.1688.F32.TF32 R72, R80.reuse, R34, R136 ;  /* 0x000000225048723c */ /* 0x040fe20000081088 */
[----:B------:R-:W4:Y:S05]  /*74080*/  LDL.LU R136, [R1+0x630] ;  /* 0x0006300001887983 */ /* 0x000f2a0000300800 */
[----:B------:R-:W-:-:S15]  /*74090*/  HMMA.1688.F32.TF32 R76, R80, R38, R132 ;  /* 0x00000026504c723c */ /* 0x000fde0000081084 */
[----:B------:R-:W-:-:S03]  /*740a0*/  NOP ;  /* 0x0000000000007918 */ /* 0x000fc60000000000 */
[----:B------:R-:W-:Y:S01]  /*740b0*/  IMAD.MOV.U32 R45, RZ, RZ, R72 ;  /* 0x000000ffff2d7224 */ /* 0x000fe200078e0048 */
[----:B------:R-:W-:Y:S01]  /*740c0*/  MOV R41, R74 ;  /* 0x0000004a00297202 */ /* 0x000fe20000000f00 */
[----:B------:R-:W-:Y:S02]  /*740d0*/  IMAD.MOV.U32 R44, RZ, RZ, R73 ;  /* 0x000000ffff2c7224 */ /* 0x000fe400078e0049 */
[----:B------:R-:W-:Y:S02]  /*740e0*/  IMAD.MOV.U32 R40, RZ, RZ, R75 ;  /* 0x000000ffff287224 */ /* 0x000fe400078e004b */
[----:B------:R-:W-:Y:S01]  /*740f0*/  HMMA.1688.F32.TF32 R72, R80, R42, R116 ;  /* 0x0000002a5048723c */ /* 0x000fe20000081074 */
[----:B------:R-:W-:Y:S04]  /*74100*/  STL.64 [R1+0x1100], R76 ;  /* 0x0011004c01007387 */ /* 0x000fe80000100a00 */
[----:B------:R-:W-:-:S15]  /*74110*/  STL.64 [R1+0x1108], R78 ;  /* 0x0011084e01007387 */ /* 0x000fde0000100a00 */
[----:B------:R-:W-:-:S03]  /*74120*/  NOP ;  /* 0x0000000000007918 */ /* 0x000fc60000000000 */
[----:B------:R1:W-:Y:S04]  /*74130*/  STL.64 [R1+0x10f0], R72 ;  /* 0x0010f04801007387 */ /* 0x0003e80000100a00 */
        /* <DEDUP_REMOVED lines=64> */
[----:B-1----:R-:W4:Y:S04]  /*74540*/  LDL.LU.64 R118, [R1+0x4c78] ;  /* 0x004c780001767983 */ /* 0x002f280000300a00 */
[----:B------:R-:W4:Y:S01]  /*74550*/  LDL.LU.64 R116, [R1+0x4c70] ;  /* 0x004c700001747983 */ /* 0x000f220000300a00 */
[C---:B--2---:R-:W-:Y:S06]  /*74560*/  HMMA.1688.F32.TF32 R72, R80.reuse, R50, R72 ;  /* 0x000000325048723c */ /* 0x044fec0000081048 */
[C---:B---3--:R-:W-:Y:S06]  /*74570*/  HMMA.1688.F32.TF32 R76, R80.reuse, R54, R76 ;  /* 0x00000036504c723c */ /* 0x048fec000008104c */
[C---:B------:R-:W-:Y:S06]  /*74580*/  HMMA.1688.F32.TF32 R112, R80.reuse, R58, R112 ;  /* 0x0000003a5070723c */ /* 0x040fec0000081070 */
[----:B------:R-:W-:Y:S05]  /*74590*/  HMMA.1688.F32.TF32 R108, R80, R62, R108 ;  /* 0x0000003e506c723c */ /* 0x000fea000008106c */
[----:B------:R-:W-:Y:S04]  /*745a0*/  STL.64 [R1+0x10d0], R72 ;  /* 0x0010d04801007387 */ /* 0x000fe80000100a00 */
[----:B------:R-:W-:Y:S04]  /*745b0*/  STL.64 [R1+0x10d8], R74 ;  /* 0x0010d84a01007387 */ /* 0x000fe80000100a00 */
[----:B------:R-:W-:Y:S01]  /*745c0*/  STL.64 [R1+0x10c0], R76 ;  /* 0x0010c04c01007387 */ /* 0x000fe20000100a00 */
[C---:B------:R-:W-:Y:S03]  /*745d0*/  HMMA.1688.F32.TF32 R100, R68.reuse, R6, R100 ;  /* 0x000000064464723c */ /* 0x040fe60000081064 */
[----:B------:R1:W-:Y:S03]  /*745e0*/  STL.64 [R1+0x10c8], R78 ;  /* 0x0010c84e01007387 */ /* 0x0003e60000100a00 */
[----:B------:R-:W-:Y:S01]  /*745f0*/  HMMA.1688.F32.TF32 R184, R68, R18, R184 ;  /* 0x0000001244b8723c */ /* 0x000fe200000810b8 */
[----:B------:R-:W-:Y:S04]  /*74600*/  LDS R72, [R12+UR12+0xa300] ;  /* 0x00a3000c0c487984 */ /* 0x000fe80008000800 */
[----:B------:R-:W-:Y:S01]  /*74610*/  LDS R74, [R12+UR12+0xb300] ;  /* 0x00b3000c0c4a7984 */ /* 0x000fe20008000800 */
[----:B-1----:R-:W-:Y:S03]  /*74620*/  HMMA.1688.F32.TF32 R76, R80, R66, R104 ;  /* 0x00000042504c723c */ /* 0x002fe60000081068 */
[----:B------:R-:W-:Y:S04]  /*74630*/  LDS R73, [R13+UR12+0xa300] ;  /* 0x00a3000c0d497984 */ /* 0x000fe80008000800 */
[----:B------:R-:W1:Y:S01]  /*74640*/  LDS R75, [R13+UR12+0xb300] ;  /* 0x00b3000c0d4b7984 */ /* 0x000e620008000800 */
        /* <DEDUP_REMOVED lines=11> */
[C---:B--2---:R-:W-:Y:S02]  /*74700*/  HMMA.1688.F32.TF32 R80, R68.reuse, R22, R88 ;  /* 0x000000164450723c */ /* 0x044fe40000081058 */
[----:B------:R-:W-:Y:S04]  /*74710*/  STL [R1+0x4b94], R184 ;  /* 0x004b94b801007387 */ /* 0x000fe80000100800 */
[----:B------:R-:W-:Y:S01]  /*74720*/  STL [R1+0x4b90], R185 ;  /* 0x004b90b901007387 */ /* 0x000fe20000100800 */
[C---:B------:R-:W-:Y:S03]  /*74730*/  HMMA.1688.F32.TF32 R88, R68.reuse, R26, R248 ;  /* 0x0000001a4458723c */ /* 0x040fe600000810f8 */
[----:B------:R-:W-:Y:S04]  /*74740*/  STL [R1+0x4b8c], R186 ;  /* 0x004b8cba01007387 */ /* 0x000fe80000100800 */
[----:B------:R-:W-:Y:S09]  /*74750*/  STL [R1+0x4b88], R187 ;  /* 0x004b88bb01007387 */ /* 0x000ff20000100800 */
[----:B------:R-:W-:Y:S04]  /*74760*/  STL.64 [R1+0x1090], R80 ;  /* 0x0010905001007387 */ /* 0x000fe80000100a00 */
[----:B------:R2:W-:Y:S02]  /*74770*/  STL.64 [R1+0x1098], R82 ;  /* 0x0010985201007387 */ /* 0x0005e40000100a00 */
[C---:B--2---:R-:W-:Y:S02]  /*74780*/  HMMA.1688.F32.TF32 R80, R68.reuse, R30, R84 ;  /* 0x0000001e4450723c */ /* 0x044fe40000081054 */
[----:B------:R-:W-:Y:S04]  /*74790*/  STL.64 [R1+0x1080], R88 ;  /* 0x0010805801007387 */ /* 0x000fe80000100a00 */
[----:B------:R2:W-:Y:S01]  /*747a0*/  STL.64 [R1+0x1088], R90 ;  /* 0x0010885a01007387 */ /* 0x0005e20000100a00 */
[C---:B------:R-:W-:Y:S06]  /*747b0*/  HMMA.1688.F32.TF32 R84, R68.reuse, R34, R136 ;  /* 0x000000224454723c */ /* 0x040fec0000081088 */
[----:B--2---:R-:W-:Y:S10]  /*747c0*/  HMMA.1688.F32.TF32 R88, R68, R38, R132 ;  /* 0x000000264458723c */ /* 0x004ff40000081084 */
[----:B------:R-:W-:Y:S04]  /*747d0*/  STL.64 [R1+0x1070], R80 ;  /* 0x0010705001007387 */ /* 0x000fe80000100a00 */
[----:B------:R-:W-:Y:S04]  /*747e0*/  STL.64 [R1+0x1078], R82 ;  /* 0x0010785201007387 */ /* 0x000fe80000100a00 */
[----:B------:R2:W-:Y:S04]  /*747f0*/  STL.64 [R1+0x1060], R84 ;  /* 0x0010605401007387 */ /* 0x0005e80000100a00 */
[----:B------:R3:W-:Y:S04]  /*74800*/  STL.64 [R1+0x1068], R86 ;  /* 0x0010685601007387 */ /* 0x0007e80000100a00 */
[----:B------:R-:W-:Y:S01]  /*74810*/  STL.64 [R1+0x1050], R88 ;  /* 0x0010505801007387 */ /* 0x000fe20000100a00 */
[----:B--2---:R-:W-:-:S03]  /*74820*/  IMAD.MOV.U32 R84, RZ, RZ, R121 ;  /* 0x000000ffff547224 */ /* 0x004fc600078e0079 */
[----:B------:R2:W-:Y:S01]  /*74830*/  STL.64 [R1+0x1058], R90 ;  /* 0x0010585a01007387 */ /* 0x0005e20000100a00 */
[----:B------:R-:W-:-:S03]  /*74840*/  IMAD.MOV.U32 R85, RZ, RZ, R122 ;  /* 0x000000ffff557224 */ /* 0x000fc600078e007a */
[----:B------:R-:W4:Y:S01]  /*74850*/  LDL.LU R121, [R1+0x4c6c] ;  /* 0x004c6c0001797983 */ /* 0x000f220000300800 */
[----:B---3--:R-:W-:Y:S02]  /*74860*/  IMAD.MOV.U32 R86, RZ, RZ, R3 ;  /* 0x000000ffff567224 */ /* 0x008fe400078e0003 */
[----:B------:R-:W-:Y:S01]  /*74870*/  IMAD.MOV.U32 R87, RZ, RZ, R123 ;  /* 0x000000ffff577224 */ /* 0x000fe200078e007b */
[----:B--2---:R-:W-:Y:S01]  /*74880*/  MOV R91, R120 ;  /* 0x00000078005b7202 */ /* 0x004fe20000000f00 */
[----:B----4-:R-:W-:-:S15]  /*74890*/  HMMA.1688.F32.TF32 R80, R68, R42, R116 ;  /* 0x0000002a4450723c */ /* 0x010fde0000081074 */
[----:B------:R-:W-:-:S08]  /*748a0*/  NOP ;  /* 0x0000000000007918 */ /* 0x000fd00000000000 */
[----:B------:R2:W-:Y:S04]  /*748b0*/  STL.64 [R1+0x1040], R80 ;  /* 0x0010405001007387 */ /* 0x0005e80000100a00 */
[----:B------:R3:W-:Y:S04]  /*748c0*/  STL.64 [R1+0x1048], R82 ;  /* 0x0010485201007387 */ /* 0x0007e80000100a00 */
[----:B------:R-:W4:Y:S04]  /*748d0*/  LDL.LU R122, [R1+0x4c68] ;  /* 0x004c6800017a7983 */ /* 0x000f280000300800 */
[----:B------:R-:W2:Y:S04]  /*748e0*/  LDL.LU R3, [R1+0x4c64] ;  /* 0x004c640001037983 */ /* 0x000ea80000300800 */
[----:B------:R-:W3:Y:S04]  /*748f0*/  LDL.LU R123, [R1+0x4c60] ;  /* 0x004c6000017b7983 */ /* 0x000ee80000300800 */
[----:B------:R-:W3:Y:S04]  /*74900*/  LDL.LU R88, [R1+0x1d0] ;  /* 0x0001d00001587983 */ /* 0x000ee80000300800 */
[----:B------:R-:W3:Y:S04]  /*74910*/  LDL.LU R89, [R1+0x1d4] ;  /* 0x0001d40001597983 */ /* 0x000ee80000300800 */
[----:B------:R-:W3:Y:S04]  /*74920*/  LDL.LU R90, [R1+0x1d8] ;  /* 0x0001d800015a7983 */ /* 0x000ee80000300800 */
[----:B------:R-:W3:Y:S01]  /*74930*/  LDL.LU R120, [R1+0x4c5c] ;  /* 0x004c5c0001787983 */ /* 0x000ee20000300800 */
[----:B------:R-:W-:Y:S07]  /*74940*/  HMMA.1688.F32.TF32 R76, R68, R14, R92 ;  /* 0x0000000e444c723c */ /* 0x000fee000008105c */
[----:B------:R-:W-:-:S02]  /*74950*/  IMAD.MOV.U32 R95, RZ, RZ, R121 ;  /* 0x000000ffff5f7224 */ /* 0x000fc400078e0079 */
[----:B----4-:R-:W-:Y:S02]  /*74960*/  IMAD.MOV.U32 R94, RZ, RZ, R122 ;  /* 0x000000ffff5e7224 */ /* 0x010fe400078e007a */
[----:B--2---:R-:W-:Y:S02]  /*74970*/  IMAD.MOV.U32 R92, RZ, RZ, R3 ;  /* 0x000000ffff5c7224 */ /* 0x004fe400078e0003 */
[----:B------:R-:W2:Y:S01]  /*74980*/  LDL.LU R3, [R1+0x4c58] ;  /* 0x004c580001037983 */ /* 0x000ea20000300800 */
[----:B---3--:R-:W-:-:S03]  /*74990*/  IMAD.MOV.U32 R93, RZ, RZ, R123 ;  /* 0x000000ffff5d7224 */ /* 0x008fc600078e007b */
[----:B------:R-:W3:Y:S04]  /*749a0*/  LDL.LU R123, [R1+0x4c54] ;  /* 0x004c5400017b7983 */ /* 0x000ee80000300800 */
[----:B------:R-:W4:Y:S04]  /*749b0*/  LDL.LU R122, [R1+0x4c50] ;  /* 0x004c5000017a7983 */ /* 0x000f280000300800 */
[----:B------:R-:W2:Y:S04]  /*749c0*/  LDL.LU R121, [R1+0x4c4c] ;  /* 0x004c4c0001797983 */ /* 0x000ea80000300800 */
[----:B------:R-:W3:Y:S01]  /*749d0*/  LDL.LU R96, [R1+0x1f0] ;  /* 0x0001f00001607983 */ /* 0x000ee20000300800 */
[----:B------:R-:W-:-:S03]  /*749e0*/  MOV R99, R120 ;  /* 0x0000007800637202 */ /* 0x000fc60000000f00 */
[----:B------:R-:W3:Y:S04]  /*749f0*/  LDL.LU R97, [R1+0x1f4] ;  /* 0x0001f40001617983 */ /* 0x000ee80000300800 */
[----:B------:R-:W3:Y:S04]  /*74a00*/  LDL.LU R98, [R1+0x1f8] ;  /* 0x0001f80001627983 */ /* 0x000ee80000300800 */
[----:B------:R-:W4:Y:S04]  /*74a10*/  LDL.LU R120, [R1+0x4c48] ;  /* 0x004c480001787983 */ /* 0x000f280000300800 */
[----:B------:R-:W3:Y:S04]  /*74a20*/  LDL.LU R104, [R1+0x210] ;  /* 0x0002100001687983 */ /* 0x000ee80000300800 */
[----:B------:R-:W3:Y:S04]  /*74a30*/  LDL.LU R105, [R1+0x214] ;  /* 0x0002140001697983 */ /* 0x000ee80000300800 */
[----:B------:R-:W3:Y:S04]  /*74a40*/  LDL.LU R106, [R1+0x218] ;  /* 0x00021800016a7983 */ /* 0x000ee80000300800 */
[----:B------:R-:W3:Y:S04]  /*74a50*/  LDL.LU R107, [R1+0x21c] ;  /* 0x00021c00016b7983 */ /* 0x000ee80000300800 */
[----:B------:R-:W3:Y:S04]  /*74a60*/  LDL.LU R112, [R1+0x220] ;  /* 0x0002200001707983 */ /* 0x000ee80000300800 */
[----:B------:R-:W3:Y:S04]  /*74a70*/  LDL.LU R113, [R1+0x224] ;  /* 0x0002240001717983 */ /* 0x000ee80000300800 */
[----:B------:R-:W3:Y:S01]  /*74a80*/  LDL.LU R114, [R1+0x228] ;  /* 0x0002280001727983 */ /* 0x000ee20000300800 */
[----:B----4-:R-:W-:-:S03]  /*74a90*/  IMAD.MOV.U32 R115, RZ, RZ, R120 ;  /* 0x000000ffff737224 */ /* 0x010fc600078e0078 */
[----:B------:R-:W4:Y:S04]  /*74aa0*/  LDL.LU R120, [R1+0x4c44] ;  /* 0x004c440001787983 */ /* 0x000f280000300800 */
[----:B------:R-:W1:Y:S04]  /*74ab0*/  LDL.LU R80, [R1+0x230] ;  /* 0x0002300001507983 */ /* 0x000e680000300800 */
[----:B------:R-:W1:Y:S04]  /*74ac0*/  LDL.LU R81, [R1+0x234] ;  /* 0x0002340001517983 */ /* 0x000e680000300800 */
[----:B------:R-:W1:Y:S04]  /*74ad0*/  LDL.LU R82, [R1+0x238] ;  /* 0x0002380001527983 */ /* 0x000e680000300800 */
[----:B------:R-:W1:Y:S04]  /*74ae0*/  LDL.LU R83, [R1+0x23c] ;  /* 0x00023c0001537983 */ /* 0x000e680000300800 */
[----:B------:R-:W3:Y:S04]  /*74af0*/  LDL.LU R116, [R1+0x240] ;  /* 0x0002400001747983 */ /* 0x000ee80000300800 */
[----:B------:R-:W3:Y:S04]  /*74b00*/  LDL.LU R117, [R1+0x244] ;  /* 0x0002440001757983 */ /* 0x000ee80000300800 */
[----:B------:R-:W3:Y:S01]  /*74b10*/  LDL.LU R118, [R1+0x248] ;  /* 0x0002480001767983 */ /* 0x000ee20000300800 */
[----:B----4-:R-:W-:-:S03]  /*74b20*/  IMAD.MOV.U32 R119, RZ, RZ, R120 ;  /* 0x000000ffff777224 */ /* 0x010fc600078e0078 */
        /* <DEDUP_REMOVED lines=9> */
[----:B---3--:R-:W-:-:S03]  /*74bc0*/  IMAD.MOV.U32 R102, RZ, RZ, R123 ;  /* 0x000000ffff667224 */ /* 0x008fc600078e007b */
[----:B------:R-:W2:Y:S01]  /*74bd0*/  LDL.LU R134, [R1+0xca8] ;  /* 0x000ca80001867983 */ /* 0x000ea20000300800 */
[----:B------:R-:W-:Y:S02]  /*74be0*/  IMAD.MOV.U32 R103, RZ, RZ, R3 ;  /* 0x000000ffff677224 */ /* 0x000fe400078e0003 */
[----:B------:R-:W-:Y:S01]  /*74bf0*/  IMAD.MOV.U32 R248, RZ, RZ, R124 ;  /* 0x000000fffff87224 */ /* 0x000fe200078e007c */
[----:B------:R-:W-:Y:S01]  /*74c00*/  MOV R250, R126 ;  /* 0x0000007e00fa7202 */ /* 0x000fe20000000f00 */
[----:B------:R-:W-:Y:S02]  /*74c10*/  IMAD.MOV.U32 R249, RZ, RZ, R125 ;  /* 0x000000fffff97224 */ /* 0x000fe400078e007d */
[----:B------:R-:W-:Y:S02]  /*74c20*/  IMAD.MOV.U32 R251, RZ, RZ, R127 ;  /* 0x000000fffffb7224 */ /* 0x000fe400078e007f */
[----:B----4-:R-:W-:Y:S02]  /*74c30*/  IMAD.MOV.U32 R135, RZ, RZ, R120 ;  /* 0x000000ffff877224 */ /* 0x010fe400078e0078 */
        /* <DEDUP_REMOVED lines=8> */
[----:B------:R-:W4:Y:S01]  /*74cc0*/  LDL.LU R127, [R1+0x4c1c] ;  /* 0x004c1c00017f7983 */ /* 0x000f220000300800 */
[C---:B------:R-:W-:Y:S06]  /*74cd0*/  HMMA.1688.F32.TF32 R136, R68.reuse, R54, R136 ;  /* 0x000000364488723c */ /* 0x040fec0000081088 */
[C---:B--2---:R-:W-:Y:S06]  /*74ce0*/  HMMA.1688.F32.TF32 R132, R68.reuse, R58, R132 ;  /* 0x0000003a4484723c */ /* 0x044fec0000081084 */
[----:B---3--:R-:W-:-:S15]  /*74cf0*/  HMMA.1688.F32.TF32 R108, R68, R46, R120 ;  /* 0x0000002e446c723c */ /* 0x008fde0000081078 */
[----:B------:R-:W-:-:S09]  /*74d00*/  NOP ;  /* 0x0000000000007918 */ /* 0x000fd20000000000 */
[----:B------:R-:W-:Y:S01]  /*74d10*/  IMAD.MOV.U32 R184, RZ, RZ, R108 ;  /* 0x000000ffffb87224 */ /* 0x000fe200078e006c */
[----:B------:R-:W-:Y:S01]  /*74d20*/  MOV R187, R111 ;  /* 0x0000006f00bb7202 */ /* 0x000fe20000000f00 */
[----:B------:R-:W-:Y:S02]  /*74d30*/  IMAD.MOV.U32 R185, RZ, RZ, R109 ;  /* 0x000000ffffb97224 */ /* 0x000fe400078e006d */
[----:B------:R-:W-:Y:S02]  /*74d40*/  IMAD.MOV.U32 R186, RZ, RZ, R110 ;  /* 0x000000ffffba7224 */ /* 0x000fe400078e006e */
[----:B----4-:R-:W-:Y:S01]  /*74d50*/  HMMA.1688.F32.TF32 R108, R68, R50, R124 ;  /* 0x00000032446c723c */ /* 0x010fe2000008107c */
[----:B------:R-:W-:Y:S04]  /*74d60*/  STL [R1+0x4ba4], R187 ;  /* 0x004ba4bb01007387 */ /* 0x000fe80000100800 */
[----:B------:R-:W-:Y:S04]  /*74d70*/  STL [R1+0x4ba0], R186 ;  /* 0x004ba0ba01007387 */ /* 0x000fe80000100800 */
[----:B------:R-:W-:Y:S04]  /*74d80*/  STL [R1+0x4b9c], R185 ;  /* 0x004b9cb901007387 */ /* 0x000fe80000100800 */
[----:B------:R2:W-:Y:S04]  /*74d90*/  STL [R1+0x4b98], R184 ;  /* 0x004b98b801007387 */ /* 0x0005e80000100800 */
[----:B------:R-:W3:Y:S06]  /*74da0*/  LDL.LU R124, [R1+0xc90] ;  /* 0x000c9000017c7983 */ /* 0x000eec0000300800 */
[----:B------:R-:W-:Y:S04]  /*74db0*/  STL.64 [R1+0x1020], R108 ;  /* 0x0010206c01007387 */ /* 0x000fe80000100a00 */
[----:B------:R-:W-:Y:S04]  /*74dc0*/  STL.64 [R1+0x1028], R110 ;  /* 0x0010286e01007387 */ /* 0x000fe80000100a00 */
[----:B------:R-:W3:Y:S04]  /*74dd0*/  LDL.LU R125, [R1+0xc94] ;  /* 0x000c9400017d7983 */ /* 0x000ee80000300800 */
[----:B------:R-:W3:Y:S01]  /*74de0*/  LDL.LU R126, [R1+0xc98] ;  /* 0x000c9800017e7983 */ /* 0x000ee20000300800 */
[----:B------:R-:W-:Y:S01]  /*74df0*/  IMAD.MOV.U32 R127, RZ, RZ, R3 ;  /* 0x000000ffff7f7224 */ /* 0x000fe200078e0003 */
[----:B--2---:R-:W-:Y:S01]  /*74e00*/  MOV R184, R139 ;  /* 0x0000008b00b87202 */ /* 0x004fe20000000f00 */
[----:B------:R-:W-:Y:S01]  /*74e10*/  IMAD.MOV.U32 R185, RZ, RZ, R138 ;  /* 0x000000ffffb97224 */ /* 0x000fe200078e008a */
[----:B------:R-:W2:Y:S01]  /*74e20*/  LDL.LU R3, [R1+0x4c18] ;  /* 0x004c180001037983 */ /* 0x000ea20000300800 */
[----:B------:R-:W-:-:S02]  /*74e30*/  IMAD.MOV.U32 R187, RZ, RZ, R136 ;  /* 0x000000ffffbb7224 */ /* 0x000fc400078e0088 */
[----:B------:R-:W-:Y:S01]  /*74e40*/  IMAD.MOV.U32 R186, RZ, RZ, R137 ;  /* 0x000000ffffba7224 */ /* 0x000fe200078e0089 */
[----:B------:R-:W4:Y:S04]  /*74e50*/  LDL.LU.64 R138, [R1+0x4c10] ;  /* 0x004c1000018a7983 */ /* 0x000f280000300a00 */
[----:B------:R-:W4:Y:S04]  /*74e60*/  LDL.LU.64 R136, [R1+0x4c08] ;  /* 0x004c080001887983 */ /* 0x000f280000300a00 */
[----:B------:R-:W-:Y:S04]  /*74e70*/  STL.64 [R1+0x1000], R132 ;  /* 0x0010008401007387 */ /* 0x000fe80000100a00 */
[----:B------:R1:W-:Y:S02]  /*74e80*/  STL.64 [R1+0x1008], R134 ;  /* 0x0010088601007387 */ /* 0x0003e40000100a00 */
[C---:B-1----:R-:W-:Y:S06]  /*74e90*/  HMMA.1688.F32.TF32 R80, R72.reuse, R6, R80 ;  /* 0x000000064850723c */ /* 0x042fec0000081050 */
[C---:B------:R-:W-:Y:S06]  /*74ea0*/  HMMA.1688.F32.TF32 R112, R72.reuse, R10, R112 ;  /* 0x0000000a4870723c */ /* 0x040fec0000081070 */
[----:B------:R-:W-:Y:S01]  /*74eb0*/  HMMA.1688.F32.TF32 R96, R72, R22, R96 ;  /* 0x000000164860723c */ /* 0x000fe20000081060 */
[----:B------:R-:W4:Y:S04]  /*74ec0*/  LDL.LU.64 R134, [R1+0x4c00] ;  /* 0x004c000001867983 */ /* 0x000f280000300a00 */
[----:B------:R-:W4:Y:S01]  /*74ed0*/  LDL.LU.64 R132, [R1+0x4bf8] ;  /* 0x004bf80001847983 */ /* 0x000f220000300a00 */
[----:B------:R-:W-:Y:S01]  /*74ee0*/  IMAD.MOV.U32 R65, RZ, RZ, R76 ;  /* 0x000000ffff417224 */ /* 0x000fe200078e004c */
[----:B------:R-:W-:Y:S01]  /*74ef0*/  MOV R60, R79 ;  /* 0x0000004f003c7202 */ /* 0x000fe20000000f00 */
[----:B------:R-:W-:Y:S01]  /*74f00*/  IMAD.MOV.U32 R64, RZ, RZ, R77 ;  /* 0x000000ffff407224 */ /* 0x000fe200078e004d */
[----:B------:R-:W-:Y:S01]  /*74f10*/  LDS R76, [R0+UR12+0xa380] ;  /* 0x00a3800c004c7984 */ /* 0x000fe20008000800 */
[----:B------:R-:W-:-:S03]  /*74f20*/  IMAD.MOV.U32 R61, RZ, RZ, R78 ;  /* 0x000000ffff3d7224 */ /* 0x000fc600078e004e */
[----:B------:R-:W-:Y:S04]  /*74f30*/  LDS R78, [R0+UR12+0xb380] ;  /* 0x00b3800c004e7984 */ /* 0x000fe80008000800 */
[----:B------:R-:W-:Y:S04]  /*74f40*/  LDS R77, [R252+UR12+0xa380] ;  /* 0x00a3800cfc4d7984 */ /* 0x000fe80008000800 */
[----:B------:R-:W1:Y:S01]  /*74f50*/  LDS R79, [R252+UR12+0xb380] ;  /* 0x00b3800cfc4f7984 */ /* 0x000e620008000800 */
[----:B------:R-:W-:-:S03]  /*74f60*/  LOP3.LUT R123, R0, 0x40, RZ, 0x3c, !PT ;  /* 0x00000040007b7812 */ /* 0x000fc600078e3cff */
[----:B------:R-:W-:Y:S04]  /*74f70*/  LDS R109, [R13+UR12+0xa380] ;  /* 0x00a3800c0d6d7984 */ /* 0x000fe80008000800 */
[----:B------:R-:W-:Y:S04]  /*74f80*/  LDS R108, [R123+UR12+0xa380] ;  /* 0x00a3800c7b6c7984 */ /* 0x000fe80008000800 */
[----:B------:R-:W-:Y:S04]  /*74f90*/  LDS R110, [R123+UR12+0xb380] ;  /* 0x00b3800c7b6e7984 */ /* 0x000fe80008000800 */
[----:B------:R-:W1:Y:S01]  /*74fa0*/  LDS R111, [R13+UR12+0xb380] ;  /* 0x00b3800c0d6f7984 */ /* 0x000e620008000800 */
[C---:B---3--:R-:W-:Y:S06]  /*74fb0*/  HMMA.1688.F32.TF32 R124, R68.reuse, R62, R124 ;  /* 0x0000003e447c723c */ /* 0x048fec000008107c */
[----:B------:R-:W-:Y:S01]  /*74fc0*/  HMMA.1688.F32.TF32 R68, R68, R66, R116 ;  /* 0x000000424444723c */ /* 0x000fe20000081074 */
[----:B------:R-:W-:Y:S04]  /*74fd0*/  LDS R116, [R0+UR12+0xc000] ;  /* 0x00c0000c00747984 */ /* 0x000fe80008000800 */
[----:B------:R-:W-:Y:S04]  /*74fe0*/  LDS R118, [R0+UR12+0xd000] ;  /* 0x00d0000c00767984 */ /* 0x000fe80008000800 */
[----:B------:R-:W-:Y:S04]  /*74ff0*/  LDS R117, [R252+UR12+0xc000] ;  /* 0x00c0000cfc757984 */ /* 0x000fe80008000800 */
[----:B------:R-:W-:Y:S04]  /*75000*/  LDS R119, [R252+UR12+0xd000] ;  /* 0x00d0000cfc777984 */ /* 0x000fe80008000800 */
[----:B------:R-:W-:Y:S04]  /*75010*/  STL.64 [R1+0xff0], R124 ;  /* 0x000ff07c01007387 */ /* 0x000fe80000100a00 */
[----:B------:R-:W-:Y:S04]  /*75020*/  STL.64 [R1+0xff8], R126 ;  /* 0x000ff87e01007387 */ /* 0x000fe80000100a00 */
[----:B------:R-:W-:Y:S04]  /*75030*/  STL.64 [R1+0xbc0], R68 ;  /* 0x000bc04401007387 */ /* 0x000fe80000100a00 */
[----:B------:R3:W-:Y:S02]  /*75040*/  STL.64 [R1+0xbc8], R70 ;  /* 0x000bc84601007387 */ /* 0x0007e40000100a00 */
[C---:B---3--:R-:W-:Y:S02]  /*75050*/  HMMA.1688.F32.TF32 R68, R72.reuse, R14, R104 ;  /* 0x0000000e4844723c */ /* 0x048fe40000081068 */
[----:B------:R-:W-:Y:S04]  /*75060*/  STL.64 [R1+0xb90], R80 ;  /* 0x000b905001007387 */ /* 0x000fe80000100a00 */
[----:B------:R3:W-:Y:S04]  /*75070*/  STL.64 [R1+0xb98], R82 ;  /* 0x000b985201007387 */ /* 0x0007e80000100a00 */
[----:B------:R-:W-:Y:S04]  /*75080*/  STL.64 [R1+0xb70], R112 ;  /* 0x000b707001007387 */ /* 0x000fe80000100a00 */
[----:B------:R-:W-:Y:S01]  /*75090*/  STL.64 [R1+0xb78], R114 ;  /* 0x000b787201007387 */ /* 0x000fe20000100a00 */
[C---:B---3--:R-:W-:Y:S03]  /*750a0*/  HMMA.1688.F32.TF32 R80, R72.reuse, R18, R100 ;  /* 0x000000124850723c */ /* 0x048fe60000081064 */
[----:B--2---:R-:W-:Y:S04]  /*750b0*/  LDSM.16.M88.4 R104, [R3+UR12+0x4a080] ;  /* 0x04a0800c0368783b */ /* 0x004fe80008000200 */
[----:B------:R-:W-:Y:S04]  /*750c0*/  LDSM.16.M88.4 R100, [R3+UR12+0x50080] ;  /* 0x0500800c0364783b */ /* 0x000fe80008000200 */
[----:B------:R-:W-:Y:S04]  /*750d0*/  STL.64 [R1+0xb40], R68 ;  /* 0x000b404401007387 */ /* 0x000fe80000100a00 */
[----:B------:R2:W-:Y:S04]  /*750e0*/  STL.64 [R1+0xb48], R70 ;  /* 0x000b484601007387 */ /* 0x0005e80000100a00 */
[----:B------:R-:W-:Y:S04]  /*750f0*/  LDS R112, [R123+UR12+0xc000] ;  /* 0x00c0000c7b707984 */ /* 0x000fe80008000800 */
[----:B------:R-:W-:Y:S01]  /*75100*/  LDS R114, [R123+UR12+0xd000] ;  /* 0x00d0000c7b727984 */ /* 0x000fe20008000800 */
[C---:B--2---:R-:W-:Y:S03]  /*75110*/  HMMA.1688.F32.TF32 R68, R72.reuse, R26, R92 ;  /* 0x0000001a4844723c */ /* 0x044fe6000008105c */
[----:B------:R-:W-:Y:S04]  /*75120*/  STL.64 [R1+0xb10], R80 ;  /* 0x000b105001007387 */ /* 0x000fe80000100a00 */
[----:B------:R2:W-:Y:S04]  /*75130*/  STL.64 [R1+0xb18], R82 ;  /* 0x000b185201007387 */ /* 0x0005e80000100a00 */
[----:B------:R-:W-:Y:S04]  /*75140*/  STL.64 [R1+0xfe0], R96 ;  /* 0x000fe06001007387 */ /* 0x000fe80000100a00 */
[----:B------:R-:W-:Y:S01]  /*75150*/  STL.64 [R1+0xfe8], R98 ;  /* 0x000fe86201007387 */ /* 0x000fe20000100a00 */
[C---:B--2---:R-:W-:Y:S03]  /*75160*/  HMMA.1688.F32.TF32 R80, R72.reuse, R30, R88 ;  /* 0x0000001e4850723c */ /* 0x044fe60000081058 */
[----:B------:R-:W-:Y:S04]  /*75170*/  LDSM.16.M88.4 R96, [R3+UR12+0x52080] ;  /* 0x0520800c0360783b */ /* 0x000fe80008000200 */
[----:B------:R-:W-:Y:S01]  /*75180*/  LDSM.16.M88.4 R92, [R3+UR12+0x54080] ;  /* 0x0540800c035c783b */ /* 0x000fe20008000200 */
[C---:B------:R-:W-:Y:S03]  /*75190*/  HMMA.1688.F32.TF32 R88, R72.reuse, R34, R248 ;  /* 0x000000224858723c */ /* 0x040fe600000810f8 */
[----:B------:R-:W-:Y:S04]  /*751a0*/  STL.64 [R1+0xfd0], R68 ;  /* 0x000fd04401007387 */ /* 0x000fe80000100a00 */
[----:B------:R2:W-:Y:S02]  /*751b0*/  STL.64 [R1+0xfd8], R70 ;  /* 0x000fd84601007387 */ /* 0x0005e40000100a00 */
[C---:B--2---:R-:W-:Y:S06]  /*751c0*/  HMMA.1688.F32.TF32 R68, R72.reuse, R38, R84 ;  /* 0x000000264844723c */ /* 0x044fec0000081054 */
[----:B------:R-:W-:Y:S04]  /*751d0*/  STL.64 [R1+0xfc0], R80 ;  /* 0x000fc05001007387 */ /* 0x000fe80000100a00 */
[----:B------:R2:W-:Y:S01]  /*751e0*/  STL.64 [R1+0xfc8], R82 ;  /* 0x000fc85201007387 */ /* 0x0005e20000100a00 */
[C---:B----4-:R-:W-:Y:S03]  /*751f0*/  HMMA.1688.F32.TF32 R84, R72.reuse, R46, R136 ;  /* 0x0000002e4854723c */ /* 0x050fe60000081088 */
[----:B------:R-:W-:Y:S04]  /*75200*/  STL.64 [R1+0xfb0], R88 ;  /* 0x000fb05801007387 */ /* 0x000fe80000100a00 */
[----:B------:R-:W-:Y:S01]  /*75210*/  STL.64 [R1+0xfb8], R90 ;  /* 0x000fb85a01007387 */ /* 0x000fe20000100a00 */
[C---:B--2---:R-:W-:Y:S03]  /*75220*/  HMMA.1688.F32.TF32 R80, R72.reuse, R42, R132 ;  /* 0x0000002a4850723c */ /* 0x044fe60000081084 */
[----:B------:R-:W-:Y:S04]  /*75230*/  LDSM.16.M88.4 R88, [R3+UR12+0x56080] ;  /* 0x0560800c0358783b */ /* 0x000fe80008000200 */
[----:B------:R-:W-:Y:S04]  /*75240*/  STL.64 [R1+0xfa0], R68 ;  /* 0x000fa04401007387 */ /* 0x000fe80000100a00 */
[----:B------:R2:W-:Y:S02]  /*75250*/  STL.64 [R1+0xfa8], R70 ;  /* 0x000fa84601007387 */ /* 0x0005e40000100a00 */
[C---:B--2---:R-:W-:Y:S10]  /*75260*/  HMMA.1688.F32.TF32 R68, R72.reuse, R50, R140 ;  /* 0x000000324844723c */ /* 0x044ff4000008108c */
[----:B------:R-:W-:Y:S04]  /*75270*/  STL.64 [R1+0xf90], R80 ;  /* 0x000f905001007387 */ /* 0x000fe80000100a00 */
[----:B------:R2:W-:Y:S04]  /*75280*/  STL.64 [R1+0xf98], R82 ;  /* 0x000f985201007387 */ /* 0x0005e80000100a00 */
        /* <DEDUP_REMOVED lines=8> */
[----:B------:R2:W-:Y:S04]  /*75310*/  STL.64 [R1+0xf68], R82 ;  /* 0x000f685201007387 */ /* 0x0005e80000100a00 */
[----:B------:R-:W-:Y:S04]  /*75320*/  STL.64 [R1+0xf50], R84 ;  /* 0x000f505401007387 */ /* 0x000fe80000100a00 */
[----:B------:R-:W-:Y:S01]  /*75330*/  STL.64 [R1+0xf58], R86 ;  /* 0x000f585601007387 */ /* 0x000fe20000100a00 */
[----:B--2---:R-:W-:Y:S06]  /*75340*/  HMMA.1688.F32.TF32 R80, R72, R66, R156 ;  /* 0x000000424850723c */ /* 0x004fec000008109c */
[C---:B-1----:R-:W-:Y:S01]  /*75350*/  HMMA.1688.F32.TF32 R72, R76.reuse, R6, R160 ;  /* 0x000000064c48723c */ /* 0x042fe200000810a0 */
[----:B------:R-:W-:Y:S04]  /*75360*/  STL.64 [R1+0xf40], R68 ;  /* 0x000f404401007387 */ /* 0x000fe80000100a00 */
[----:B------:R1:W-:Y:S02]  /*75370*/  STL.64 [R1+0xf48], R70 ;  /* 0x000f484601007387 */ /* 0x0003e40000100a00 */
[C---:B-1----:R-:W-:Y:S10]  /*75380*/  HMMA.1688.F32.TF32 R68, R76.reuse, R10, R164 ;  /* 0x0000000a4c44723c */ /* 0x042ff400000810a4 */
[----:B------:R-:W-:Y:S04]  /*75390*/  STL.64 [R1+0xbb0], R80 ;  /* 0x000bb05001007387 */ /* 0x000fe80000100a00 */
[----:B------:R1:W-:Y:S04]  /*753a0*/  STL.64 [R1+0xbb8], R82 ;  /* 0x000bb85201007387 */ /* 0x0003e80000100a00 */
        /* <DEDUP_REMOVED lines=38> */
[----:B-1----:R-:W-:Y:S01]  /*75610*/  HMMA.1688.F32.TF32 R80, R76, R62, R220 ;  /* 0x0000003e4c50723c */ /* 0x002fe200000810dc */
[----:B------:R-:W-:-:S02]  /*75620*/  IMAD.MOV.U32 R86, RZ, RZ, R5 ;  /* 0x000000ffff567224 */ /* 0x000fc400078e0005 */
[----:B------:R-:W-:Y:S01]  /*75630*/  IMAD.MOV.U32 R87, RZ, RZ, R4 ;  /* 0x000000ffff577224 */ /* 0x000fe200078e0004 */
[----:B------:R-:W-:Y:S02]  /*75640*/  STL.64 [R1+0xed0], R68 ;  /* 0x000ed04401007387 */ /* 0x000fe40000100a00 */
[----:B--2---:R-:W-:Y:S02]  /*75650*/  HMMA.1688.F32.TF32 R72, R76, R66, R224 ;  /* 0x000000424c48723c */ /* 0x004fe400000810e0 */
[----:B------:R1:W-:Y:S01]  /*75660*/  STL.64 [R1+0xed8], R70 ;  /* 0x000ed84601007387 */ /* 0x0003e20000100a00 */
[----:B------:R-:W-:Y:S02]  /*75670*/  IMAD.MOV.U32 R84, RZ, RZ, R9 ;  /* 0x000000ffff547224 */ /* 0x000fe400078e0009 */
[----:B------:R-:W-:Y:S01]  /*75680*/  IMAD.MOV.U32 R85, RZ, RZ, R8 ;  /* 0x000000ffff557224 */ /* 0x000fe200078e0008 */
[C---:B------:R-:W-:Y:S01]  /*75690*/  HMMA.1688.F32.TF32 R12, R108.reuse, R14, R236 ;  /* 0x0000000e6c0c723c */ /* 0x040fe200000810ec */
[----:B------:R-:W-:Y:S01]  /*756a0*/  MOV R133, R25 ;  /* 0x0000001900857202 */ /* 0x000fe20000000f00 */
[----:B------:R-:W-:Y:S01]  /*756b0*/  IMAD.MOV.U32 R134, RZ, RZ, R24 ;  /* 0x000000ffff867224 */ /* 0x000fe200078e0018 */
[----:B------:R-:W-:Y:S03]  /*756c0*/  LDSM.16.M88.4 R76, [R3+UR12+0x5c080] ;  /* 0x05c0800c034c783b */ /* 0x000fe60008000200 */
[C---:B-1----:R-:W-:Y:S06]  /*756d0*/  HMMA.1688.F32.TF32 R68, R108.reuse, R6, R228 ;  /* 0x000000066c44723c */ /* 0x042fec00000810e4 */
[C---:B------:R-:W-:Y:S01]  /*756e0*/  HMMA.1688.F32.TF32 R4, R108.reuse, R10, R232 ;  /* 0x0000000a6c04723c */ /* 0x040fe200000810e8 */
        /* <DEDUP_REMOVED lines=8> */
[----:B------:R1:W-:Y:S04]  /*75770*/  STL.64 [R1+0xc78], R6 ;  /* 0x000c780601007387 */ /* 0x0003e80000100a00 */
[----:B------:R-:W-:Y:S01]  /*75780*/  LDSM.16.M88.4 R16, [R3+UR12+0x42080] ;  /* 0x0420800c0310783b */ /* 0x000fe20008000200 */
[----:B------:R-:W-:-:S03]  /*75790*/  IMAD.MOV.U32 R135, RZ, RZ, R2 ;  /* 0x000000ffff877224 */ /* 0x000fc600078e0002 */
[----:B------:R-:W-:Y:S01]  /*757a0*/  LDSM.16.M88.4 R80, [R3+UR12+0x5a080] ;  /* 0x05a0800c0350783b */ /* 0x000fe20008000200 */
[C---:B-1----:R-:W-:Y:S03]  /*757b0*/  HMMA.1688.F32.TF32 R4, R108.reuse, R22, R244 ;  /* 0x000000166c04723c */ /* 0x042fe600000810f4 */
[----:B------:R-:W1:Y:S04]  /*757c0*/  LDSM.16.M88.4 R20, [R3+UR12+0x40080] ;  /* 0x0400800c0314783b */ /* 0x000e680008000200 */
[----:B------:R-:W-:Y:S04]  /*757d0*/  STL.64 [R1+0xc50], R12 ;  /* 0x000c500c01007387 */ /* 0x000fe80000100a00 */
[----:B------:R-:W-:Y:S04]  /*757e0*/  STL.64 [R1+0xc58], R14 ;  /* 0x000c580e01007387 */ /* 0x000fe80000100a00 */
[----:B------:R-:W-:Y:S04]  /*757f0*/  STL.64 [R1+0xc40], R8 ;  /* 0x000c400801007387 */ /* 0x000fe80000100a00 */
[----:B------:R-:W2:Y:S04]  /*75800*/  LDSM.16.M88.4 R12, [R3+UR12+0x44080] ;  /* 0x0440800c030c783b */ /* 0x000ea80008000200 */
[----:B------:R-:W-:Y:S04]  /*75810*/  STL.64 [R1+0xc48], R10 ;  /* 0x000c480a01007387 */ /* 0x000fe80000100a00 */
[----:B------:R-:W-:Y:S04]  /*75820*/  STL.64 [R1+0xc20], R4 ;  /* 0x000c200401007387 */ /* 0x000fe80000100a00 */
[----:B------:R-:W3:Y:S04]  /*75830*/  LDSM.16.M88.4 R8, [R3+UR12+0x46080] ;  /* 0x0460800c0308783b */ /* 0x000ee80008000200 */
[----:B------:R-:W-:Y:S04]  /*75840*/  STL.64 [R1+0xc28], R6 ;  /* 0x000c280601007387 */ /* 0x000fe80000100a00 */
[----:B------:R-:W4:Y:S01]  /*75850*/  LDSM.16.M88.4 R4, [R3+UR12+0x48080] ;  /* 0x0480800c0304783b */ /* 0x000f220008000200 */
[----:B------:R-:W-:Y:S03]  /*75860*/  HMMA.1688.F32.TF32 R68, R108, R26, R84 ;  /* 0x0000001a6c44723c */ /* 0x000fe60000081054 */
[----:B-1----:R-:W-:Y:S04]  /*75870*/  STL [R1+0x4b08], R22 ;  /* 0x004b081601007387 */ /* 0x002fe80000100800 */
[----:B------:R-:W-:Y:S04]  /*75880*/  STL [R1+0x4b04], R23 ;  /* 0x004b041701007387 */ /* 0x000fe80000100800 */
[----:B------:R-:W-:Y:S04]  /*75890*/  STL [R1+0x4afc], R18 ;  /* 0x004afc1201007387 */ /* 0x000fe80000100800 */
[----:B------:R-:W-:Y:S04]  /*758a0*/  STL [R1+0x4af8], R19 ;  /* 0x004af81301007387 */ /* 0x000fe80000100800 */
[----:B--2---:R-:W-:Y:S04]  /*758b0*/  STL [R1+0x4b0c], R14 ;  /* 0x004b0c0e01007387 */ /* 0x004fe80000100800 */
[----:B------:R-:W-:Y:S04]  /*758c0*/  STL [R1+0x4b00], R15 ;  /* 0x004b000f01007387 */ /* 0x000fe80000100800 */
[----:B------:R-:W-:Y:S04]  /*758d0*/  LDSM.16.M88.4 R84, [R3+UR12+0x58080] ;  /* 0x0580800c0354783b */ /* 0x000fe80008000200 */
[----:B---3--:R-:W-:Y:S04]  /*758e0*/  STL [R1+0x4af4], R10 ;  /* 0x004af40a01007387 */ /* 0x008fe80000100800 */
[----:B------:R-:W-:Y:S04]  /*758f0*/  STL [R1+0x4af0], R11 ;  /* 0x004af00b01007387 */ /* 0x000fe80000100800 */
[----:B----4-:R-:W-:Y:S04]  /*75900*/  STL [R1+0x4b14], R6 ;  /* 0x004b140601007387 */ /* 0x010fe80000100800 */
[----:B------:R-:W-:Y:S04]  /*75910*/  STL [R1+0x4b10], R7 ;  /* 0x004b100701007387 */ /* 0x000fe80000100800 */
[----:B------:R-:W2:Y:S04]  /*75920*/  LDL.LU R248, [R1+0xeb0] ;  /* 0x000eb00001f87983 */ /* 0x000ea80000300800 */
[----:B------:R-:W-:Y:S04]  /*75930*/  STL.64 [R1+0xc00], R68 ;  /* 0x000c004401007387 */ /* 0x000fe80000100a00 */
[----:B------:R-:W-:Y:S04]  /*75940*/  STL.64 [R1+0xc08], R70 ;  /* 0x000c084601007387 */ /* 0x000fe80000100a00 */
[----:B------:R-:W2:Y:S04]  /*75950*/  LDL.LU R249, [R1+0xeb4] ;  /* 0x000eb40001f97983 */ /* 0x000ea80000300800 */
[----:B------:R-:W2:Y:S04]  /*75960*/  LDL.LU R250, [R1+0xeb8] ;  /* 0x000eb80001fa7983 */ /* 0x000ea80000300800 */
[----:B------:R-:W2:Y:S04]  /*75970*/  LDL.LU R251, [R1+0xebc] ;  /* 0x000ebc0001fb7983 */ /* 0x000ea80000300800 */
[----:B------:R-:W3:Y:S04]  /*75980*/  LDL.LU R132, [R1] ;  /* 0x0000000001847983 */ /* 0x000ee80000300800 */
[----:B------:R-:W4:Y:S04]  /*75990*/  LDL.LU R25, [R1+0x4bf4] ;  /* 0x004bf40001197983 */ /* 0x000f280000300800 */
[----:B------:R-:W2:Y:S04]  /*759a0*/  LDL.LU R24, [R1+0x4bf0] ;  /* 0x004bf00001187983 */ /* 0x000ea80000300800 */
[----:B------:R-:W3:Y:S04]  /*759b0*/  LDL.LU R2, [R1+0x4bec] ;  /* 0x004bec0001027983 */ /* 0x000ee80000300800 */
[----:B------:R-:W3:Y:S04]  /*759c0*/  LDL.LU R124, [R1+0x10] ;  /* 0x00001000017c7983 */ /* 0x000ee80000300800 */
[----:B------:R-:W3:Y:S04]  /*759d0*/  LDL.LU R125, [R1+0x14] ;  /* 0x00001400017d7983 */ /* 0x000ee80000300800 */
[----:B------:R-:W3:Y:S04]  /*759e0*/  LDL.LU R126, [R1+0x18] ;  /* 0x00001800017e7983 */ /* 0x000ee80000300800 */
[----:B------:R-:W3:Y:S04]  /*759f0*/  LDL.LU R127, [R1+0x1c] ;  /* 0x00001c00017f7983 */ /* 0x000ee80000300800 */
[----:B------:R-:W3:Y:S04]  /*75a00*/  LDL.LU R136, [R1+0x20] ;  /* 0x0000200001887983 */ /* 0x000ee80000300800 */
[----:B------:R-:W1:Y:S04]  /*75a10*/  LDSM.16.M88.4 R68, [R3+UR12+0x4c080] ;  /* 0x04c0800c0344783b */ /* 0x000e680008000200 */
[----:B------:R-:W-:Y:S01]  /*75a20*/  LDSM.16.M88.4 R72, [R3+UR12+0x5e080] ;  /* 0x05e0800c0348783b */ /* 0x000fe20008000200 */
[----:B----4-:R-:W-:Y:S01]  /*75a30*/  MOV R139, R25 ;  /* 0x00000019008b7202 */ /* 0x010fe20000000f00 */
[----:B--2---:R-:W-:-:S02]  /*75a40*/  IMAD.MOV.U32 R138, RZ, RZ, R24 ;  /* 0x000000ffff8a7224 */ /* 0x004fc400078e0018 */
[----:B---3--:R-:W-:Y:S02]  /*75a50*/  IMAD.MOV.U32 R137, RZ, RZ, R2 ;  /* 0x000000ffff897224 */ /* 0x008fe400078e0002 */
[----:B------:R-:W2:Y:S04]  /*75a60*/  LDL.LU R2, [R1+0x4be8] ;  /* 0x004be80001027983 */ /* 0x000ea80000300800 */
        /* <DEDUP_REMOVED lines=18> */
[----:B--2---:R-:W-:Y:S01]  /*75b90*/  IMAD.MOV.U32 R155, RZ, RZ, R25 ;  /* 0x000000ffff9b7224 */ /* 0x004fe200078e0019 */
[----:B---3--:R-:W-:Y:S01]  /*75ba0*/  MOV R154, R24 ;  /* 0x00000018009a7202 */ /* 0x008fe20000000f00 */
[----:B----4-:R-:W-:-:S02]  /*75bb0*/  IMAD.MOV.U32 R153, RZ, RZ, R2 ;  /* 0x000000ffff997224 */ /* 0x010fc400078e0002 */
        /* <DEDUP_REMOVED lines=20> */
[----:B---3--:R-:W-:Y:S01]  /*75d00*/  IMAD.MOV.U32 R170, RZ, RZ, R24 ;  /* 0x000000ffffaa7224 */ /* 0x008fe200078e0018 */
[----:B----4-:R-:W-:Y:S02]  /*75d10*/  MOV R169, R2 ;  /* 0x0000000200a97202 */ /* 0x010fe40000000f00 */
[----:B------:R-:W2:Y:S04]  /*75d20*/  LDL.LU R2, [R1+0x4bb8] ;  /* 0x004bb80001027983 */ /* 0x000ea80000300800 */
[----:B------:R-:W3:Y:S04]  /*75d30*/  LDL.LU R24, [R1+0x4bb4] ;  /* 0x004bb40001187983 */ /* 0x000ee80000300800 */
[----:B------:R-:W4:Y:S04]  /*75d40*/  LDL.LU R25, [R1+0x4bb0] ;  /* 0x004bb00001197983 */ /* 0x000f280000300800 */
[----:B------:R-:W2:Y:S04]  /*75d50*/  LDL.LU R172, [R1+0x1880] ;  /* 0x0018800001ac7983 */ /* 0x000ea80000300800 */
[----:B------:R-:W2:Y:S04]  /*75d60*/  LDL.LU R173, [R1+0x1884] ;  /* 0x0018840001ad7983 */ /* 0x000ea80000300800 */
[----:B------:R-:W2:Y:S04]  /*75d70*/  LDL.LU R174, [R1+0x1888] ;  /* 0x0018880001ae7983 */ /* 0x000ea80000300800 */
[----:B------:R-:W2:Y:S04]  /*75d80*/  LDL.LU R175, [R1+0x188c] ;  /* 0x00188c0001af7983 */ /* 0x000ea80000300800 */
[----:B------:R-:W2:Y:S04]  /*75d90*/  LDL.LU R176, [R1+0x1890] ;  /* 0x0018900001b07983 */ /* 0x000ea80000300800 */
[----:B------:R-:W-:Y:S01]  /*75da0*/  STL [R1+0x4b1c], R106 ;  /* 0x004b1c6a01007387 */ /* 0x000fe20000100800 */
[C---:B------:R-:W-:Y:S03]  /*75db0*/  HMMA.1688.F32.TF32 R168, R108.reuse, R38, R168 ;  /* 0x000000266ca8723c */ /* 0x040fe600000810a8 */
[----:B------:R-:W-:Y:S04]  /*75dc0*/  STL [R1+0x4b18], R107 ;  /* 0x004b186b01007387 */ /* 0x000fe80000100800 */
[----:B-1----:R-:W-:Y:S01]  /*75dd0*/  STL [R1+0x4b24], R70 ;  /* 0x004b244601007387 */ /* 0x002fe20000100800 */
[C---:B------:R-:W-:Y:S03]  /*75de0*/  HMMA.1688.F32.TF32 R164, R108.reuse, R42, R164 ;  /* 0x0000002a6ca4723c */ /* 0x040fe600000810a4 */
[----:B------:R-:W-:Y:S03]  /*75df0*/  STL [R1+0x4b20], R71 ;  /* 0x004b204701007387 */ /* 0x000fe60000100800 */
[C---:B------:R-:W-:Y:S01]  /*75e00*/  HMMA.1688.F32.TF32 R160, R108.reuse, R46, R160 ;  /* 0x0000002e6ca0723c */ /* 0x040fe200000810a0 */
[----:B------:R-:W-:Y:S01]  /*75e10*/  LOP3.LUT R215, R0, 0x60, RZ, 0x3c, !PT ;  /* 0x0000006000d77812 */ /* 0x000fe200078e3cff */
[----:B------:R-:W-:Y:S04]  /*75e20*/  LDS R38, [R0+UR12+0xd080] ;  /* 0x00d0800c00267984 */ /* 0x000fe80008000800 */
[C---:B------:R-:W-:Y:S01]  /*75e30*/  HMMA.1688.F32.TF32 R156, R108.reuse, R50, R156 ;  /* 0x000000326c9c723c */ /* 0x040fe2000008109c */
[----:B------:R-:W-:Y:S04]  /*75e40*/  LDS R113, [R215+UR12+0xc000] ;  /* 0x00c0000cd7717984 */ /* 0x000fe80008000800 */
[----:B------:R-:W-:Y:S01]  /*75e50*/  LDS R115, [R215+UR12+0xd000] ;  /* 0x00d0000cd7737984 */ /* 0x000fe20008000800 */
[C---:B------:R-:W-:Y:S03]  /*75e60*/  HMMA.1688.F32.TF32 R152, R108.reuse, R54, R152 ;  /* 0x000000366c98723c */ /* 0x040fe60000081098 */
[----:B------:R-:W-:Y:S03]  /*75e70*/  LDS R39, [R252+UR12+0xd080] ;  /* 0x00d0800cfc277984 */ /* 0x000fe60008000800 */
[C---:B------:R-:W-:Y:S06]  /*75e80*/  HMMA.1688.F32.TF32 R148, R108.reuse, R58, R148 ;  /* 0x0000003a6c94723c */ /* 0x040fec0000081094 */
[C---:B------:R-:W-:Y:S06]  /*75e90*/  HMMA.1688.F32.TF32 R144, R108.reuse, R62, R144 ;  /* 0x0000003e6c90723c */ /* 0x040fec0000081090 */
[----:B------:R-:W-:Y:S06]  /*75ea0*/  HMMA.1688.F32.TF32 R140, R108, R66, R140 ;  /* 0x000000426c8c723c */ /* 0x000fec000008108c */
[C---:B------:R-:W-:Y:S06]  /*75eb0*/  HMMA.1688.F32.TF32 R136, R116.reuse, R20, R136 ;  /* 0x000000147488723c */ /* 0x040fec0000081088 */
[----:B------:R-:W-:Y:S01]  /*75ec0*/  HMMA.1688.F32.TF32 R248, R116, R8, R248 ;  /* 0x0000000874f8723c */ /* 0x000fe200000810f8 */
[----:B---3--:R-:W-:-:S02]  /*75ed0*/  IMAD.MOV.U32 R178, RZ, RZ, R24 ;  /* 0x000000ffffb27224 */ /* 0x008fc400078e0018 */
[----:B----4-:R-:W-:Y:S02]  /*75ee0*/  IMAD.MOV.U32 R177, RZ, RZ, R25 ;  /* 0x000000ffffb17224 */ /* 0x010fe400078e0019 */
[----:B------:R-:W1:Y:S01]  /*75ef0*/  LDSM.16.M88.4 R24, [R3+UR12+0x4e080] ;  /* 0x04e0800c0318783b */ /* 0x000e620008000200 */
[----:B--2---:R-:W-:Y:S01]  /*75f00*/  MOV R179, R2 ;  /* 0x0000000200b37202 */ /* 0x004fe20000000f00 */
[C---:B------:R-:W-:Y:S06]  /*75f10*/  HMMA.1688.F32.TF32 R172, R108.reuse, R34, R172 ;  /* 0x000000226cac723c */ /* 0x040fec00000810ac */
[----:B------:R-:W-:Y:S01]  /*75f20*/  HMMA.1688.F32.TF32 R176, R108, R30, R176 ;  /* 0x0000001e6cb0723c */ /* 0x000fe200000810b0 */
        /* <DEDUP_REMOVED lines=16> */
[C---:B------:R-:W-:Y:S03]  /*76030*/  HMMA.1688.F32.TF32 R108, R116.reuse, R16, R124 ;  /* 0x00000010746c723c */ /* 0x040fe6000008107c */
[----:B------:R-:W-:Y:S04]  /*76040*/  STL [R1+0x4ae4], R74 ;  /* 0x004ae44a01007387 */ /* 0x000fe80000100800 */
[----:B------:R-:W-:Y:S04]  /*76050*/  STL [R1+0x4ad0], R75 ;  /* 0x004ad04b01007387 */ /* 0x000fe80000100800 */
[----:B------:R-:W-:Y:S04]  /*76060*/  STL [R1+0x4500], R3 ;  /* 0x0045000301007387 */ /* 0x000fe80000100800 */
[----:B------:R-:W-:Y:S04]  /*76070*/  STL.64 [R1+0xbf0], R176 ;  /* 0x000bf0b001007387 */ /* 0x000fe80000100a00 */
[----:B------:R-:W-:Y:S04]  /*76080*/  STL [R1+0xbf8], R178 ;  /* 0x000bf8b201007387 */ /* 0x000fe80000100800 */
        /* <DEDUP_REMOVED lines=21> */
[----:B------:R-:W-:Y:S04]  /*761e0*/  STL.64 [R1+0x10], R108 ;  /* 0x0000106c01007387 */ /* 0x000fe80000100a00 */
[----:B------:R1:W-:Y:S04]  /*761f0*/  STL.64 [R1+0x18], R110 ;  /* 0x0000186e01007387 */ /* 0x0003e80000100a00 */
[----:B------:R-:W2:Y:S04]  /*76200*/  LDL.LU R125, [R1+0x134] ;  /* 0x00013400017d7983 */ /* 0x000ea80000300800 */
[----:B------:R-:W2:Y:S01]  /*76210*/  LDL.LU R126, [R1+0x138] ;  /* 0x00013800017e7983 */ /* 0x000ea20000300800 */
[----:B-1----:R-:W-:Y:S03]  /*76220*/  HMMA.1688.F32.TF32 R108, R116, R12, R132 ;  /* 0x0000000c746c723c */ /* 0x002fe60000081084 */
[----:B------:R-:W2:Y:S01]  /*76230*/  LDL.LU R127, [R1+0x13c] ;  /* 0x00013c00017f7983 */ /* 0x000ea20000300800 */
[----:B------:R-:W-:Y:S01]  /*76240*/  MOV R138, R36 ;  /* 0x00000024008a7202 */ /* 0x000fe20000000f00 */
[----:B------:R-:W-:-:S15]  /*76250*/  IMAD.MOV.U32 R139, RZ, RZ, R37 ;  /* 0x000000ffff8b7224 */ /* 0x000fde00078e0025 */
[----:B------:R-:W-:-:S04]  /*76260*/  NOP ;  /* 0x0000000000007918 */ /* 0x000fc80000000000 */
[----:B------:R-:W-:Y:S02]  /*76270*/  IMAD.MOV.U32 R90, RZ, RZ, R111 ;  /* 0x000000ffff5a7224 */ /* 0x000fe400078e006f */
[----:B------:R-:W-:Y:S02]  /*76280*/  IMAD.MOV.U32 R87, RZ, RZ, R110 ;  /* 0x000000ffff577224 */ /* 0x000fe400078e006e */
[----:B------:R-:W-:Y:S01]  /*76290*/  IMAD.MOV.U32 R86, RZ, RZ, R109 ;  /* 0x000000ffff567224 */ /* 0x000fe200078e006d */
[----:B------:R2:W-:Y:S04]  /*762a0*/  STL [R1], R108 ;  /* 0x0000006c01007387 */ /* 0x0005e80000100800 */
[----:B------:R-:W-:Y:S04]  /*762b0*/  STL [R1+0x4b60], R90 ;  /* 0x004b605a01007387 */ /* 0x000fe80000100800 */
[----:B------:R-:W-:Y:S04]  /*762c0*/  STL [R1+0x4b5c], R87 ;  /* 0x004b5c5701007387 */ /* 0x000fe80000100800 */
[----:B------:R-:W-:Y:S04]  /*762d0*/  STL [R1+0x4b58], R86 ;  /* 0x004b585601007387 */ /* 0x000fe80000100800 */
        /* <DEDUP_REMOVED lines=14> */
[----:B------:R-:W-:Y:S04]  /*763c0*/  STL [R1+0x4b70], R248 ;  /* 0x004b70f801007387 */ /* 0x000fe80000100800 */
[----:B------:R-:W-:Y:S04]  /*763d0*/  STL [R1+0x4b6c], R249 ;  /* 0x004b6cf901007387 */ /* 0x000fe80000100800 */
[----:B------:R-:W-:Y:S04]  /*763e0*/  STL [R1+0x4b68], R250 ;  /* 0x004b68fa01007387 */ /* 0x000fe80000100800 */
[----:B------:R1:W-:Y:S04]  /*763f0*/  STL [R1+0x4b64], R251 ;  /* 0x004b64fb01007387 */ /* 0x0003e80000100800 */
        /* <DEDUP_REMOVED lines=12> */
[----:B------:R-:W-:Y:S02]  /*764c0*/  IMAD.MOV.U32 R26, RZ, RZ, R111 ;  /* 0x000000ffff1a7224 */ /* 0x000fe400078e006f */
[----:B----4-:R-:W-:Y:S01]  /*764d0*/  IMAD.MOV.U32 R147, RZ, RZ, R36 ;  /* 0x000000ffff937224 */ /* 0x010fe200078e0024 */
[----:B---3--:R-:W-:Y:S01]  /*764e0*/  HMMA.1688.F32.TF32 R108, R116, R104, R148 ;  /* 0x00000068746c723c */ /* 0x008fe20000081094 */
[----:B------:R-:W-:Y:S01]  /*764f0*/  IMAD.MOV.U32 R146, RZ, RZ, R37 ;  /* 0x000000ffff927224 */ /* 0x000fe200078e0025 */
[----:B------:R-:W-:Y:S01]  /*76500*/  STL [R1+0x4b80], R26 ;  /* 0x004b801a01007387 */ /* 0x000fe20000100800 */
[----:B------:R-:W-:-:S03]  /*76510*/  IMAD.MOV.U32 R2, RZ, RZ, R179 ;  /* 0x000000ffff027224 */ /* 0x000fc600078e00b3 */
[----:B------:R-:W-:-:S15]  /*76520*/  LDS R36, [R0+UR12+0xc080] ;  /* 0x00c0800c00247984 */ /* 0x000fde0008000800 */
[----:B------:R-:W-:-:S03]  /*76530*/  NOP ;  /* 0x0000000000007918 */ /* 0x000fc60000000000 */
[----:B------:R-:W-:Y:S01]  /*76540*/  IMAD.MOV.U32 R27, RZ, RZ, R108 ;  /* 0x000000ffff1b7224 */ /* 0x000fe200078e006c */
[----:B------:R-:W-:Y:S01]  /*76550*/  MOV R71, R110 ;  /* 0x0000006e00477202 */ /* 0x000fe20000000f00 */
[----:B------:R-:W-:Y:S02]  /*76560*/  IMAD.MOV.U32 R70, RZ, RZ, R109 ;  /* 0x000000ffff467224 */ /* 0x000fe400078e006d */
[----:B------:R-:W-:Y:S01]  /*76570*/  IMAD.MOV.U32 R106, RZ, RZ, R111 ;  /* 0x000000ffff6a7224 */ /* 0x000fe200078e006f */
[----:B------:R-:W3:Y:S01]  /*76580*/  LDS R37, [R252+UR12+0xc080] ;  /* 0x00c0800cfc257984 */ /* 0x000ee20008000800 */
[----:B------:R-:W-:-:S15]  /*76590*/  HMMA.1688.F32.TF32 R108, R116, R68, R144 ;  /* 0x00000044746c723c */ /* 0x000fde0000081090 */
[----:B------:R-:W-:-:S09]  /*765a0*/  NOP ;  /* 0x0000000000007918 */ /* 0x000fd20000000000 */
[----:B------:R-:W-:Y:S01]  /*765b0*/  IMAD.MOV.U32 R91, RZ, RZ, R108 ;  /* 0x000000ffff5b7224 */ /* 0x000fe200078e006c */
[----:B------:R-:W-:Y:S01]  /*765c0*/  MOV R98, R111 ;  /* 0x0000006f00627202 */ /* 0x000fe20000000f00 */
[----:B------:R-:W-:Y:S02]  /*765d0*/  IMAD.MOV.U32 R94, RZ, RZ, R109 ;  /* 0x000000ffff5e7224 */ /* 0x000fe400078e006d */
[----:B------:R-:W-:Y:S02]  /*765e0*/  IMAD.MOV.U32 R95, RZ, RZ, R110 ;  /* 0x000000ffff5f7224 */ /* 0x000fe400078e006e */
[----:B------:R-:W-:Y:S01]  /*765f0*/  HMMA.1688.F32.TF32 R108, R116, R24, R140 ;  /* 0x00000018746c723c */ /* 0x000fe2000008108c */
[----:B------:R-:W-:-:S15]  /*76600*/  STL [R1+0x4b7c], R103 ;  /* 0x004b7c6701007387 */ /* 0x000fde0000100800 */
[----:B------:R-:W-:-:S08]  /*76610*/  NOP ;  /* 0x0000000000007918 */ /* 0x000fd00000000000 */
[----:B------:R-:W-:Y:S02]  /*76620*/  IMAD.MOV.U32 R22, RZ, RZ, R108 ;  /* 0x000000ffff167224 */ /* 0x000fe400078e006c */
[----:B------:R-:W-:Y:S02]  /*76630*/  IMAD.MOV.U32 R23, RZ, RZ, R109 ;  /* 0x000000ffff177224 */ /* 0x000fe400078e006d */
[----:B------:R-:W-:Y:S02]  /*76640*/  IMAD.MOV.U32 R15, RZ, RZ, R110 ;  /* 0x000000ffff0f7224 */ /* 0x000fe400078e006e */
[----:B------:R-:W-:Y:S02]  /*76650*/  IMAD.MOV.U32 R18, RZ, RZ, R111 ;  /* 0x000000ffff127224 */ /* 0x000fe400078e006f */
[----:B------:R-:W-:Y:S01]  /*76660*/  HMMA.1688.F32.TF32 R108, R116, R100, R136 ;  /* 0x00000064746c723c */ /* 0x000fe20000081088 */
[----:B------:R-:W-:Y:S04]  /*76670*/  STL [R1+0x4b78], R102 ;  /* 0x004b786601007387 */ /* 0x000fe80000100800 */
[----:B------:R4:W-:Y:S04]  /*76680*/  STL [R1+0x4b74], R99 ;  /* 0x004b746301007387 */ /* 0x0009e80000100800 */
[----:B------:R3:W-:-:S15]  /*76690*/  STL [R1+0x4b84], R27 ;  /* 0x004b841b01007387 */ /* 0x0007de0000100800 */
[----:B------:R-:W-:Y:S01]  /*766a0*/  MOV R107, R108 ;  /* 0x0000006c006b7202 */ /* 0x000fe20000000f00 */
[----:B------:R-:W-:Y:S02]  /*766b0*/  IMAD.MOV.U32 R6, RZ, RZ, R109 ;  /* 0x000000ffff067224 */ /* 0x000fe400078e006d */
[----:B------:R-:W-:Y:S02]  /*766c0*/  IMAD.MOV.U32 R7, RZ, RZ, R110 ;  /* 0x000000ffff077224 */ /* 0x000fe400078e006e */
        /* <DEDUP_REMOVED lines=74> */
[----:B-1----:R-:W-:Y:S01]  /*76b70*/  IMAD.MOV.U32 R251, RZ, RZ, R108 ;  /* 0x000000fffffb7224 */ /* 0x002fe200078e006c */
[----:B------:R-:W-:Y:S01]  /*76b80*/  MOV R90, R109 ;  /* 0x0000006d005a7202 */ /* 0x000fe20000000f00 */
[----:B------:R-:W-:-:S02]  /*76b90*/  IMAD.MOV.U32 R87, RZ, RZ, R110 ;  /* 0x000000ffff577224 */ /* 0x000fc400078e006e */
[----:B------:R-:W-:Y:S02]  /*76ba0*/  IMAD.MOV.U32 R86, RZ, RZ, R111 ;  /* 0x000000ffff567224 */ /* 0x000fe400078e006f */
[----:B--2---:R-:W-:Y:S01]  /*76bb0*/  HMMA.1688.F32.TF32 R108, R116, R92, R124 ;  /* 0x0000005c746c723c */ /* 0x004fe2000008107c */
[----:B------:R-:W2:Y:S04]  /*76bc0*/  LDL.LU R124, [R1+0x1a0] ;  /* 0x0001a000017c7983 */ /* 0x000ea80000300800 */
[----:B------:R-:W2:Y:S02]  /*76bd0*/  LDL.LU R125, [R1+0x1a4] ;  /* 0x0001a400017d7983 */ /* 0x000ea40000300800 */
[----:B------:R-:W-:Y:S02]  /*76be0*/  IMAD.MOV.U32 R126, RZ, RZ, R33 ;  /* 0x000000ffff7e7224 */ /* 0x000fe400078e0021 */
[----:B------:R-:W-:-:S15]  /*76bf0*/  IMAD.MOV.U32 R127, RZ, RZ, R32 ;  /* 0x000000ffff7f7224 */ /* 0x000fde00078e0020 */
[----:B----4-:R-:W-:Y:S01]  /*76c00*/  IMAD.MOV.U32 R99, RZ, RZ, R108 ;  /* 0x000000ffff637224 */ /* 0x010fe200078e006c */
[----:B------:R-:W-:Y:S01]  /*76c10*/  MOV R249, R110 ;  /* 0x0000006e00f97202 */ /* 0x000fe20000000f00 */
[----:B------:R-:W-:Y:S02]  /*76c20*/  IMAD.MOV.U32 R248, RZ, RZ, R109 ;  /* 0x000000fffff87224 */ /* 0x000fe400078e006d */
[----:B------:R-:W-:Y:S01]  /*76c30*/  IMAD.MOV.U32 R250, RZ, RZ, R111 ;  /* 0x000000fffffa7224 */ /* 0x000fe200078e006f */
[----:B---3--:R-:W-:-:S15]  /*76c40*/  HMMA.1688.F32.TF32 R32, R116, R88, R204 ;  /* 0x000000587420723c */ /* 0x008fde00000810cc */
        /* <DEDUP_REMOVED lines=13> */
[----:B------:R-:W-:Y:S01]  /*76d20*/  HMMA.1688.F32.TF32 R116, R116, R72, R188 ;  /* 0x000000487474723c */ /* 0x000fe200000810bc */
        /* <DEDUP_REMOVED lines=9> */
[C---:B---3--:R-:W-:Y:S01]  /*76dc0*/  HMMA.1688.F32.TF32 R116, R112.reuse, R12, R172 ;  /* 0x0000000c7074723c */ /* 0x048fe200000810ac */
[----:B------:R1:W-:Y:S05]  /*76dd0*/  STL.64 [R1+0x78], R110 ;  /* 0x0000786e01007387 */ /* 0x0003ea0000100a00 */
[C---:B-1----:R-:W-:Y:S11]  /*76de0*/  HMMA.1688.F32.TF32 R108, R112.reuse, R8, R168 ;  /* 0x00000008706c723c */ /* 0x042ff600000810a8 */
[----:B------:R-:W-:Y:S04]  /*76df0*/  STL.64 [R1+0x60], R32 ;  /* 0x0000602001007387 */ /* 0x000fe80000100a00 */
[----:B------:R-:W-:Y:S04]  /*76e00*/  STL.64 [R1+0x68], R34 ;  /* 0x0000682201007387 */ /* 0x000fe80000100a00 */
[----:B------:R-:W-:Y:S04]  /*76e10*/  STL.64 [R1+0x50], R116 ;  /* 0x0000507401007387 */ /* 0x000fe80000100a00 */
[----:B------:R-:W-:Y:S01]  /*76e20*/  STL.64 [R1+0x58], R118 ;  /* 0x0000587601007387 */ /* 0x000fe20000100a00 */
[C---:B------:R-:W-:Y:S03]  /*76e30*/  HMMA.1688.F32.TF32 R160, R112.reuse, R104, R160 ;  /* 0x0000006870a0723c */ /* 0x040fe600000810a0 */
[----:B------:R-:W-:Y:S03]  /*76e40*/  LDS R32, [R123+UR12+0xc080] ;  /* 0x00c0800c7b207984 */ /* 0x000fe60008000800 */
[C---:B------:R-:W-:Y:S01]  /*76e50*/  HMMA.1688.F32.TF32 R148, R112.reuse, R100, R148 ;  /* 0x000000647094723c */ /* 0x040fe20000081094 */
[----:B------:R-:W-:Y:S04]  /*76e60*/  LDS R34, [R123+UR12+0xd080] ;  /* 0x00d0800c7b227984 */ /* 0x000fe80008000800 */
[----:B------:R-:W-:Y:S04]  /*76e70*/  STL.64 [R1+0x40], R108 ;  /* 0x0000406c01007387 */ /* 0x000fe80000100a00 */
[----:B------:R1:W-:Y:S01]  /*76e80*/  STL.64 [R1+0x48], R110 ;  /* 0x0000486e01007387 */ /* 0x0003e20000100a00 */
[C---:B------:R-:W-:Y:S03]  /*76e90*/  HMMA.1688.F32.TF32 R136, R112.reuse, R88, R136 ;  /* 0x000000587088723c */ /* 0x040fe60000081088 */
[----:B------:R-:W-:Y:S04]  /*76ea0*/  LDS R33, [R215+UR12+0xc080] ;  /* 0x00c0800cd7217984 */ /* 0x000fe80008000800 */
[----:B------:R-:W3:Y:S01]  /*76eb0*/  LDS R35, [R215+UR12+0xd080] ;  /* 0x00d0800cd7237984 */ /* 0x000ee20008000800 */
[C---:B-1----:R-:W-:Y:S06]  /*76ec0*/  HMMA.1688.F32.TF32 R108, R112.reuse, R4, R164 ;  /* 0x00000004706c723c */ /* 0x042fec00000810a4 */
[----:B------:R-:W-:-:S15]  /*76ed0*/  HMMA.1688.F32.TF32 R116, R112, R68, R156 ;  /* 0x000000447074723c */ /* 0x000fde000008109c */
[----:B------:R-:W-:-:S02]  /*76ee0*/  NOP ;  /* 0x0000000000007918 */ /* 0x000fc40000000000 */
        /* <DEDUP_REMOVED lines=18> */
[----:B--2---:R-:W-:Y:S01]  /*77010*/  HMMA.1688.F32.TF32 R108, R112, R80, R124 ;  /* 0x00000050706c723c */ /* 0x004fe2000008107c */
[----:B------:R1:W-:Y:S04]  /*77020*/  STL.64 [R1+0x1c0], R136 ;  /* 0x0001c08801007387 */ /* 0x0003e80000100a00 */
[----:B------:R2:W-:Y:S04]  /*77030*/  STL.64 [R1+0x1c8], R138 ;  /* 0x0001c88a01007387 */ /* 0x0005e80000100a00 */
[----:B------:R-:W4:Y:S08]  /*77040*/  LDL.LU R132, [R1+0x16e0] ;  /* 0x0016e00001847983 */ /* 0x000f300000300800 */
[----:B------:R-:W-:Y:S04]  /*77050*/  STL.64 [R1+0x1b0], R116 ;  /* 0x0001b07401007387 */ /* 0x000fe80000100a00 */
[----:B------:R-:W-:Y:S04]  /*77060*/  STL.64 [R1+0x1b8], R118 ;  /* 0x0001b87601007387 */ /* 0x000fe80000100a00 */
[----:B------:R-:W-:Y:S04]  /*77070*/  STL.64 [R1+0x1a0], R108 ;  /* 0x0001a06c01007387 */ /* 0x000fe80000100a00 */
[----:B------:R3:W-:Y:S04]  /*77080*/  STL.64 [R1+0x1a8], R110 ;  /* 0x0001a86e01007387 */ /* 0x0007e80000100a00 */
[----:B------:R-:W4:Y:S04]  /*77090*/  LDL.LU R133, [R1+0x16e4] ;  /* 0x0016e40001857983 */ /* 0x000f280000300800 */
[----:B------:R-:W4:Y:S04]  /*770a0*/  LDL.LU R134, [R1+0x16e8] ;  /* 0x0016e80001867983 */ /* 0x000f280000300800 */
[----:B------:R-:W4:Y:S04]  /*770b0*/  LDL.LU R135, [R1+0x16ec] ;  /* 0x0016ec0001877983 */ /* 0x000f280000300800 */
        /* <DEDUP_REMOVED lines=64> */
[C---:B---3--:R-:W-:Y:S06]  /*774c0*/  HMMA.1688.F32.TF32 R108, R112.reuse, R76, R196 ;  /* 0x0000004c706c723c */ /* 0x048fec00000810c4 */
[----:B----4-:R-:W-:-:S15]  /*774d0*/  HMMA.1688.F32.TF32 R28, R112, R72, R192 ;  /* 0x00000048701c723c */ /* 0x010fde00000810c0 */
[----:B------:R-:W-:-:S02]  /*774e0*/  NOP ;  /* 0x0000000000007918 */ /* 0x000fc40000000000 */
[----:B------:R-:W-:Y:S04]  /*774f0*/  STL.64 [R1+0x190], R108 ;  /* 0x0001906c01007387 */ /* 0x000fe80000100a00 */
[----:B------:R2:W-:Y:S02]  /*77500*/  STL.64 [R1+0x198], R110 ;  /* 0x0001986e01007387 */ /* 0x0005e40000100a00 */
[C---:B--2---:R-:W-:Y:S01]  /*77510*/  HMMA.1688.F32.TF32 R108, R36.reuse, R20, R188 ;  /* 0x00000014246c723c */ /* 0x044fe200000810bc */
[----:B------:R-:W-:Y:S01]  /*77520*/  MOV R78, R31 ;  /* 0x0000001f004e7202 */ /* 0x000fe20000000f00 */
[----:B------:R-:W-:Y:S01]  /*77530*/  IMAD.MOV.U32 R74, RZ, RZ, R30 ;  /* 0x000000ffff4a7224 */ /* 0x000fe200078e001e */
[----:B------:R1:W-:Y:S04]  /*77540*/  STL.64 [R1+0x180], R28 ;  /* 0x0001801c01007387 */ /* 0x0003e80000100a00 */
[----:B------:R-:W-:Y:S04]  /*77550*/  STL [R1+0x4aec], R78 ;  /* 0x004aec4e01007387 */ /* 0x000fe80000100800 */
[----:B------:R-:W-:Y:S01]  /*77560*/  STL [R1+0x4ae8], R74 ;  /* 0x004ae84a01007387 */ /* 0x000fe20000100800 */
[C---:B-1----:R-:W-:Y:S11]  /*77570*/  HMMA.1688.F32.TF32 R28, R36.reuse, R16, R180 ;  /* 0x00000010241c723c */ /* 0x042ff600000810b4 */
[----:B------:R-:W-:Y:S04]  /*77580*/  STL.64 [R1+0x170], R108 ;  /* 0x0001706c01007387 */ /* 0x000fe80000100a00 */
[----:B------:R1:W-:Y:S02]  /*77590*/  STL.64 [R1+0x178], R110 ;  /* 0x0001786e01007387 */ /* 0x0003e40000100a00 */
[C---:B-1----:R-:W-:Y:S06]  /*775a0*/  HMMA.1688.F32.TF32 R108, R36.reuse, R12, R176 ;  /* 0x0000000c246c723c */ /* 0x042fec00000810b0 */
[----:B------:R-:W-:Y:S01]  /*775b0*/  STL.64 [R1+0x160], R28 ;  /* 0x0001601c01007387 */ /* 0x000fe20000100a00 */
[----:B------:R-:W-:-:S15]  /*775c0*/  HMMA.1688.F32.TF32 R112, R36, R4, R168 ;  /* 0x000000042470723c */ /* 0x000fde00000810a8 */
[----:B------:R-:W-:-:S01]  /*775d0*/  NOP ;  /* 0x0000000000007918 */ /* 0x000fc20000000000 */
[----:B------:R-:W-:Y:S04]  /*775e0*/  STL.64 [R1+0x150], R108 ;  /* 0x0001506c01007387 */ /* 0x000fe80000100a00 */
[----:B------:R1:W-:Y:S02]  /*775f0*/  STL.64 [R1+0x158], R110 ;  /* 0x0001586e01007387 */ /* 0x0003e40000100a00 */
[C---:B-1----:R-:W-:Y:S02]  /*77600*/  HMMA.1688.F32.TF32 R108, R36.reuse, R104, R164 ;  /* 0x00000068246c723c */ /* 0x042fe400000810a4 */
[----:B------:R-:W-:Y:S04]  /*77610*/  STL.64 [R1+0xae0], R112 ;  /* 0x000ae07001007387 */ /* 0x000fe80000100a00 */
[C---:B------:R-:W-:Y:S01]  /*77620*/  HMMA.1688.F32.TF32 R116, R36.reuse, R68, R160 ;  /* 0x000000442474723c */ /* 0x040fe200000810a0 */
[----:B------:R1:W-:Y:S05]  /*77630*/  STL.64 [R1+0xae8], R114 ;  /* 0x000ae87201007387 */ /* 0x0003ea0000100a00 */
[C---:B-1----:R-:W-:Y:S11]  /*77640*/  HMMA.1688.F32.TF32 R112, R36.reuse, R24, R156 ;  /* 0x000000182470723c */ /* 0x042ff6000008109c */
        /* <DEDUP_REMOVED lines=20> */
[----:B-1----:R-:W-:Y:S11]  /*77790*/  HMMA.1688.F32.TF32 R108, R36, R76, R124 ;  /* 0x0000004c246c723c */ /* 0x002ff6000008107c */
        /* <DEDUP_REMOVED lines=28> */
[----:B------:R-:W4:Y:S01]  /*77960*/  LDL.LU R166, [R1+0x1648] ;  /* 0x0016480001a67983 */ /* 0x000f220000300800 */
[----:B------:R-:W-:-:S03]  /*77970*/  IMAD.MOV.U32 R78, RZ, RZ, R30 ;  /* 0x000000ffff4e7224 */ /* 0x000fc600078e001e */
[----:B------:R-:W4:Y:S01]  /*77980*/  LDL.LU R167, [R1+0x164c] ;  /* 0x00164c0001a77983 */ /* 0x000f220000300800 */
[----:B------:R-:W-:-:S03]  /*77990*/  IMAD.MOV.U32 R74, RZ, RZ, R31 ;  /* 0x000000ffff4a7224 */ /* 0x000fc600078e001f */
[----:B------:R-:W2:Y:S01]  /*779a0*/  LDL.LU R168, [R1+0x1650] ;  /* 0x0016500001a87983 */ /* 0x000ea20000300800 */
[----:B------:R-:W-:Y:S03]  /*779b0*/  HMMA.1688.F32.TF32 R28, R36, R8, R172 ;  /* 0x00000008241c723c */ /* 0x000fe600000810ac */
        /* <DEDUP_REMOVED lines=70> */
[----:B------:R-:W-:Y:S01]  /*77e20*/  LDS R28, [R0+UR12+0xc100] ;  /* 0x00c1000c001c7984 */ /* 0x000fe20008000800 */
[----:B------:R-:W-:-:S03]  /*77e30*/  IMAD.MOV.U32 R75, RZ, RZ, R31 ;  /* 0x000000ffff4b7224 */ /* 0x000fc600078e001f */
[----:B------:R-:W-:Y:S04]  /*77e40*/  LDS R30, [R0+UR12+0xd100] ;  /* 0x00d1000c001e7984 */ /* 0x000fe80008000800 */
[----:B------:R-:W-:Y:S04]  /*77e50*/  LDS R29, [R252+UR12+0xc100] ;  /* 0x00c1000cfc1d7984 */ /* 0x000fe80008000800 */
[----:B------:R-:W2:Y:S01]  /*77e60*/  LDS R31, [R252+UR12+0xd100] ;  /* 0x00d1000cfc1f7984 */ /* 0x000ea20008000800 */
[----:B-1----:R-:W-:Y:S06]  /*77e70*/  HMMA.1688.F32.TF32 R108, R32, R20, R220 ;  /* 0x00000014206c723c */ /* 0x002fec00000810dc */
[----:B---3--:R-:W-:Y:S06]  /*77e80*/  HMMA.1688.F32.TF32 R112, R36, R72, R224 ;  /* 0x000000482470723c */ /* 0x008fec00000810e0 */
[----:B----4-:R-:W-:-:S15]  /*77e90*/  HMMA.1688.F32.TF32 R36, R32, R16, R216 ;  /* 0x000000102024723c */ /* 0x010fde00000810d8 */
[----:B------:R-:W-:-:S02]  /*77ea0*/  NOP ;  /* 0x0000000000007918 */ /* 0x000fc40000000000 */
[----:B------:R-:W-:Y:S04]  /*77eb0*/  STL.64 [R1+0x270], R112 ;  /* 0x0002707001007387 */ /* 0x000fe80000100a00 */
[----:B------:R2:W-:Y:S04]  /*77ec0*/  STL.64 [R1+0x278], R114 ;  /* 0x0002787201007387 */ /* 0x0005e80000100a00 */
[----:B------:R-:W-:Y:S04]  /*77ed0*/  STL.64 [R1+0x260], R108 ;  /* 0x0002606c01007387 */ /* 0x000fe80000100a00 */
[----:B------:R1:W-:Y:S01]  /*77ee0*/  STL.64 [R1+0x268], R110 ;  /* 0x0002686e01007387 */ /* 0x0003e20000100a00 */
[C---:B--2---:R-:W-:Y:S06]  /*77ef0*/  HMMA.1688.F32.TF32 R112, R32.reuse, R12, R208 ;  /* 0x0000000c2070723c */ /* 0x044fec00000810d0 */
[C---:B-1----:R-:W-:Y:S01]  /*77f00*/  HMMA.1688.F32.TF32 R108, R32.reuse, R8, R204 ;  /* 0x00000008206c723c */ /* 0x042fe200000810cc */
        /* <DEDUP_REMOVED lines=10> */
[----:B------:R-:W2:Y:S01]  /*77fb0*/  LDS R39, [R215+UR12+0xd100] ;  /* 0x00d1000cd7277984 */ /* 0x000ea20008000800 */
[C---:B-1----:R-:W-:Y:S06]  /*77fc0*/  HMMA.1688.F32.TF32 R108, R32.reuse, R4, R200 ;  /* 0x00000004206c723c */ /* 0x042fec00000810c8 */
[----:B------:R-:W-:-:S15]  /*77fd0*/  HMMA.1688.F32.TF32 R112, R32, R68, R192 ;  /* 0x000000442070723c */ /* 0x000fde00000810c0 */
        /* <DEDUP_REMOVED lines=28> */
[----:B---3--:R-:W-:Y:S01]  /*781a0*/  HMMA.1688.F32.TF32 R112, R32, R72, R152 ;  /* 0x000000482070723c */ /* 0x008fe20000081098 */
        /* <DEDUP_REMOVED lines=8> */
[C---:B-1----:R-:W-:Y:S03]  /*78230*/  HMMA.1688.F32.TF32 R112, R28.reuse, R12, R140 ;  /* 0x0000000c1c70723c */ /* 0x042fe6000008108c */
[----:B------:R1:W-:Y:S03]  /*78240*/  STL.64 [R1+0x4b8], R110 ;  /* 0x0004b86e01007387 */ /* 0x0003e60000100a00 */
[C---:B-1----:R-:W-:Y:S05]  /*78250*/  HMMA.1688.F32.TF32 R108, R28.reuse, R8, R136 ;  /* 0x000000081c6c723c */ /* 0x042fea0000081088 */
[----:B------:R-:W-:Y:S04]  /*78260*/  STL.64 [R1+0x4a0], R32 ;  /* 0x0004a02001007387 */ /* 0x000fe80000100a00 */
[----:B------:R-:W-:Y:S08]  /*78270*/  STL.64 [R1+0x4a8], R34 ;  /* 0x0004a82201007387 */ /* 0x000ff00000100a00 */
[----:B------:R-:W-:Y:S04]  /*78280*/  STL.64 [R1+0x490], R112 ;  /* 0x0004907001007387 */ /* 0x000fe80000100a00 */
[----:B------:R1:W-:Y:S04]  /*78290*/  STL.64 [R1+0x498], R114 ;  /* 0x0004987201007387 */ /* 0x0003e80000100a00 */
[----:B------:R-:W-:Y:S04]  /*782a0*/  LDS R32, [R0+UR12+0xc180] ;  /* 0x00c1800c00207984 */ /* 0x000fe80008000800 */
[----:B------:R-:W-:Y:S01]  /*782b0*/  LDS R34, [R0+UR12+0xd180] ;  /* 0x00d1800c00227984 */ /* 0x000fe20008000800 */
[C---:B-1----:R-:W-:Y:S03]  /*782c0*/  HMMA.1688.F32.TF32 R112, R28.reuse, R4, R132 ;  /* 0x000000041c70723c */ /* 0x042fe60000081084 */
[----:B------:R-:W-:Y:S04]  /*782d0*/  STL.64 [R1+0x480], R108 ;  /* 0x0004806c01007387 */ /* 0x000fe80000100a00 */
[----:B------:R1:W-:Y:S04]  /*782e0*/  STL.64 [R1+0x488], R110 ;  /* 0x0004886e01007387 */ /* 0x0003e80000100a00 */
[----:B------:R-:W-:Y:S04]  /*782f0*/  LDS R33, [R252+UR12+0xc180] ;  /* 0x00c1800cfc217984 */ /* 0x000fe80008000800 */
[----:B------:R-:W3:Y:S01]  /*78300*/  LDS R35, [R252+UR12+0xd180] ;  /* 0x00d1800cfc237984 */ /* 0x000ee20008000800 */
[C---:B-1----:R-:W-:Y:S07]  /*78310*/  HMMA.1688.F32.TF32 R108, R28.reuse, R104, R124 ;  /* 0x000000681c6c723c */ /* 0x042fee000008107c */
[----:B------:R-:W-:Y:S04]  /*78320*/  STL.64 [R1+0x9e0], R112 ;  /* 0x0009e07001007387 */ /* 0x000fe80000100a00 */
[----:B------:R-:W-:Y:S04]  /*78330*/  STL.64 [R1+0x9e8], R114 ;  /* 0x0009e87201007387 */ /* 0x000fe80000100a00 */
[----:B------:R-:W4:Y:S08]  /*78340*/  LDL.LU R132, [R1+0xde0] ;  /* 0x000de00001847983 */ /* 0x000f300000300800 */
        /* <DEDUP_REMOVED lines=109> */
[C---:B-1----:R-:W-:Y:S06]  /*78a20*/  HMMA.1688.F32.TF32 R108, R28.reuse, R24, R236 ;  /* 0x000000181c6c723c */ /* 0x042fec00000810ec */
[C---:B--2---:R-:W-:Y:S06]  /*78a30*/  HMMA.1688.F32.TF32 R112, R28.reuse, R68, R240 ;  /* 0x000000441c70723c */ /* 0x044fec00000810f0 */
[----:B---3--:R-:W-:-:S15]  /*78a40*/  HMMA.1688.F32.TF32 R116, R28, R100, R232 ;  /* 0x000000641c74723c */ /* 0x008fde00000810e8 */
[----:B------:R-:W-:-:S02]  /*78a50*/  NOP ;  /* 0x0000000000007918 */ /* 0x000fc40000000000 */
[----:B------:R-:W-:Y:S04]  /*78a60*/  STL.64 [R1+0x9c0], R112 ;  /* 0x0009c07001007387 */ /* 0x000fe80000100a00 */
[----:B------:R4:W-:Y:S04]  /*78a70*/  STL.64 [R1+0x9c8], R114 ;  /* 0x0009c87201007387 */ /* 0x0009e80000100a00 */
[----:B------:R-:W-:Y:S04]  /*78a80*/  STL.64 [R1+0x9b0], R108 ;  /* 0x0009b06c01007387 */ /* 0x000fe80000100a00 */
[----:B------:R1:W-:Y:S01]  /*78a90*/  STL.64 [R1+0x9b8], R110 ;  /* 0x0009b86e01007387 */ /* 0x0003e20000100a00 */
[C---:B----4-:R-:W-:Y:S06]  /*78aa0*/  HMMA.1688.F32.TF32 R112, R28.reuse, R96, R228 ;  /* 0x000000601c70723c */ /* 0x050fec00000810e4 */
[----:B-1----:R-:W-:Y:S01]  /*78ab0*/  HMMA.1688.F32.TF32 R108, R28, R92, R224 ;  /* 0x0000005c1c6c723c */ /* 0x002fe200000810e0 */
        /* <DEDUP_REMOVED lines=17> */
[C---:B--2---:R-:W-:Y:S05]  /*78bd0*/  HMMA.1688.F32.TF32 R108, R36.reuse, R20, R196 ;  /* 0x00000014246c723c */ /* 0x044fea00000810c4 */
[----:B------:R-:W-:Y:S04]  /*78be0*/  STL.64 [R1+0x940], R116 ;  /* 0x0009407401007387 */ /* 0x000fe80000100a00 */
[----:B------:R-:W-:Y:S01]  /*78bf0*/  STL.64 [R1+0x948], R118 ;  /* 0x0009487601007387 */ /* 0x000fe20000100a00 */
[C---:B------:R-:W-:Y:S07]  /*78c00*/  HMMA.1688.F32.TF32 R28, R36.reuse, R16, R192 ;  /* 0x00000010241c723c */ /* 0x040fee00000810c0 */
[----:B------:R-:W-:Y:S04]  /*78c10*/  STL.64 [R1+0x470], R112 ;  /* 0x0004707001007387 */ /* 0x000fe80000100a00 */
[----:B------:R1:W-:Y:S04]  /*78c20*/  STL.64 [R1+0x478], R114 ;  /* 0x0004787201007387 */ /* 0x0003e80000100a00 */
[----:B------:R-:W-:Y:S04]  /*78c30*/  STL.64 [R1+0x460], R108 ;  /* 0x0004606c01007387 */ /* 0x000fe80000100a00 */
[----:B------:R2:W-:Y:S01]  /*78c40*/  STL.64 [R1+0x468], R110 ;  /* 0x0004686e01007387 */ /* 0x0005e20000100a00 */
[C---:B-1----:R-:W-:Y:S06]  /*78c50*/  HMMA.1688.F32.TF32 R112, R36.reuse, R12, R188 ;  /* 0x0000000c2470723c */ /* 0x042fec00000810bc */
[C---:B--2---:R-:W-:Y:S01]  /*78c60*/  HMMA.1688.F32.TF32 R108, R36.reuse, R8, R180 ;  /* 0x00000008246c723c */ /* 0x044fe200000810b4 */
        /* <DEDUP_REMOVED lines=40> */
[----:B-1----:R-:W-:Y:S06]  /*78ef0*/  HMMA.1688.F32.TF32 R108, R36, R72, R132 ;  /* 0x00000048246c723c */ /* 0x002fec0000081084 */
[C---:B------:R-:W-:Y:S05]  /*78f00*/  HMMA.1688.F32.TF32 R36, R32.reuse, R20, R124 ;  /* 0x000000142024723c */ /* 0x040fea000008107c */
[----:B------:R-:W-:Y:S04]  /*78f10*/  STL.64 [R1+0x8a0], R116 ;  /* 0x0008a07401007387 */ /* 0x000fe80000100a00 */
[----:B------:R-:W-:Y:S04]  /*78f20*/  STL.64 [R1+0x8a8], R118 ;  /* 0x0008a87601007387 */ /* 0x000fe80000100a00 */
[----:B------:R-:W-:Y:S04]  /*78f30*/  STL.64 [R1+0x890], R112 ;  /* 0x0008907001007387 */ /* 0x000fe80000100a00 */
[----:B------:R1:W-:Y:S04]  /*78f40*/  STL.64 [R1+0x898], R114 ;  /* 0x0008987201007387 */ /* 0x0003e80000100a00 */
[----:B------:R-:W3:Y:S04]  /*78f50*/  LDL.LU R132, [R1+0x13e0] ;  /* 0x0013e00001847983 */ /* 0x000ee80000300800 */
        /* <DEDUP_REMOVED lines=95> */
[C---:B-1----:R-:W-:Y:S06]  /*79550*/  HMMA.1688.F32.TF32 R112, R32.reuse, R12, R220 ;  /* 0x0000000c2070723c */ /* 0x042fec00000810dc */
[C---:B----4-:R-:W-:Y:S06]  /*79560*/  HMMA.1688.F32.TF32 R36, R32.reuse, R16, R224 ;  /* 0x000000102024723c */ /* 0x050fec00000810e0 */
[----:B---3--:R-:W-:-:S15]  /*79570*/  HMMA.1688.F32.TF32 R108, R32, R8, R216 ;  /* 0x00000008206c723c */ /* 0x008fde00000810d8 */
[----:B------:R-:W-:-:S02]  /*79580*/  NOP ;  /* 0x0000000000007918 */ /* 0x000fc40000000000 */
[----:B------:R-:W-:Y:S04]  /*79590*/  STL.64 [R1+0x400], R36 ;  /* 0x0004002401007387 */ /* 0x000fe80000100a00 */
[----:B------:R-:W-:Y:S04]  /*795a0*/  STL.64 [R1+0x408], R38 ;  /* 0x0004082601007387 */ /* 0x000fe80000100a00 */
[----:B------:R-:W-:Y:S04]  /*795b0*/  STL.64 [R1+0x3f0], R112 ;  /* 0x0003f07001007387 */ /* 0x000fe80000100a00 */
[----:B------:R-:W-:Y:S04]  /*795c0*/  STL.64 [R1+0x3f8], R114 ;  /* 0x0003f87201007387 */ /* 0x000fe80000100a00 */
[----:B------:R-:W-:Y:S04]  /*795d0*/  STL.64 [R1+0x3e0], R108 ;  /* 0x0003e06c01007387 */ /* 0x000fe80000100a00 */
[----:B------:R1:W-:Y:S01]  /*795e0*/  STL.64 [R1+0x3e8], R110 ;  /* 0x0003e86e01007387 */ /* 0x0003e20000100a00 */
[C---:B--2---:R-:W-:Y:S03]  /*795f0*/  HMMA.1688.F32.TF32 R116, R32.reuse, R104, R204 ;  /* 0x000000682074723c */ /* 0x044fe600000810cc */
        /* <DEDUP_REMOVED lines=17> */
[C---:B--2---:R-:W-:Y:S08]  /*79710*/  HMMA.1688.F32.TF32 R108, R32.reuse, R92, R180 ;  /* 0x0000005c206c723c */ /* 0x044ff000000810b4 */
[----:B------:R-:W-:Y:S04]  /*79720*/  STL.64 [R1+0x840], R116 ;  /* 0x0008407401007387 */ /* 0x000fe80000100a00 */
[----:B------:R2:W-:Y:S05]  /*79730*/  STL.64 [R1+0x848], R118 ;  /* 0x0008487601007387 */ /* 0x0005ea0000100a00 */
        /* <DEDUP_REMOVED lines=10> */
[----:B------:R3:W-:Y:S01]  /*797e0*/  STL.64 [R1+0x808], R114 ;  /* 0x0008087201007387 */ /* 0x0007e20000100a00 */
[C---:B--2---:R-:W-:Y:S03]  /*797f0*/  HMMA.1688.F32.TF32 R116, R32.reuse, R76, R164 ;  /* 0x0000004c2074723c */ /* 0x044fe600000810a4 */
[----:B------:R-:W-:Y:S03]  /*79800*/  STL.64 [R1+0x7f0], R108 ;  /* 0x0007f06c01007387 */ /* 0x000fe60000100a00 */
[----:B---3--:R-:W-:Y:S01]  /*79810*/  HMMA.1688.F32.TF32 R112, R32, R72, R160 ;  /* 0x000000482070723c */ /* 0x008fe200000810a0 */
[----:B------:R2:W-:Y:S05]  /*79820*/  STL.64 [R1+0x7f8], R110 ;  /* 0x0007f86e01007387 */ /* 0x0005ea0000100a00 */
[C---:B--2---:R-:W-:Y:S11]  /*79830*/  HMMA.1688.F32.TF32 R108, R28.reuse, R20, R156 ;  /* 0x000000141c6c723c */ /* 0x044ff6000008109c */
[----:B------:R-:W-:Y:S04]  /*79840*/  STL.64 [R1+0x7e0], R116 ;  /* 0x0007e07401007387 */ /* 0x000fe80000100a00 */
[----:B------:R-:W-:Y:S01]  /*79850*/  STL.64 [R1+0x7e8], R118 ;  /* 0x0007e87601007387 */ /* 0x000fe20000100a00 */
[C---:B------:R-:W-:Y:S03]  /*79860*/  HMMA.1688.F32.TF32 R32, R28.reuse, R16, R152 ;  /* 0x000000101c20723c */ /* 0x040fe60000081098 */
[----:B------:R-:W-:Y:S04]  /*79870*/  STL.64 [R1+0x3d0], R112 ;  /* 0x0003d07001007387 */ /* 0x000fe80000100a00 */
[----:B------:R2:W-:Y:S04]  /*79880*/  STL.64 [R1+0x3d8], R114 ;  /* 0x0003d87201007387 */ /* 0x0005e80000100a00 */
[----:B------:R-:W-:Y:S01]  /*79890*/  STL.64 [R1+0x3c0], R108 ;  /* 0x0003c06c01007387 */ /* 0x000fe20000100a00 */
[C---:B--2---:R-:W-:Y:S03]  /*798a0*/  HMMA.1688.F32.TF32 R112, R28.reuse, R12, R148 ;  /* 0x0000000c1c70723c */ /* 0x044fe60000081094 */
[----:B------:R2:W-:Y:S03]  /*798b0*/  STL.64 [R1+0x3c8], R110 ;  /* 0x0003c86e01007387 */ /* 0x0005e60000100a00 */
[C---:B--2---:R-:W-:Y:S05]  /*798c0*/  HMMA.1688.F32.TF32 R108, R28.reuse, R8, R144 ;  /* 0x000000081c6c723c */ /* 0x044fea0000081090 */
[----:B------:R-:W-:Y:S04]  /*798d0*/  STL.64 [R1+0x3b0], R32 ;  /* 0x0003b02001007387 */ /* 0x000fe80000100a00 */
[----:B------:R-:W-:Y:S08]  /*798e0*/  STL.64 [R1+0x3b8], R34 ;  /* 0x0003b82201007387 */ /* 0x000ff00000100a00 */
        /* <DEDUP_REMOVED lines=8> */
[----:B------:R-:W3:Y:S01]  /*79970*/  LDS R35, [R215+UR12+0xd200] ;  /* 0x00d2000cd7237984 */ /* 0x000ee20008000800 */
[C---:B--2---:R-:W-:Y:S06]  /*79980*/  HMMA.1688.F32.TF32 R108, R28.reuse, R4, R140 ;  /* 0x000000041c6c723c */ /* 0x044fec000008108c */
[----:B------:R-:W-:-:S15]  /*79990*/  HMMA.1688.F32.TF32 R112, R28, R68, R132 ;  /* 0x000000441c70723c */ /* 0x000fde0000081084 */
[----:B------:R-:W-:-:S02]  /*799a0*/  NOP ;  /* 0x0000000000007918 */ /* 0x000fc40000000000 */
[----:B------:R-:W-:Y:S04]  /*799b0*/  STL.64 [R1+0x7d0], R108 ;  /* 0x0007d06c01007387 */ /* 0x000fe80000100a00 */
[----:B------:R2:W-:Y:S02]  /*799c0*/  STL.64 [R1+0x7d8], R110 ;  /* 0x0007d86e01007387 */ /* 0x0005e40000100a00 */
[C---:B--2---:R-:W-:Y:S02]  /*799d0*/  HMMA.1688.F32.TF32 R108, R28.reuse, R24, R124 ;  /* 0x000000181c6c723c */ /* 0x044fe4000008107c */
[----:B------:R-:W-:Y:S04]  /*799e0*/  STL.64 [R1+0x7c0], R116 ;  /* 0x0007c07401007387 */ /* 0x000fe80000100a00 */
[----:B------:R-:W-:Y:S04]  /*799f0*/  STL.64 [R1+0x7c8], R118 ;  /* 0x0007c87601007387 */ /* 0x000fe80000100a00 */
[----:B------:R-:W2:Y:S04]  /*79a00*/  LDL.LU R132, [R1+0x580] ;  /* 0x0005800001847983 */ /* 0x000ea80000300800 */
[----:B------:R-:W-:Y:S04]  /*79a10*/  STL.64 [R1+0x7b0], R112 ;  /* 0x0007b07001007387 */ /* 0x000fe80000100a00 */
[----:B------:R4:W-:Y:S05]  /*79a20*/  STL.64 [R1+0x7b8], R114 ;  /* 0x0007b87201007387 */ /* 0x0009ea0000100a00 */
        /* <DEDUP_REMOVED lines=110> */
[C---:B---3--:R-:W-:Y:S06]  /*7a110*/  HMMA.1688.F32.TF32 R116, R28.reuse, R100, R240 ;  /* 0x000000641c74723c */ /* 0x048fec00000810f0 */
[----:B-1----:R-:W-:-:S15]  /*7a120*/  HMMA.1688.F32.TF32 R108, R28, R92, R232 ;  /* 0x0000005c1c6c723c */ /* 0x002fde00000810e8 */
[----:B------:R-:W-:-:S02]  /*7a130*/  NOP ;  /* 0x0000000000007918 */ /* 0x000fc40000000000 */
        /* <DEDUP_REMOVED lines=18> */
[----:B------:R-:W-:Y:S01]  /*7a260*/  STL.64 [R1+0x730], R116 ;  /* 0x0007307401007387 */ /* 0x000fe20000100a00 */
[C---:B------:R-:W-:Y:S03]  /*7a270*/  HMMA.1688.F32.TF32 R28, R36.reuse, R16, R200 ;  /* 0x00000010241c723c */ /* 0x040fe600000810c8 */
        /* <DEDUP_REMOVED lines=58> */
[C---:B---3--:R-:W-:Y:S06]  /*7a620*/  HMMA.1688.F32.TF32 R108, R32.reuse, R12, R124 ;  /* 0x0000000c206c723c */ /* 0x048fec000008107c */
[C---:B-1----:R-:W-:Y:S01]  /*7a630*/  HMMA.1688.F32.TF32 R36, R32.reuse, R8, R128 ;  /* 0x000000082024723c */ /* 0x042fe20000081080 */
[----:B------:R-:W-:Y:S04]  /*7a640*/  LDS R128, [R123+UR12+0xc280] ;  /* 0x00c2800c7b807984 */ /* 0x000fe80008000800 */
[----:B------:R1:W-:Y:S04]  /*7a650*/  LDS R130, [R123+UR12+0xd280] ;  /* 0x00d2800c7b827984 */ /* 0x0003e80008000800 */
[----:B------:R-:W-:Y:S04]  /*7a660*/  STL.64 [R1+0x310], R112 ;  /* 0x0003107001007387 */ /* 0x000fe80000100a00 */
[----:B------:R-:W-:Y:S04]  /*7a670*/  STL.64 [R1+0x318], R114 ;  /* 0x0003187201007387 */ /* 0x000fe80000100a00 */
        /* <DEDUP_REMOVED lines=92> */
[----:B------:R-:W-:Y:S04]  /*7ac40*/  LDS R129, [R215+UR12+0xc280] ;  /* 0x00c2800cd7817984 */ /* 0x000fe80008000800 */
[----:B------:R-:W1:Y:S01]  /*7ac50*/  LDS R131, [R215+UR12+0xd280] ;  /* 0x00d2800cd7837984 */ /* 0x000e620008000800 */
[C---:B---3--:R-:W-:Y:S06]  /*7ac60*/  HMMA.1688.F32.TF32 R36, R32.reuse, R4, R216 ;  /* 0x000000042024723c */ /* 0x048fec00000810d8 */
[C---:B--2---:R-:W-:Y:S06]  /*7ac70*/  HMMA.1688.F32.TF32 R108, R32.reuse, R68, R204 ;  /* 0x00000044206c723c */ /* 0x044fec00000810cc */
[C---:B----4-:R-:W-:Y:S11]  /*7ac80*/  HMMA.1688.F32.TF32 R112, R32.reuse, R104, R208 ;  /* 0x000000682070723c */ /* 0x050ff600000810d0 */
[----:B------:R-:W-:Y:S04]  /*7ac90*/  STL.64 [R1+0x670], R36 ;  /* 0x0006702401007387 */ /* 0x000fe80000100a00 */
[----:B------:R2:W-:Y:S02]  /*7aca0*/  STL.64 [R1+0x678], R38 ;  /* 0x0006782601007387 */ /* 0x0005e40000100a00 */
[C---:B--2---:R-:W-:Y:S06]  /*7acb0*/  HMMA.1688.F32.TF32 R36, R32.reuse, R24, R132 ;  /* 0x000000182024723c */ /* 0x044fec0000081084 */
[----:B------:R-:W-:Y:S04]  /*7acc0*/  STL.64 [R1+0x660], R112 ;  /* 0x0006607001007387 */ /* 0x000fe80000100a00 */
[----:B------:R-:W-:Y:S04]  /*7acd0*/  STL.64 [R1+0x668], R114 ;  /* 0x0006687201007387 */ /* 0x000fe80000100a00 */
[----:B------:R-:W2:Y:S04]  /*7ace0*/  LDL.LU R132, [R1+0x1190] ;  /* 0x0011900001847983 */ /* 0x000ea80000300800 */
[----:B------:R-:W-:Y:S04]  /*7acf0*/  STL.64 [R1+0x650], R108 ;  /* 0x0006506c01007387 */ /* 0x000fe80000100a00 */
[----:B------:R3:W-:Y:S04]  /*7ad00*/  STL.64 [R1+0x658], R110 ;  /* 0x0006586e01007387 */ /* 0x0007e80000100a00 */
[----:B------:R-:W-:Y:S04]  /*7ad10*/  STL.64 [R1+0x640], R36 ;  /* 0x0006402401007387 */ /* 0x000fe80000100a00 */
[----:B------:R4:W-:Y:S01]  /*7ad20*/  STL.64 [R1+0x648], R38 ;  /* 0x0006482601007387 */ /* 0x0009e20000100a00 */
[C---:B---3--:R-:W-:Y:S03]  /*7ad30*/  HMMA.1688.F32.TF32 R108, R32.reuse, R100, R200 ;  /* 0x00000064206c723c */ /* 0x048fe600000810c8 */
[----:B------:R-:W2:Y:S04]  /*7ad40*/  LDL.LU R133, [R1+0x1194] ;  /* 0x0011940001857983 */ /* 0x000ea80000300800 */
[----:B------:R-:W2:Y:S01]  /*7ad50*/  LDL.LU R134, [R1+0x1198] ;  /* 0x0011980001867983 */ /* 0x000ea20000300800 */
[C---:B----4-:R-:W-:Y:S03]  /*7ad60*/  HMMA.1688.F32.TF32 R36, R32.reuse, R96, R196 ;  /* 0x000000602024723c */ /* 0x050fe600000810c4 */
[----:B------:R-:W2:Y:S04]  /*7ad70*/  LDL.LU R135, [R1+0x119c] ;  /* 0x00119c0001877983 */ /* 0x000ea80000300800 */
[----:B------:R-:W-:Y:S01]  /*7ad80*/  LDS R196, [R0+UR12+0xc300] ;  /* 0x00c3000c00c47984 */ /* 0x000fe20008000800 */
[C---:B------:R-:W-:Y:S03]  /*7ad90*/  HMMA.1688.F32.TF32 R112, R32.reuse, R92, R192 ;  /* 0x0000005c2070723c */ /* 0x040fe600000810c0 */
[----:B------:R-:W-:Y:S04]  /*7ada0*/  LDS R198, [R0+UR12+0xd300] ;  /* 0x00d3000c00c67984 */ /* 0x000fe80008000800 */
[----:B------:R-:W-:Y:S04]  /*7adb0*/  STL.64 [R1+0x630], R108 ;  /* 0x0006306c01007387 */ /* 0x000fe80000100a00 */
[----:B------:R3:W-:Y:S04]  /*7adc0*/  STL.64 [R1+0x638], R110 ;  /* 0x0006386e01007387 */ /* 0x0007e80000100a00 */
[----:B------:R-:W-:Y:S04]  /*7add0*/  LDS R197, [R252+UR12+0xc300] ;  /* 0x00c3000cfcc57984 */ /* 0x000fe80008000800 */
[----:B------:R-:W-:Y:S01]  /*7ade0*/  STL.64 [R1+0x620], R36 ;  /* 0x0006202401007387 */ /* 0x000fe20000100a00 */
[C---:B---3--:R-:W-:Y:S03]  /*7adf0*/  HMMA.1688.F32.TF32 R108, R32.reuse, R88, R188 ;  /* 0x00000058206c723c */ /* 0x048fe600000810bc */
[----:B------:R3:W-:Y:S04]  /*7ae00*/  STL.64 [R1+0x628], R38 ;  /* 0x0006282601007387 */ /* 0x0007e80000100a00 */
[----:B------:R-:W4:Y:S01]  /*7ae10*/  LDS R199, [R252+UR12+0xd300] ;  /* 0x00d3000cfcc77984 */ /* 0x000f220008000800 */
[C---:B---3--:R-:W-:Y:S03]  /*7ae20*/  HMMA.1688.F32.TF32 R36, R32.reuse, R84, R180 ;  /* 0x000000542024723c */ /* 0x048fe600000810b4 */
[----:B------:R-:W-:Y:S04]  /*7ae30*/  STL.64 [R1+0x610], R112 ;  /* 0x0006107001007387 */ /* 0x000fe80000100a00 */
[----:B------:R3:W-:Y:S08]  /*7ae40*/  STL.64 [R1+0x618], R114 ;  /* 0x0006187201007387 */ /* 0x0007f00000100a00 */
[----:B------:R-:W-:Y:S04]  /*7ae50*/  STL.64 [R1+0x600], R108 ;  /* 0x0006006c01007387 */ /* 0x000fe80000100a00 */
[----:B------:R1:W-:Y:S01]  /*7ae60*/  STL.64 [R1+0x608], R110 ;  /* 0x0006086e01007387 */ /* 0x0003e20000100a00 */
[C---:B---3--:R-:W-:Y:S03]  /*7ae70*/  HMMA.1688.F32.TF32 R112, R32.reuse, R80, R176 ;  /* 0x000000502070723c */ /* 0x048fe600000810b0 */
[----:B------:R-:W-:Y:S03]  /*7ae80*/  STL.64 [R1+0x5f0], R36 ;  /* 0x0005f02401007387 */ /* 0x000fe60000100a00 */
[C---:B-1----:R-:W-:Y:S01]  /*7ae90*/  HMMA.1688.F32.TF32 R108, R32.reuse, R76, R172 ;  /* 0x0000004c206c723c */ /* 0x042fe200000810ac */
        /* <DEDUP_REMOVED lines=34> */
[----:B------:R-:W-:Y:S04]  /*7b0c0*/  STL.64 [R1+0x598], R110 ;  /* 0x0005986e01007387 */ /* 0x000fe80000100a00 */
[----:B------:R-:W3:Y:S04]  /*7b0d0*/  LDL.LU R124, [R1+0x1180] ;  /* 0x00118000017c7983 */ /* 0x000ee80000300800 */
[----:B------:R-:W-:Y:S04]  /*7b0e0*/  STL.64 [R1+0x580], R36 ;  /* 0x0005802401007387 */ /* 0x000fe80000100a00 */
[----:B------:R-:W-:Y:S05]  /*7b0f0*/  STL.64 [R1+0x588], R38 ;  /* 0x0005882601007387 */ /* 0x000fea0000100a00 */
[----:B------:R-:W-:Y:S04]  /*7b100*/  STL.64 [R1+0x570], R32 ;  /* 0x0005702001007387 */ /* 0x000fe80000100a00 */
[----:B------:R2:W-:Y:S04]  /*7b110*/  STL.64 [R1+0x578], R34 ;  /* 0x0005782201007387 */ /* 0x0005e80000100a00 */
[----:B------:R-:W3:Y:S04]  /*7b120*/  LDL.LU R125, [R1+0x1184] ;  /* 0x00118400017d7983 */ /* 0x000ee80000300800 */
[----:B------:R-:W3:Y:S04]  /*7b130*/  LDL.LU R126, [R1+0x1188] ;  /* 0x00118800017e7983 */ /* 0x000ee80000300800 */
[----:B------:R-:W3:Y:S04]  /*7b140*/  LDL.LU R127, [R1+0x118c] ;  /* 0x00118c00017f7983 */ /* 0x000ee80000300800 */
[----:B------:R-:W4:Y:S04]  /*7b150*/  LDL.LU R120, [R1+0x1170] ;  /* 0x0011700001787983 */ /* 0x000f280000300800 */
[----:B------:R-:W4:Y:S04]  /*7b160*/  LDL.LU R121, [R1+0x1174] ;  /* 0x0011740001797983 */ /* 0x000f280000300800 */
[----:B------:R-:W4:Y:S04]  /*7b170*/  LDL.LU R122, [R1+0x1178] ;  /* 0x00117800017a7983 */ /* 0x000f280000300800 */
[----:B------:R-:W4:Y:S01]  /*7b180*/  LDL.LU R123, [R1+0x117c] ;  /* 0x00117c00017b7983 */ /* 0x000f220000300800 */
[----:B--2---:R-:W-:Y:S03]  /*7b190*/  HMMA.1688.F32.TF32 R32, R28, R92, R132 ;  /* 0x0000005c1c20723c */ /* 0x004fe60000081084 */
[----:B------:R-:W2:-:S15]  /*7b1a0*/  LDL.LU R152, [R1+0xd50] ;  /* 0x000d500001987983 */ /* 0x000e9e0000300800 */
[----:B------:R-:W-:-:S05]  /*7b1b0*/  NOP ;  /* 0x0000000000007918 */ /* 0x000fca0000000000 */
        /* <DEDUP_REMOVED lines=31> */
[----:B----4-:R-:W-:-:S15]  /*7b3b0*/  HMMA.1688.F32.TF32 R32, R28, R84, R120 ;  /* 0x000000541c20723c */ /* 0x010fde0000081078 */
        /* <DEDUP_REMOVED lines=8> */
[----:B------:R-:W4:Y:S04]  /*7b440*/  LDL.LU R132, [R1+0x1130] ;  /* 0x0011300001847983 */ /* 0x000f280000300800 */
[----:B------:R-:W4:Y:S01]  /*7b450*/  LDL.LU R133, [R1+0x1134] ;  /* 0x0011340001857983 */ /* 0x000f220000300800 */
[----:B------:R-:W-:Y:S01]  /*7b460*/  MOV R122, R41 ;  /* 0x00000029007a7202 */ /* 0x000fe20000000f00 */
[----:B------:R-:W-:Y:S01]  /*7b470*/  IMAD.MOV.U32 R123, RZ, RZ, R40 ;  /* 0x000000ffff7b7224 */ /* 0x000fe200078e0028 */
[C---:B--2---:R-:W-:Y:S06]  /*7b480*/  HMMA.1688.F32.TF32 R32, R28.reuse, R72, R156 ;  /* 0x000000481c20723c */ /* 0x044fec000008109c */
[C---:B------:R-:W-:Y:S06]  /*7b490*/  HMMA.1688.F32.TF32 R36, R28.reuse, R76, R160 ;  /* 0x0000004c1c24723c */ /* 0x040fec00000810a0 */
[----:B------:R-:W-:Y:S06]  /*7b4a0*/  HMMA.1688.F32.TF32 R40, R28, R80, R164 ;  /* 0x000000501c28723c */ /* 0x000fec00000810a4 */
[----:B------:R-:W-:Y:S01]  /*7b4b0*/  HMMA.1688.F32.TF32 R28, R128, R20, R152 ;  /* 0x00000014801c723c */ /* 0x000fe20000081098 */
[----:B------:R-:W-:-:S02]  /*7b4c0*/  IMAD.MOV.U32 R134, RZ, RZ, R57 ;  /* 0x000000ffff867224 */ /* 0x000fc400078e0039 */
[----:B------:R-:W-:Y:S01]  /*7b4d0*/  IMAD.MOV.U32 R135, RZ, RZ, R56 ;  /* 0x000000ffff877224 */ /* 0x000fe200078e0038 */
[----:B------:R-:W-:Y:S01]  /*7b4e0*/  MOV R125, R52 ;  /* 0x00000034007d7202 */ /* 0x000fe20000000f00 */
[----:B------:R-:W-:Y:S02]  /*7b4f0*/  IMAD.MOV.U32 R124, RZ, RZ, R53 ;  /* 0x000000ffff7c7224 */ /* 0x000fe400078e0035 */
[----:B------:R-:W-:-:S10]  /*7b500*/  IMAD.MOV.U32 R126, RZ, RZ, R49 ;  /* 0x000000ffff7e7224 */ /* 0x000fd400078e0031 */
[----:B------:R-:W-:Y:S04]  /*7b510*/  STL.64 [R1+0x530], R40 ;  /* 0x0005302801007387 */ /* 0x000fe80000100a00 */
[----:B------:R-:W-:Y:S04]  /*7b520*/  STL.64 [R1+0x538], R42 ;  /* 0x0005382a01007387 */ /* 0x000fe80000100a00 */
[----:B------:R-:W-:Y:S04]  /*7b530*/  STL.64 [R1+0x520], R36 ;  /* 0x0005202401007387 */ /* 0x000fe80000100a00 */
[----:B------:R1:W-:Y:S04]  /*7b540*/  STL.64 [R1+0x528], R38 ;  /* 0x0005282601007387 */ /* 0x0003e80000100a00 */
[----:B------:R-:W-:Y:S04]  /*7b550*/  STL.64 [R1+0x4918], R30 ;  /* 0x0049181e01007387 */ /* 0x000fe80000100a00 */
[----:B------:R-:W-:Y:S04]  /*7b560*/  STL.64 [R1+0x290], R32 ;  /* 0x0002902001007387 */ /* 0x000fe80000100a00 */
[----:B------:R2:W-:Y:S01]  /*7b570*/  STL.64 [R1+0x298], R34 ;  /* 0x0002982201007387 */ /* 0x0005e20000100a00 */
[----:B-1----:R-:W-:Y:S01]  /*7b580*/  HMMA.1688.F32.TF32 R36, R128, R12, R144 ;  /* 0x0000000c8024723c */ /* 0x002fe20000081090 */
[----:B------:R-:W-:-:S02]  /*7b590*/  IMAD.MOV.U32 R127, RZ, RZ, R48 ;  /* 0x000000ffff7f7224 */ /* 0x000fc400078e0030 */
[----:B------:R-:W-:Y:S02]  /*7b5a0*/  IMAD.MOV.U32 R120, RZ, RZ, R45 ;  /* 0x000000ffff787224 */ /* 0x000fe400078e002d */
[----:B------:R-:W-:Y:S01]  /*7b5b0*/  IMAD.MOV.U32 R121, RZ, RZ, R44 ;  /* 0x000000ffff797224 */ /* 0x000fe200078e002c */
[C---:B------:R-:W-:Y:S06]  /*7b5c0*/  HMMA.1688.F32.TF32 R40, R128.reuse, R8, R140 ;  /* 0x000000088028723c */ /* 0x040fec000008108c */
[C---:B--2---:R-:W-:Y:S06]  /*7b5d0*/  HMMA.1688.F32.TF32 R32, R128.reuse, R16, R148 ;  /* 0x000000108020723c */ /* 0x044fec0000081094 */
[----:B------:R-:W-:Y:S01]  /*7b5e0*/  HMMA.1688.F32.TF32 R52, R128, R68, R124 ;  /* 0x000000448034723c */ /* 0x000fe2000008107c */
[----:B------:R-:W-:-:S15]  /*7b5f0*/  STL.64 [R1+0x4910], R28 ;  /* 0x0049101c01007387 */ /* 0x000fde0000100a00 */
[----:B------:R-:W-:-:S01]  /*7b600*/  NOP ;  /* 0x0000000000007918 */ /* 0x000fc20000000000 */
[----:B------:R-:W-:Y:S04]  /*7b610*/  STL.64 [R1+0x4928], R34 ;  /* 0x0049282201007387 */ /* 0x000fe80000100a00 */
[----:B------:R-:W-:Y:S04]  /*7b620*/  STL.64 [R1+0x4920], R32 ;  /* 0x0049202001007387 */ /* 0x000fe80000100a00 */
[----:B------:R-:W-:Y:S04]  /*7b630*/  STL.64 [R1+0x4938], R38 ;  /* 0x0049382601007387 */ /* 0x000fe80000100a00 */
[----:B------:R-:W-:Y:S04]  /*7b640*/  STL.64 [R1+0x4930], R36 ;  /* 0x0049302401007387 */ /* 0x000fe80000100a00 */
[----:B------:R-:W-:Y:S04]  /*7b650*/  STL.64 [R1+0x4948], R42 ;  /* 0x0049482a01007387 */ /* 0x000fe80000100a00 */
[----:B------:R1:W-:Y:S01]  /*7b660*/  STL.64 [R1+0x4940], R40 ;  /* 0x0049402801007387 */ /* 0x0003e20000100a00 */
[C---:B------:R-:W-:Y:S06]  /*7b670*/  HMMA.1688.F32.TF32 R56, R128.reuse, R24, R120 ;  /* 0x000000188038723c */ /* 0x040fec0000081078 */
[C---:B---3--:R-:W-:Y:S06]  /*7b680*/  HMMA.1688.F32.TF32 R44, R128.reuse, R4, R136 ;  /* 0x00000004802c723c */ /* 0x048fec0000081088 */
[----:B----4-:R-:W-:-:S15]  /*7b690*/  HMMA.1688.F32.TF32 R48, R128, R104, R132 ;  /* 0x000000688030723c */ /* 0x010fde0000081084 */
[----:B------:R-:W-:-:S02]  /*7b6a0*/  NOP ;  /* 0x0000000000007918 */ /* 0x000fc40000000000 */
[----:B------:R-:W-:Y:S04]  /*7b6b0*/  STL.64 [R1+0x4958], R46 ;  /* 0x0049582e01007387 */ /* 0x000fe80000100a00 */
[----:B------:R2:W-:Y:S04]  /*7b6c0*/  STL.64 [R1+0x4950], R44 ;  /* 0x0049502c01007387 */ /* 0x0005e80000100a00 */
[----:B------:R-:W-:Y:S04]  /*7b6d0*/  STL.64 [R1+0x4968], R50 ;  /* 0x0049683201007387 */ /* 0x000fe80000100a00 */
[----:B------:R3:W-:Y:S04]  /*7b6e0*/  STL.64 [R1+0x4960], R48 ;  /* 0x0049603001007387 */ /* 0x0007e80000100a00 */
[----:B------:R-:W-:Y:S04]  /*7b6f0*/  STL.64 [R1+0x4978], R54 ;  /* 0x0049783601007387 */ /* 0x000fe80000100a00 */
[----:B------:R-:W-:Y:S04]  /*7b700*/  STL.64 [R1+0x4970], R52 ;  /* 0x0049703401007387 */ /* 0x000fe80000100a00 */
        /* <DEDUP_REMOVED lines=43> */
[----:B------:R-:W-:Y:S01]  /*7b9c0*/  IMAD.MOV.U32 R141, RZ, RZ, R64 ;  /* 0x000000ffff8d7224 */ /* 0x000fe200078e0040 */
[----:B------:R-:W-:Y:S04]  /*7b9d0*/  STL.64 [R1+0x4988], R58 ;  /* 0x0049883a01007387 */ /* 0x000fe80000100a00 */
[----:B------:R1:W-:Y:S01]  /*7b9e0*/  STL.64 [R1+0x4980], R56 ;  /* 0x0049803801007387 */ /* 0x0003e20000100a00 */
[----:B------:R-:W-:Y:S02]  /*7b9f0*/  IMAD.MOV.U32 R192, RZ, RZ, R187 ;  /* 0x000000ffffc07224 */ /* 0x000fe400078e00bb */
[----:B------:R-:W-:Y:S02]  /*7ba00*/  IMAD.MOV.U32 R193, RZ, RZ, R186 ;  /* 0x000000ffffc17224 */ /* 0x000fe400078e00ba */
[----:B------:R-:W-:-:S02]  /*7ba10*/  IMAD.MOV.U32 R194, RZ, RZ, R185 ;  /* 0x000000ffffc27224 */ /* 0x000fc400078e00b9 */
[----:B------:R-:W-:Y:S01]  /*7ba20*/  IMAD.MOV.U32 R195, RZ, RZ, R184 ;  /* 0x000000ffffc37224 */ /* 0x000fe200078e00b8 */
[----:B----4-:R-:W-:Y:S06]  /*7ba30*/  HMMA.1688.F32.TF32 R136, R196, R16, R136 ;  /* 0x00000010c488723c */ /* 0x010fec0000081088 */
[C---:B--2---:R-:W-:Y:S06]  /*7ba40*/  HMMA.1688.F32.TF32 R120, R128.reuse, R80, R120 ;  /* 0x000000508078723c */ /* 0x044fec0000081078 */
[C---:B---3--:R-:W-:Y:S06]  /*7ba50*/  HMMA.1688.F32.TF32 R64, R128.reuse, R96, R160 ;  /* 0x000000608040723c */ /* 0x048fec00000810a0 */
[C---:B------:R-:W-:Y:S06]  /*7ba60*/  HMMA.1688.F32.TF32 R60, R128.reuse, R100, R164 ;  /* 0x00000064803c723c */ /* 0x040fec00000810a4 */
[C---:B------:R-:W-:Y:S06]  /*7ba70*/  HMMA.1688.F32.TF32 R108, R128.reuse, R92, R156 ;  /* 0x0000005c806c723c */ /* 0x040fec000008109c */
[C---:B------:R-:W-:Y:S11]  /*7ba80*/  HMMA.1688.F32.TF32 R112, R128.reuse, R88, R152 ;  /* 0x000000588070723c */ /* 0x040ff60000081098 */
[----:B------:R-:W-:Y:S01]  /*7ba90*/  STL.64 [R1+0x4998], R62 ;  /* 0x0049983e01007387 */ /* 0x000fe20000100a00 */
[C---:B------:R-:W-:Y:S03]  /*7baa0*/  HMMA.1688.F32.TF32 R116, R128.reuse, R84, R148 ;  /* 0x000000548074723c */ /* 0x040fe60000081094 */
[----:B------:R2:W-:Y:S03]  /*7bab0*/  STL.64 [R1+0x4990], R60 ;  /* 0x0049903c01007387 */ /* 0x0005e60000100a00 */
[----:B------:R-:W-:Y:S01]  /*7bac0*/  HMMA.1688.F32.TF32 R124, R128, R76, R124 ;  /* 0x0000004c807c723c */ /* 0x000fe2000008107c */
[----:B------:R-:W-:Y:S01]  /*7bad0*/  STL.64 [R1+0x49a8], R66 ;  /* 0x0049a84201007387 */ /* 0x000fe20000100a00 */
[----:B------:R-:W-:-:S02]  /*7bae0*/  LOP3.LUT R30, R0, 0x40, RZ, 0x3c, !PT ;  /* 0x00000040001e7812 */ /* 0x000fc400078e3cff */
[----:B------:R-:W-:Y:S01]  /*7baf0*/  LOP3.LUT R31, R0, 0x60, RZ, 0x3c, !PT ;  /* 0x00000060001f7812 */ /* 0x000fe200078e3cff */
[----:B------:R-:W-:Y:S01]  /*7bb00*/  LDS R148, [R0+UR12+0xc380] ;  /* 0x00c3800c00947984 */ /* 0x000fe20008000800 */
[----:B------:R-:W-:Y:S03]  /*7bb10*/  HMMA.1688.F32.TF32 R132, R196, R20, R132 ;  /* 0x00000014c484723c */ /* 0x000fe60000081084 */
[----:B------:R-:W-:Y:S04]  /*7bb20*/  LDS R150, [R0+UR12+0xd380] ;  /* 0x00d3800c00967984 */ /* 0x000fe80008000800 */
[----:B------:R-:W-:Y:S01]  /*7bb30*/  LDS R149, [R252+UR12+0xc380] ;  /* 0x00c3800cfc957984 */ /* 0x000fe20008000800 */
[----:B------:R-:W-:Y:S03]  /*7bb40*/  HMMA.1688.F32.TF32 R128, R128, R72, R144 ;  /* 0x000000488080723c */ /* 0x000fe60000081090 */
[----:B------:R3:W-:Y:S04]  /*7bb50*/  STL.64 [R1+0x49a0], R64 ;  /* 0x0049a04001007387 */ /* 0x0007e80000100a00 */
[----:B------:R-:W-:Y:S04]  /*7bb60*/  STL.64 [R1+0x49b8], R110 ;  /* 0x0049b86e01007387 */ /* 0x000fe80000100a00 */
[----:B------:R-:W-:Y:S04]  /*7bb70*/  STL.64 [R1+0x49b0], R108 ;  /* 0x0049b06c01007387 */ /* 0x000fe80000100a00 */
[----:B------:R-:W-:Y:S04]  /*7bb80*/  STL.64 [R1+0x49c8], R114 ;  /* 0x0049c87201007387 */ /* 0x000fe80000100a00 */
        /* <DEDUP_REMOVED lines=13> */
[----:B------:R-:W4:Y:S04]  /*7bc60*/  LDL.LU R188, [R1+0x1000] ;  /* 0x0010000001bc7983 */ /* 0x000f280000300800 */
[----:B------:R-:W4:Y:S04]  /*7bc70*/  LDL.LU R189, [R1+0x1004] ;  /* 0x0010040001bd7983 */ /* 0x000f280000300800 */
[----:B------:R-:W4:Y:S04]  /*7bc80*/  LDL.LU R190, [R1+0x1008] ;  /* 0x0010080001be7983 */ /* 0x000f280000300800 */
[----:B------:R-:W4:Y:S04]  /*7bc90*/  LDL.LU R191, [R1+0x100c] ;  /* 0x00100c0001bf7983 */ /* 0x000f280000300800 */
[----:B------:R-:W2:Y:S04]  /*7bca0*/  LDL.LU R187, [R1+0x4ba4] ;  /* 0x004ba40001bb7983 */ /* 0x000ea80000300800 */
        /* <DEDUP_REMOVED lines=28> */
[----:B------:R-:W-:Y:S04]  /*7be70*/  LDS R244, [R30+UR12+0xc300] ;  /* 0x00c3000c1ef47984 */ /* 0x000fe80008000800 */
[----:B------:R-:W-:Y:S04]  /*7be80*/  LDS R246, [R30+UR12+0xd300] ;  /* 0x00d3000c1ef67984 */ /* 0x000fe80008000800 */
[----:B------:R-:W-:Y:S04]  /*7be90*/  LDS R245, [R31+UR12+0xc300] ;  /* 0x00c3000c1ff57984 */ /* 0x000fe80008000800 */
[----:B------:R-:W1:Y:S04]  /*7bea0*/  LDS R247, [R31+UR12+0xd300] ;  /* 0x00d3000c1ff77984 */ /* 0x000e680008000800 */
[----:B------:R-:W1:Y:S01]  /*7beb0*/  LDS R151, [R252+UR12+0xd380] ;  /* 0x00d3800cfc977984 */ /* 0x000e620008000800 */
[----:B--2---:R-:W-:-:S02]  /*7bec0*/  IMAD.MOV.U32 R179, RZ, RZ, R187 ;  /* 0x000000ffffb37224 */ /* 0x004fc400078e00bb */
[----:B---3--:R-:W-:Y:S02]  /*7bed0*/  IMAD.MOV.U32 R178, RZ, RZ, R186 ;  /* 0x000000ffffb27224 */ /* 0x008fe400078e00ba */
[----:B----4-:R-:W-:Y:S01]  /*7bee0*/  IMAD.MOV.U32 R177, RZ, RZ, R185 ;  /* 0x000000ffffb17224 */ /* 0x010fe200078e00b9 */
[----:B------:R-:W-:Y:S02]  /*7bef0*/  MOV R176, R184 ;  /* 0x000000b800b07202 */ /* 0x000fe40000000f00 */
        /* <DEDUP_REMOVED lines=16> */
[C---:B------:R-:W-:Y:S06]  /*7c000*/  HMMA.1688.F32.TF32 R172, R196.reuse, R96, R172 ;  /* 0x00000060c4ac723c */ /* 0x040fec00000810ac */
[C---:B--2---:R-:W-:Y:S06]  /*7c010*/  HMMA.1688.F32.TF32 R144, R196.reuse, R8, R184 ;  /* 0x00000008c490723c */ /* 0x044fec00000810b8 */
[----:B---3--:R-:W-:-:S15]  /*7c020*/  HMMA.1688.F32.TF32 R180, R196, R88, R180 ;  /* 0x00000058c4b4723c */ /* 0x008fde00000810b4 */
[----:B------:R-:W-:-:S02]  /*7c030*/  NOP ;  /* 0x0000000000007918 */ /* 0x000fc40000000000 */
        /* <DEDUP_REMOVED lines=117> */
[C---:B----4-:R-:W-:Y:S06]  /*7c790*/  HMMA.1688.F32.TF32 R64, R244.reuse, R80, R64 ;  /* 0x00000050f440723c */ /* 0x050fec0000081040 */
[C---:B------:R-:W-:Y:S06]  /*7c7a0*/  HMMA.1688.F32.TF32 R112, R244.reuse, R88, R112 ;  /* 0x00000058f470723c */ /* 0x040fec0000081070 */
[----:B------:R-:W-:Y:S06]  /*7c7b0*/  HMMA.1688.F32.TF32 R116, R244, R92, R116 ;  /* 0x0000005cf474723c */ /* 0x000fec0000081074 */
[C---:B------:R-:W-:Y:S06]  /*7c7c0*/  HMMA.1688.F32.TF32 R48, R148.reuse, R16, R48 ;  /* 0x000000109430723c */ /* 0x040fec0000081030 */
[C---:B------:R-:W-:Y:S06]  /*7c7d0*/  HMMA.1688.F32.TF32 R44, R148.reuse, R12, R44 ;  /* 0x0000000c942c723c */ /* 0x040fec000008102c */
[----:B------:R-:W-:Y:S05]  /*7c7e0*/  HMMA.1688.F32.TF32 R40, R148, R8, R40 ;  /* 0x000000089428723c */ /* 0x000fea0000081028 */
[----:B------:R-:W-:Y:S04]  /*7c7f0*/  STL.64 [R1+0xb10], R116 ;  /* 0x000b107401007387 */ /* 0x000fe80000100a00 */
[----:B------:R-:W-:Y:S04]  /*7c800*/  STL.64 [R1+0xb18], R118 ;  /* 0x000b187601007387 */ /* 0x000fe80000100a00 */
[----:B------:R-:W-:Y:S04]  /*7c810*/  STL.64 [R1+0xb40], R112 ;  /* 0x000b407001007387 */ /* 0x000fe80000100a00 */
[----:B------:R-:W-:Y:S01]  /*7c820*/  STL.64 [R1+0xb48], R114 ;  /* 0x000b487201007387 */ /* 0x000fe20000100a00 */
[----:B------:R-:W-:Y:S06]  /*7c830*/  HMMA.1688.F32.TF32 R108, R244, R84, R108 ;  /* 0x00000054f46c723c */ /* 0x000fec000008106c */
[----:B------:R-:W-:-:S15]  /*7c840*/  HMMA.1688.F32.TF32 R52, R148, R20, R52 ;  /* 0x000000149434723c */ /* 0x000fde0000081034 */
[----:B------:R-:W-:-:S02]  /*7c850*/  NOP ;  /* 0x0000000000007918 */ /* 0x000fc40000000000 */
[----:B------:R-:W-:Y:S01]  /*7c860*/  STL.64 [R1+0xb70], R108 ;  /* 0x000b706c01007387 */ /* 0x000fe20000100a00 */
[C---:B------:R-:W-:Y:S03]  /*7c870*/  HMMA.1688.F32.TF32 R36, R148.reuse, R4, R36 ;  /* 0x000000049424723c */ /* 0x040fe60000081024 */
        /* <DEDUP_REMOVED lines=14> */
[----:B------:R3:W-:Y:S04]  /*7c960*/  STL.64 [R1+0xc60], R40 ;  /* 0x000c602801007387 */ /* 0x0007e80000100a00 */
[----:B------:R4:W-:Y:S04]  /*7c970*/  STL.64 [R1+0xc68], R42 ;  /* 0x000c682a01007387 */ /* 0x0009e80000100a00 */
[----:B------:R4:W-:Y:S04]  /*7c980*/  STL.64 [R1+0xc80], R36 ;  /* 0x000c802401007387 */ /* 0x0009e80000100a00 */
[----:B------:R4:W-:Y:S04]  /*7c990*/  STL.64 [R1+0xc88], R38 ;  /* 0x000c882601007387 */ /* 0x0009e80000100a00 */
[----:B-1----:R-:W4:Y:S04]  /*7c9a0*/  LDL.LU R48, [R1+0xc40] ;  /* 0x000c400001307983 */ /* 0x002f280000300800 */
[----:B------:R1:W-:Y:S04]  /*7c9b0*/  STL.64 [R1+0xc90], R32 ;  /* 0x000c902001007387 */ /* 0x0003e80000100a00 */
[----:B------:R1:W-:Y:S04]  /*7c9c0*/  STL.64 [R1+0xc98], R34 ;  /* 0x000c982201007387 */ /* 0x0003e80000100a00 */
[----:B------:R-:W4:Y:S04]  /*7c9d0*/  LDL.LU R49, [R1+0xc44] ;  /* 0x000c440001317983 */ /* 0x000f280000300800 */
[----:B--2---:R-:W2:Y:S04]  /*7c9e0*/  LDL.LU R50, [R1+0xc48] ;  /* 0x000c480001327983 */ /* 0x004ea80000300800 */
        /* <DEDUP_REMOVED lines=60> */
[----:B------:R-:W4:Y:S01]  /*7cdb0*/  LDL.LU R35, [R1+0xc0c] ;  /* 0x000c0c0001237983 */ /* 0x000f220000300800 */
[C---:B------:R-:W-:Y:S06]  /*7cdc0*/  HMMA.1688.F32.TF32 R188, R196.reuse, R80, R188 ;  /* 0x00000050c4bc723c */ /* 0x040fec00000810bc */
[C---:B------:R-:W-:Y:S06]  /*7cdd0*/  HMMA.1688.F32.TF32 R192, R196.reuse, R76, R192 ;  /* 0x0000004cc4c0723c */ /* 0x040fec00000810c0 */
[----:B------:R-:W-:Y:S01]  /*7cde0*/  HMMA.1688.F32.TF32 R196, R196, R72, R216 ;  /* 0x00000048c4c4723c */ /* 0x000fe200000810d8 */
[----:B------:R-:W-:Y:S04]  /*7cdf0*/  LDS R216, [R30+UR12+0xc380] ;  /* 0x00c3800c1ed87984 */ /* 0x000fe80008000800 */
[----:B------:R-:W-:Y:S04]  /*7ce00*/  LDS R218, [R30+UR12+0xd380] ;  /* 0x00d3800c1eda7984 */ /* 0x000fe80008000800 */
[----:B------:R-:W-:Y:S04]  /*7ce10*/  LDS R217, [R31+UR12+0xc380] ;  /* 0x00c3800c1fd97984 */ /* 0x000fe80008000800 */
[----:B------:R-:W2:Y:S01]  /*7ce20*/  LDS R219, [R31+UR12+0xd380] ;  /* 0x00d3800c1fdb7984 */ /* 0x000ea20008000800 */
[C---:B------:R-:W-:Y:S06]  /*7ce30*/  HMMA.1688.F32.TF32 R208, R244.reuse, R12, R208 ;  /* 0x0000000cf4d0723c */ /* 0x040fec00000810d0 */
[-C--:B------:R-:W-:Y:S06]  /*7ce40*/  HMMA.1688.F32.TF32 R212, R244, R8.reuse, R212 ;  /* 0x00000008f4d4723c */ /* 0x080fec00000810d4 */
[----:B--2---:R-:W-:Y:S06]  /*7ce50*/  HMMA.1688.F32.TF32 R48, R216, R8, R48 ;  /* 0x00000008d830723c */ /* 0x004fec0000081030 */
[C---:B---3--:R-:W-:Y:S06]  /*7ce60*/  HMMA.1688.F32.TF32 R136, R148.reuse, R68, R132 ;  /* 0x000000449488723c */ /* 0x048fec0000081084 */
[C---:B----4-:R-:W-:Y:S06]  /*7ce70*/  HMMA.1688.F32.TF32 R132, R148.reuse, R24, R128 ;  /* 0x000000189484723c */ /* 0x050fec0000081080 */
[C---:B------:R-:W-:Y:S06]  /*7ce80*/  HMMA.1688.F32.TF32 R128, R148.reuse, R100, R124 ;  /* 0x000000649480723c */ /* 0x040fec000008107c */
[C---:B------:R-:W-:Y:S06]  /*7ce90*/  HMMA.1688.F32.TF32 R124, R148.reuse, R96, R120 ;  /* 0x00000060947c723c */ /* 0x040fec0000081078 */
[C---:B------:R-:W-:Y:S06]  /*7cea0*/  HMMA.1688.F32.TF32 R120, R148.reuse, R92, R116 ;  /* 0x0000005c9478723c */ /* 0x040fec0000081074 */
[C---:B------:R-:W-:Y:S06]  /*7ceb0*/  HMMA.1688.F32.TF32 R116, R148.reuse, R88, R112 ;  /* 0x000000589474723c */ /* 0x040fec0000081070 */
[C---:B------:R-:W-:Y:S06]  /*7cec0*/  HMMA.1688.F32.TF32 R112, R148.reuse, R84, R108 ;  /* 0x000000549470723c */ /* 0x040fec000008106c */
[C---:B------:R-:W-:Y:S06]  /*7ced0*/  HMMA.1688.F32.TF32 R108, R148.reuse, R80, R64 ;  /* 0x00000050946c723c */ /* 0x040fec0000081040 */
[----:B------:R-:W-:Y:S01]  /*7cee0*/  HMMA.1688.F32.TF32 R64, R148, R76, R40 ;  /* 0x0000004c9440723c */ /* 0x000fe20000081028 */
[----:B------:R-:W-:Y:S05]  /*7cef0*/  STL.64 [R1+0xca0], R136 ;  /* 0x000ca08801007387 */ /* 0x000fea0000100a00 */
[----:B------:R-:W-:Y:S01]  /*7cf00*/  HMMA.1688.F32.TF32 R56, R216, R20, R56 ;  /* 0x00000014d838723c */ /* 0x000fe20000081038 */
        /* <DEDUP_REMOVED lines=18> */
[----:B------:R-:W-:Y:S04]  /*7d030*/  STL.64 [R1+0xd48], R66 ;  /* 0x000d484201007387 */ /* 0x000fe80000100a00 */
[----:B------:R-:W2:Y:S01]  /*7d040*/  LDL.LU R41, [R1+0xbf4] ;  /* 0x000bf40001297983 */ /* 0x000ea20000300800 */
[----:B------:R-:W-:-:S03]  /*7d050*/  IMAD.MOV.U32 R43, RZ, RZ, R2 ;  /* 0x000000ffff2b7224 */ /* 0x000fc600078e0002 */
[----:B------:R-:W2:Y:S01]  /*7d060*/  LDL.LU R42, [R1+0xbf8] ;  /* 0x000bf800012a7983 */ /* 0x000ea20000300800 */
[----:B------:R-:W-:-:S03]  /*7d070*/  MOV R2, R59 ;  /* 0x0000003b00027202 */ /* 0x000fc60000000f00 */
[----:B------:R-:W-:Y:S04]  /*7d080*/  STL.64 [R1+0xcb0], R56 ;  /* 0x000cb03801007387 */ /* 0x000fe80000100a00 */
[----:B------:R-:W-:Y:S04]  /*7d090*/  STL.64 [R1+0xce0], R60 ;  /* 0x000ce03c01007387 */ /* 0x000fe80000100a00 */
[----:B------:R-:W-:Y:S04]  /*7d0a0*/  STL.64 [R1+0xce8], R62 ;  /* 0x000ce83e01007387 */ /* 0x000fe80000100a00 */
[----:B------:R1:W-:Y:S01]  /*7d0b0*/  STL [R1+0xcb8], R58 ;  /* 0x000cb83a01007387 */ /* 0x0003e20000100800 */
[C---:B------:R-:W-:Y:S03]  /*7d0c0*/  HMMA.1688.F32.TF32 R52, R216.reuse, R12, R52 ;  /* 0x0000000cd834723c */ /* 0x040fe60000081034 */
[----:B------:R-:W-:Y:S03]  /*7d0d0*/  LDS R148, [R30+UR12+0xe000] ;  /* 0x00e0000c1e947984 */ /* 0x000fe60008000800 */
[C---:B------:R-:W-:Y:S01]  /*7d0e0*/  HMMA.1688.F32.TF32 R32, R216.reuse, R104, R32 ;  /* 0x00000068d820723c */ /* 0x040fe20000081020 */
[----:B------:R-:W-:Y:S04]  /*7d0f0*/  LDS R150, [R30+UR12+0xf000] ;  /* 0x00f0000c1e967984 */ /* 0x000fe80008000800 */
[----:B------:R-:W-:Y:S01]  /*7d100*/  LDS R149, [R31+UR12+0xe000] ;  /* 0x00e0000c1f957984 */ /* 0x000fe20008000800 */
[----:B-1----:R-:W-:Y:S03]  /*7d110*/  HMMA.1688.F32.TF32 R56, R216, R16, R36 ;  /* 0x00000010d838723c */ /* 0x002fe60000081024 */
[----:B------:R1:W-:Y:S04]  /*7d120*/  STL [R1+0x490c], R2 ;  /* 0x00490c0201007387 */ /* 0x0003e80000100800 */
[----:B------:R-:W3:Y:S01]  /*7d130*/  LDL.LU R36, [R1+0xbd0] ;  /* 0x000bd00001247983 */ /* 0x000ee20000300800 */
[----:B------:R-:W-:Y:S03]  /*7d140*/  HMMA.1688.F32.TF32 R220, R244, R4, R220 ;  /* 0x00000004f4dc723c */ /* 0x000fe600000810dc */
[----:B------:R-:W-:-:S12]  /*7d150*/  LDS R151, [R31+UR12+0xf000] ;  /* 0x00f0000c1f977984 */ /* 0x000fd80008000800 */
[----:B------:R4:W-:Y:S04]  /*7d160*/  STL.64 [R1+0xc70], R56 ;  /* 0x000c703801007387 */ /* 0x0009e80000100a00 */
[----:B------:R3:W-:Y:S04]  /*7d170*/  STL.64 [R1+0xc78], R58 ;  /* 0x000c783a01007387 */ /* 0x0007e80000100a00 */
[----:B------:R-:W3:Y:S04]  /*7d180*/  LDL.LU R37, [R1+0xbd4] ;  /* 0x000bd40001257983 */ /* 0x000ee80000300800 */
[----:B------:R-:W3:Y:S04]  /*7d190*/  LDL.LU R38, [R1+0xbd8] ;  /* 0x000bd80001267983 */ /* 0x000ee80000300800 */
[----:B------:R-:W3:Y:S01]  /*7d1a0*/  LDL.LU R39, [R1+0xbdc] ;  /* 0x000bdc0001277983 */ /* 0x000ee20000300800 */
[----:B------:R-:W-:-:S03]  /*7d1b0*/  IMAD.MOV.U32 R13, RZ, RZ, R32 ;  /* 0x000000ffff0d7224 */ /* 0x000fc600078e0020 */
[----:B------:R3:W-:Y:S01]  /*7d1c0*/  STL.64 [R1+0xc50], R52 ;  /* 0x000c503401007387 */ /* 0x0007e20000100a00 */
[----:B------:R-:W-:-:S03]  /*7d1d0*/  IMAD.MOV.U32 R12, RZ, RZ, R33 ;  /* 0x000000ffff0c7224 */ /* 0x000fc600078e0021 */
[----:B------:R3:W-:Y:S01]  /*7d1e0*/  STL [R1+0xc58], R54 ;  /* 0x000c583601007387 */ /* 0x0007e20000100800 */
[----:B------:R-:W-:-:S03]  /*7d1f0*/  IMAD.MOV.U32 R9, RZ, RZ, R34 ;  /* 0x000000ffff097224 */ /* 0x000fc600078e0022 */
[----:B------:R3:W-:Y:S01]  /*7d200*/  STL.64 [R1+0xc40], R48 ;  /* 0x000c403001007387 */ /* 0x0007e20000100a00 */
[----:B------:R-:W-:-:S03]  /*7d210*/  IMAD.MOV.U32 R8, RZ, RZ, R35 ;  /* 0x000000ffff087224 */ /* 0x000fc600078e0023 */
[----:B------:R3:W-:Y:S04]  /*7d220*/  STL.64 [R1+0xc48], R50 ;  /* 0x000c483201007387 */ /* 0x0007e80000100a00 */
[----:B------:R-:W3:Y:S04]  /*7d230*/  LDL.LU R32, [R1+0xba0] ;  /* 0x000ba00001207983 */ /* 0x000ee80000300800 */
[----:B------:R-:W3:Y:S04]  /*7d240*/  LDL.LU R33, [R1+0xba4] ;  /* 0x000ba40001217983 */ /* 0x000ee80000300800 */
[----:B------:R-:W3:Y:S04]  /*7d250*/  LDL.LU R34, [R1+0xba8] ;  /* 0x000ba80001227983 */ /* 0x000ee80000300800 */
[----:B------:R-:W3:Y:S01]  /*7d260*/  LDL.LU R35, [R1+0xbac] ;  /* 0x000bac0001237983 */ /* 0x000ee20000300800 */
[----:B------:R-:W-:Y:S06]  /*7d270*/  HMMA.1688.F32.TF32 R44, R216, R4, R44 ;  /* 0x00000004d82c723c */ /* 0x000fec000008102c */
[----:B------:R-:W-:Y:S01]  /*7d280*/  HMMA.1688.F32.TF32 R224, R244, R104, R224 ;  /* 0x00000068f4e0723c */ /* 0x000fe200000810e0 */
[----:B-1----:R-:W-:-:S05]  /*7d290*/  IMAD.MOV.U32 R2, RZ, RZ, R55 ;  /* 0x000000ffff027224 */ /* 0x002fca00078e0037 */
[C---:B------:R-:W-:Y:S06]  /*7d2a0*/  HMMA.1688.F32.TF32 R200, R244.reuse, R20, R200 ;  /* 0x00000014f4c8723c */ /* 0x040fec00000810c8 */
[----:B------:R-:W-:Y:S06]  /*7d2b0*/  HMMA.1688.F32.TF32 R204, R244, R16, R204 ;  /* 0x00000010f4cc723c */ /* 0x000fec00000810cc */
[----:B------:R-:W-:-:S02]  /*7d2c0*/  IMAD.MOV.U32 R21, RZ, RZ, R44 ;  /* 0x000000ffff157224 */ /* 0x000fc400078e002c */
[----:B------:R-:W-:Y:S01]  /*7d2d0*/  IMAD.MOV.U32 R20, RZ, RZ, R45 ;  /* 0x000000ffff147224 */ /* 0x000fe200078e002d */
[----:B------:R-:W-:Y:S01]  /*7d2e0*/  MOV R16, R47 ;  /* 0x0000002f00107202 */ /* 0x000fe20000000f00 */
[----:B------:R-:W-:Y:S01]  /*7d2f0*/  IMAD.MOV.U32 R17, RZ, RZ, R46 ;  /* 0x000000ffff117224 */ /* 0x000fe200078e002e */
[----:B--2---:R-:W-:-:S15]  /*7d300*/  HMMA.1688.F32.TF32 R40, R216, R68, R40 ;  /* 0x00000044d828723c */ /* 0x004fde0000081028 */
[----:B------:R-:W-:-:S09]  /*7d310*/  NOP ;  /* 0x0000000000007918 */ /* 0x000fd20000000000 */
[----:B------:R-:W-:Y:S01]  /*7d320*/  IMAD.MOV.U32 R4, RZ, RZ, R43 ;  /* 0x000000ffff047224 */ /* 0x000fe200078e002b */
[----:B------:R-:W-:Y:S01]  /*7d330*/  MOV R105, R40 ;  /* 0x0000002800697202 */ /* 0x000fe20000000f00 */
[----:B------:R-:W-:Y:S02]  /*7d340*/  IMAD.MOV.U32 R104, RZ, RZ, R41 ;  /* 0x000000ffff687224 */ /* 0x000fe400078e0029 */
[----:B------:R-:W-:Y:S01]  /*7d350*/  IMAD.MOV.U32 R5, RZ, RZ, R42 ;  /* 0x000000ffff057224 */ /* 0x000fe200078e002a */
[----:B------:R-:W-:Y:S04]  /*7d360*/  STL [R1+0x48c4], R4 ;  /* 0x0048c40401007387 */ /* 0x000fe80000100800 */
[----:B------:R-:W-:Y:S04]  /*7d370*/  STL [R1+0x48c0], R104 ;  /* 0x0048c06801007387 */ /* 0x000fe80000100800 */
[----:B------:R-:W-:Y:S04]  /*7d380*/  STL [R1+0x48bc], R105 ;  /* 0x0048bc6901007387 */ /* 0x000fe80000100800 */
[----:B------:R-:W-:Y:S04]  /*7d390*/  STL [R1+0x48b8], R5 ;  /* 0x0048b80501007387 */ /* 0x000fe80000100800 */
[----:B----4-:R-:W2:Y:S01]  /*7d3a0*/  LDL.LU R56, [R1+0xb80] ;  /* 0x000b800001387983 */ /* 0x010ea20000300800 */
[----:B---3--:R-:W-:-:S15]  /*7d3b0*/  HMMA.1688.F32.TF32 R36, R216, R24, R36 ;  /* 0x00000018d824723c */ /* 0x008fde0000081024 */
[----:B------:R-:W-:-:S08]  /*7d3c0*/  NOP ;  /* 0x0000000000007918 */ /* 0x000fd00000000000 */
        /* <DEDUP_REMOVED lines=18> */
[----:B-1----:R-:W4:Y:S04]  /*7d4f0*/  LDL.LU R36, [R1+0xb00] ;  /* 0x000b000001247983 */ /* 0x002f280000300800 */
[----:B------:R-:W4:Y:S04]  /*7d500*/  LDL.LU R37, [R1+0xb04] ;  /* 0x000b040001257983 */ /* 0x000f280000300800 */
[----:B---3--:R-:W3:Y:S04]  /*7d510*/  LDL.LU R38, [R1+0xb08] ;  /* 0x000b080001267983 */ /* 0x008ee80000300800 */
[----:B------:R-:W3:Y:S04]  /*7d520*/  LDL.LU R39, [R1+0xb0c] ;  /* 0x000b0c0001277983 */ /* 0x000ee80000300800 */
[----:B------:R-:W3:Y:S04]  /*7d530*/  LDL.LU R40, [R1+0xb20] ;  /* 0x000b200001287983 */ /* 0x000ee80000300800 */
[----:B------:R-:W3:Y:S04]  /*7d540*/  LDL.LU R41, [R1+0xb24] ;  /* 0x000b240001297983 */ /* 0x000ee80000300800 */
[----:B------:R-:W3:Y:S01]  /*7d550*/  LDL.LU R42, [R1+0xb28] ;  /* 0x000b2800012a7983 */ /* 0x000ee20000300800 */
[----:B------:R-:W-:-:S03]  /*7d560*/  IMAD.MOV.U32 R4, RZ, RZ, R32 ;  /* 0x000000ffff047224 */ /* 0x000fc600078e0020 */
[----:B------:R-:W3:Y:S01]  /*7d570*/  LDL.LU R43, [R1+0xb2c] ;  /* 0x000b2c00012b7983 */ /* 0x000ee20000300800 */
[----:B------:R-:W-:Y:S01]  /*7d580*/  MOV R104, R33 ;  /* 0x0000002100687202 */ /* 0x000fe20000000f00 */
[----:B------:R-:W-:Y:S02]  /*7d590*/  IMAD.MOV.U32 R105, RZ, RZ, R34 ;  /* 0x000000ffff697224 */ /* 0x000fe400078e0022 */
[----:B------:R-:W3:Y:S01]  /*7d5a0*/  LDL.LU R32, [R1+0x30] ;  /* 0x0000300001207983 */ /* 0x000ee20000300800 */
[----:B------:R-:W-:-:S03]  /*7d5b0*/  IMAD.MOV.U32 R5, RZ, RZ, R35 ;  /* 0x000000ffff057224 */ /* 0x000fc600078e0023 */
[----:B------:R-:W3:Y:S04]  /*7d5c0*/  LDL.LU R33, [R1+0x34] ;  /* 0x0000340001217983 */ /* 0x000ee80000300800 */
[----:B------:R-:W3:Y:S04]  /*7d5d0*/  LDL.LU R34, [R1+0x38] ;  /* 0x0000380001227983 */ /* 0x000ee80000300800 */
[----:B------:R-:W3:Y:S04]  /*7d5e0*/  LDL.LU R35, [R1+0x3c] ;  /* 0x00003c0001237983 */ /* 0x000ee80000300800 */
[----:B------:R-:W-:Y:S04]  /*7d5f0*/  STL [R1+0x48d4], R5 ;  /* 0x0048d40501007387 */ /* 0x000fe80000100800 */
[----:B------:R-:W-:Y:S04]  /*7d600*/  STL [R1+0x48d0], R105 ;  /* 0x0048d06901007387 */ /* 0x000fe80000100800 */
[----:B------:R-:W-:Y:S04]  /*7d610*/  STL [R1+0x48cc], R4 ;  /* 0x0048cc0401007387 */ /* 0x000fe80000100800 */
[----:B------:R1:W-:Y:S01]  /*7d620*/  STL [R1+0x48c8], R104 ;  /* 0x0048c86801007387 */ /* 0x0003e20000100800 */
[C---:B--2---:R-:W-:Y:S06]  /*7d630*/  HMMA.1688.F32.TF32 R56, R216.reuse, R96, R56 ;  /* 0x00000060d838723c */ /* 0x044fec0000081038 */
[C---:B----4-:R-:W-:Y:S06]  /*7d640*/  HMMA.1688.F32.TF32 R52, R216.reuse, R92, R52 ;  /* 0x0000005cd834723c */ /* 0x050fec0000081034 */
[C---:B------:R-:W-:Y:S11]  /*7d650*/  HMMA.1688.F32.TF32 R44, R216.reuse, R84, R44 ;  /* 0x00000054d82c723c */ /* 0x040ff6000008102c */
[----:B------:R-:W-:Y:S01]  /*7d660*/  STL.64 [R1+0x1530], R56 ;  /* 0x0015303801007387 */ /* 0x000fe20000100a00 */
[C---:B------:R-:W-:Y:S06]  /*7d670*/  HMMA.1688.F32.TF32 R48, R216.reuse, R88, R48 ;  /* 0x00000058d830723c */ /* 0x040fec0000081030 */
[----:B-1----:R-:W-:Y:S01]  /*7d680*/  IMAD.MOV.U32 R104, RZ, RZ, R55 ;  /* 0x000000ffff687224 */ /* 0x002fe200078e0037 */
[----:B------:R-:W-:Y:S01]  /*7d690*/  MOV R4, R54 ;  /* 0x0000003600047202 */ /* 0x000fe20000000f00 */
[----:B------:R-:W-:Y:S01]  /*7d6a0*/  IMAD.MOV.U32 R5, RZ, RZ, R52 ;  /* 0x000000ffff057224 */ /* 0x000fe200078e0034 */
[----:B------:R-:W-:Y:S01]  /*7d6b0*/  STL.64 [R1+0x1538], R58 ;  /* 0x0015383a01007387 */ /* 0x000fe20000100a00 */
[----:B------:R-:W-:Y:S01]  /*7d6c0*/  IMAD.MOV.U32 R105, RZ, RZ, R53 ;  /* 0x000000ffff697224 */ /* 0x000fe200078e0035 */
[----:B---3--:R-:W-:Y:S02]  /*7d6d0*/  HMMA.1688.F32.TF32 R36, R216, R76, R36 ;  /* 0x0000004cd824723c */ /* 0x008fe40000081024 */
[----:B------:R1:W-:Y:S04]  /*7d6e0*/  STL [R1+0x48e4], R104 ;  /* 0x0048e46801007387 */ /* 0x0003e80000100800 */
[----:B------:R2:W-:Y:S04]  /*7d6f0*/  STL [R1+0x48e0], R4 ;  /* 0x0048e00401007387 */ /* 0x0005e80000100800 */
[----:B------:R3:W-:Y:S04]  /*7d700*/  STL [R1+0x48dc], R5 ;  /* 0x0048dc0501007387 */ /* 0x0007e80000100800 */
[----:B------:R4:W-:Y:S01]  /*7d710*/  STL [R1+0x48d8], R105 ;  /* 0x0048d86901007387 */ /* 0x0009e20000100800 */
[----:B-1----:R-:W-:-:S02]  /*7d720*/  IMAD.MOV.U32 R104, RZ, RZ, R44 ;  /* 0x000000ffff687224 */ /* 0x002fc400078e002c */
[----:B--2---:R-:W-:Y:S01]  /*7d730*/  IMAD.MOV.U32 R4, RZ, RZ, R45 ;  /* 0x000000ffff047224 */ /* 0x004fe200078e002d */
[----:B------:R-:W-:Y:S01]  /*7d740*/  STL.64 [R1+0x1510], R48 ;  /* 0x0015103001007387 */ /* 0x000fe20000100a00 */
[----:B---3--:R-:W-:Y:S01]  /*7d750*/  IMAD.MOV.U32 R5, RZ, RZ, R46 ;  /* 0x000000ffff057224 */ /* 0x008fe200078e002e */
[----:B------:R-:W-:Y:S01]  /*7d760*/  HMMA.1688.F32.TF32 R40, R216, R80, R40 ;  /* 0x00000050d828723c */ /* 0x000fe20000081028 */
[----:B----4-:R-:W-:Y:S01]  /*7d770*/  MOV R105, R47 ;  /* 0x0000002f00697202 */ /* 0x010fe20000000f00 */
[----:B------:R-:W-:Y:S04]  /*7d780*/  STL.64 [R1+0x1518], R50 ;  /* 0x0015183201007387 */ /* 0x000fe80000100a00 */
[----:B------:R1:W-:Y:S04]  /*7d790*/  STL [R1+0x48f4], R105 ;  /* 0x0048f46901007387 */ /* 0x0003e80000100800 */
[----:B------:R2:W-:Y:S04]  /*7d7a0*/  STL [R1+0x48f0], R5 ;  /* 0x0048f00501007387 */ /* 0x0005e80000100800 */
[----:B------:R3:W-:Y:S01]  /*7d7b0*/  STL [R1+0x48ec], R104 ;  /* 0x0048ec6801007387 */ /* 0x0007e20000100800 */
[----:B-1----:R-:W-:-:S03]  /*7d7c0*/  IMAD.MOV.U32 R105, RZ, RZ, R36 ;  /* 0x000000ffff697224 */ /* 0x002fc600078e0024 */
[----:B------:R1:W-:Y:S01]  /*7d7d0*/  STL [R1+0x48e8], R4 ;  /* 0x0048e80401007387 */ /* 0x0003e20000100800 */
[----:B--2---:R-:W-:Y:S02]  /*7d7e0*/  IMAD.MOV.U32 R5, RZ, RZ, R37 ;  /* 0x000000ffff057224 */ /* 0x004fe400078e0025 */
[----:B---3--:R-:W-:Y:S02]  /*7d7f0*/  IMAD.MOV.U32 R104, RZ, RZ, R38 ;  /* 0x000000ffff687224 */ /* 0x008fe400078e0026 */
[----:B-1----:R-:W-:Y:S02]  /*7d800*/  IMAD.MOV.U32 R4, RZ, RZ, R39 ;  /* 0x000000ffff047224 */ /* 0x002fe400078e0027 */
[----:B------:R-:W-:Y:S01]  /*7d810*/  HMMA.1688.F32.TF32 R36, R216, R72, R32 ;  /* 0x00000048d824723c */ /* 0x000fe20000081020 */
[----:B------:R1:W-:Y:S04]  /*7d820*/  STL.64 [R1+0x14f0], R40 ;  /* 0x0014f02801007387 */ /* 0x0003e80000100a00 */
[----:B------:R2:W-:Y:S04]  /*7d830*/  STL.64 [R1+0x14f8], R42 ;  /* 0x0014f82a01007387 */ /* 0x0005e80000100a00 */
[----:B------:R-:W-:Y:S01]  /*7d840*/  STL [R1+0x4904], R4 ;  /* 0x0049040401007387 */ /* 0x000fe20000100800 */
[----:B------:R-:W-:-:S03]  /*7d850*/  MOV R32, R27 ;  /* 0x0000001b00207202 */ /* 0x000fc60000000f00 */
[----:B------:R-:W-:Y:S04]  /*7d860*/  STL [R1+0x4900], R104 ;  /* 0x0049006801007387 */ /* 0x000fe80000100800 */
[----:B------:R-:W-:Y:S01]  /*7d870*/  STL [R1+0x48fc], R105 ;  /* 0x0048fc6901007387 */ /* 0x000fe20000100800 */
[----:B------:R-:W-:-:S03]  /*7d880*/  IMAD.MOV.U32 R33, RZ, RZ, R26 ;  /* 0x000000ffff217224 */ /* 0x000fc600078e001a */
[----:B------:R-:W-:Y:S01]  /*7d890*/  STL [R1+0x48f8], R5 ;  /* 0x0048f80501007387 */ /* 0x000fe20000100800 */
[----:B------:R-:W-:-:S03]  /*7d8a0*/  IMAD.MOV.U32 R34, RZ, RZ, R103 ;  /* 0x000000ffff227224 */ /* 0x000fc600078e0067 */
[----:B------:R-:W3:Y:S01]  /*7d8b0*/  LDL.LU R27, [R1+0x4b84] ;  /* 0x004b8400011b7983 */ /* 0x000ee20000300800 */
[----:B------:R-:W-:-:S03]  /*7d8c0*/  IMAD.MOV.U32 R35, RZ, RZ, R102 ;  /* 0x000000ffff237224 */ /* 0x000fc600078e0066 */
[----:B------:R4:W-:Y:S01]  /*7d8d0*/  STL.64 [R1+0x30], R36 ;  /* 0x0000302401007387 */ /* 0x0009e20000100a00 */
[----:B-1----:R-:W-:-:S03]  /*7d8e0*/  IMAD.MOV.U32 R40, RZ, RZ, R99 ;  /* 0x000000ffff287224 */ /* 0x002fc600078e0063 */
[----:B------:R1:W-:Y:S01]  /*7d8f0*/  STL.64 [R1+0x38], R38 ;  /* 0x0000382601007387 */ /* 0x0003e20000100a00 */
[----:B------:R-:W-:-:S03]  /*7d900*/  MOV R41, R248 ;  /* 0x000000f800297202 */ /* 0x000fc60000000f00 */
[----:B------:R-:W3:Y:S01]  /*7d910*/  LDL.LU R26, [R1+0x4b80] ;  /* 0x004b8000011a7983 */ /* 0x000ee20000300800 */
[----:B--2---:R-:W-:-:S03]  /*7d920*/  IMAD.MOV.U32 R42, RZ, RZ, R249 ;  /* 0x000000ffff2a7224 */ /* 0x004fc600078e00f9 */
[----:B------:R-:W2:Y:S01]  /*7d930*/  LDL.LU R103, [R1+0x4b7c] ;  /* 0x004b7c0001677983 */ /* 0x000ea20000300800 */
[----:B------:R-:W-:-:S03]  /*7d940*/  IMAD.MOV.U32 R43, RZ, RZ, R250 ;  /* 0x000000ffff2b7224 */ /* 0x000fc600078e00fa */
[----:B------:R-:W2:Y:S01]  /*7d950*/  LDL.LU R102, [R1+0x4b78] ;  /* 0x004b780001667983 */ /* 0x000ea20000300800 */
[----:B------:R-:W-:-:S03]  /*7d960*/  IMAD.MOV.U32 R44, RZ, RZ, R251 ;  /* 0x000000ffff2c7224 */ /* 0x000fc600078e00fb */
[----:B------:R-:W2:Y:S01]  /*7d970*/  LDL.LU R99, [R1+0x4b74] ;  /* 0x004b740001637983 */ /* 0x000ea20000300800 */
[----:B------:R-:W-:-:S03]  /*7d980*/  IMAD.MOV.U32 R45, RZ, RZ, R90 ;  /* 0x000000ffff2d7224 */ /* 0x000fc600078e005a */
[----:B------:R-:W2:Y:S01]  /*7d990*/  LDL.LU R248, [R1+0x4b70] ;  /* 0x004b700001f87983 */ /* 0x000ea20000300800 */
[----:B------:R-:W-:-:S03]  /*7d9a0*/  MOV R46, R87 ;  /* 0x00000057002e7202 */ /* 0x000fc60000000f00 */
        /* <DEDUP_REMOVED lines=15> */
[----:B------:R-:W-:-:S03]  /*7daa0*/  MOV R56, R91 ;  /* 0x0000005b00387202 */ /* 0x000fc60000000f00 */
[----:B------:R-:W2:Y:S01]  /*7dab0*/  LDL.LU R108, [R1] ;  /* 0x00000000016c7983 */ /* 0x000ea20000300800 */
        /* <DEDUP_REMOVED lines=12> */
[----:B------:R-:W-:Y:S01]  /*7db80*/  IMAD.MOV.U32 R54, RZ, RZ, R15 ;  /* 0x000000ffff367224 */ /* 0x000fe200078e000f */
[----:B----4-:R-:W-:Y:S01]  /*7db90*/  MOV R36, R19 ;  /* 0x0000001300247202 */ /* 0x010fe20000000f00 */
[----:B------:R-:W-:Y:S01]  /*7dba0*/  IMAD.MOV.U32 R55, RZ, RZ, R18 ;  /* 0x000000ffff377224 */ /* 0x000fe200078e0012 */
[----:B------:R-:W-:Y:S01]  /*7dbb0*/  HMMA.1688.F32.TF32 R228, R244, R68, R228 ;  /* 0x00000044f4e4723c */ /* 0x000fe200000810e4 */
[----:B------:R-:W-:Y:S01]  /*7dbc0*/  IMAD.MOV.U32 R37, RZ, RZ, R10 ;  /* 0x000000ffff257224 */ /* 0x000fe200078e000a */
[----:B------:R-:W-:Y:S01]  /*7dbd0*/  LDS R216, [R0+UR12+0xe080] ;  /* 0x00e0800c00d87984 */ /* 0x000fe20008000800 */
[----:B-1----:R-:W-:-:S03]  /*7dbe0*/  IMAD.MOV.U32 R38, RZ, RZ, R11 ;  /* 0x000000ffff267224 */ /* 0x002fc600078e000b */
[C---:B------:R-:W-:Y:S01]  /*7dbf0*/  HMMA.1688.F32.TF32 R232, R244.reuse, R24, R232 ;  /* 0x00000018f4e8723c */ /* 0x040fe200000810e8 */
[----:B------:R-:W-:Y:S04]  /*7dc00*/  LDS R218, [R0+UR12+0xf080] ;  /* 0x00f0800c00da7984 */ /* 0x000fe80008000800 */
[----:B------:R-:W-:Y:S01]  /*7dc10*/  LDS R217, [R252+UR12+0xe080] ;  /* 0x00e0800cfcd97984 */ /* 0x000fe20008000800 */
[----:B------:R-:W-:Y:S03]  /*7dc20*/  HMMA.1688.F32.TF32 R236, R244, R100, R236 ;  /* 0x00000064f4ec723c */ /* 0x000fe600000810ec */
[----:B------:R-:W-:Y:S01]  /*7dc30*/  LDS R219, [R252+UR12+0xf080] ;  /* 0x00f0800cfcdb7984 */ /* 0x000fe20008000800 */
[----:B---3--:R-:W-:-:S02]  /*7dc40*/  IMAD.MOV.U32 R60, RZ, RZ, R27 ;  /* 0x000000ffff3c7224 */ /* 0x008fc400078e001b */
[----:B------:R-:W-:Y:S02]  /*7dc50*/  IMAD.MOV.U32 R67, RZ, RZ, R26 ;  /* 0x000000ffff437224 */ /* 0x000fe400078e001a */
[----:B--2---:R-:W-:Y:S01]  /*7dc60*/  IMAD.MOV.U32 R66, RZ, RZ, R103 ;  /* 0x000000ffff427224 */ /* 0x004fe200078e0067 */
[----:B------:R-:W-:Y:S01]  /*7dc70*/  MOV R65, R102 ;  /* 0x0000006600417202 */ /* 0x000fe20000000f00 */
[----:B------:R-:W-:Y:S02]  /*7dc80*/  IMAD.MOV.U32 R64, RZ, RZ, R99 ;  /* 0x000000ffff407224 */ /* 0x000fe400078e0063 */
[----:B------:R-:W-:Y:S02]  /*7dc90*/  IMAD.MOV.U32 R111, RZ, RZ, R90 ;  /* 0x000000ffff6f7224 */ /* 0x000fe400078e005a */
[----:B------:R-:W-:Y:S02]  /*7dca0*/  IMAD.MOV.U32 R110, RZ, RZ, R87 ;  /* 0x000000ffff6e7224 */ /* 0x000fe400078e0057 */
[----:B------:R-:W-:-:S02]  /*7dcb0*/  IMAD.MOV.U32 R109, RZ, RZ, R86 ;  /* 0x000000ffff6d7224 */ /* 0x000fc400078e0056 */
        /* <DEDUP_REMOVED lines=30> */
[----:B------:R-:W2:Y:S01]  /*7dea0*/  LDS R247, [R252+UR12+0xf000] ;  /* 0x00f0000cfcf77984 */ /* 0x000ea20008000800 */
[----:B------:R-:W-:Y:S01]  /*7deb0*/  IMAD.MOV.U32 R39, RZ, RZ, R3 ;  /* 0x000000ffff277224 */ /* 0x000fe200078e0003 */
[C---:B--2---:R-:W-:Y:S06]  /*7dec0*/  HMMA.1688.F32.TF32 R32, R244.reuse, R86, R32 ;  /* 0x00000056f420723c */ /* 0x044fec0000081020 */
        /* <DEDUP_REMOVED lines=8> */
[C---:B------:R-:W-:Y:S06]  /*7df50*/  HMMA.1688.F32.TF32 R112, R244.reuse, R18, R112 ;  /* 0x00000012f470723c */ /* 0x040fec0000081070 */
[----:B------:R-:W-:Y:S11]  /*7df60*/  HMMA.1688.F32.TF32 R248, R244, R10, R248 ;  /* 0x0000000af4f8723c */ /* 0x000ff600000810f8 */
[----:B------:R-:W-:Y:S06]  /*7df70*/  STL.64 [R1], R108 ;  /* 0x0000006c01007387 */ /* 0x000fec0000100a00 */
[----:B------:R-:W-:Y:S04]  /*7df80*/  STL.64 [R1+0x10], R112 ;  /* 0x0000107001007387 */ /* 0x000fe80000100a00 */
[----:B------:R-:W-:Y:S04]  /*7df90*/  STL.64 [R1+0x18], R114 ;  /* 0x0000187201007387 */ /* 0x000fe80000100a00 */
[----:B------:R-:W-:Y:S04]  /*7dfa0*/  STL [R1+0x8], R110 ;  /* 0x0000086e01007387 */ /* 0x000fe80000100800 */
[----:B------:R-:W-:Y:S04]  /*7dfb0*/  STL [R1+0x48b4], R248 ;  /* 0x0048b4f801007387 */ /* 0x000fe80000100800 */
[----:B------:R-:W-:Y:S04]  /*7dfc0*/  STL [R1+0x48b0], R249 ;  /* 0x0048b0f901007387 */ /* 0x000fe80000100800 */
[----:B------:R-:W-:Y:S04]  /*7dfd0*/  STL [R1+0x48ac], R250 ;  /* 0x0048acfa01007387 */ /* 0x000fe80000100800 */
        /* <DEDUP_REMOVED lines=12> */
[----:B-1----:R-:W3:Y:S04]  /*7e0a0*/  LDL.LU R40, [R1+0x150] ;  /* 0x0001500001287983 */ /* 0x002ee80000300800 */
[----:B------:R1:W-:Y:S04]  /*7e0b0*/  STL.64 [R1+0xc0], R36 ;  /* 0x0000c02401007387 */ /* 0x0003e80000100a00 */
[----:B------:R4:W-:Y:S04]  /*7e0c0*/  STL.64 [R1+0xc8], R38 ;  /* 0x0000c82601007387 */ /* 0x0009e80000100a00 */
[----:B------:R4:W-:Y:S04]  /*7e0d0*/  STL.64 [R1+0xb0], R32 ;  /* 0x0000b02001007387 */ /* 0x0009e80000100a00 */
[----:B------:R4:W-:Y:S04]  /*7e0e0*/  STL.64 [R1+0xb8], R34 ;  /* 0x0000b82201007387 */ /* 0x0009e80000100a00 */
[----:B------:R-:W3:Y:S01]  /*7e0f0*/  LDL.LU R41, [R1+0x154] ;  /* 0x0001540001297983 */ /* 0x000ee20000300800 */
[----:B------:R-:W-:-:S03]  /*7e100*/  MOV R46, R78 ;  /* 0x0000004e002e7202 */ /* 0x000fc60000000f00 */
[----:B--2---:R-:W3:Y:S01]  /*7e110*/  LDL.LU R42, [R1+0x158] ;  /* 0x00015800012a7983 */ /* 0x004ee20000300800 */
[----:B------:R-:W-:-:S03]  /*7e120*/  IMAD.MOV.U32 R47, RZ, RZ, R74 ;  /* 0x000000ffff2f7224 */ /* 0x000fc600078e004a */
[----:B------:R-:W3:Y:S04]  /*7e130*/  LDL.LU R43, [R1+0x15c] ;  /* 0x00015c00012b7983 */ /* 0x000ee80000300800 */
[----:B------:R-:W2:Y:S04]  /*7e140*/  LDL.LU R44, [R1+0x160] ;  /* 0x00016000012c7983 */ /* 0x000ea80000300800 */
[----:B------:R-:W2:Y:S04]  /*7e150*/  LDL.LU R45, [R1+0x164] ;  /* 0x00016400012d7983 */ /* 0x000ea80000300800 */
[----:B------:R-:W4:Y:S04]  /*7e160*/  LDL.LU R78, [R1+0x4aec] ;  /* 0x004aec00014e7983 */ /* 0x000f280000300800 */
[----:B------:R-:W3:Y:S01]  /*7e170*/  LDL.LU R74, [R1+0x4ae8] ;  /* 0x004ae800014a7983 */ /* 0x000ee20000300800 */
[C---:B------:R-:W-:Y:S03]  /*7e180*/  HMMA.1688.F32.TF32 R56, R244.reuse, R70, R56 ;  /* 0x00000046f438723c */ /* 0x040fe60000081038 */
[----:B------:R-:W2:Y:S03]  /*7e190*/  LDL.LU R48, [R1+0x170] ;  /* 0x0001700001307983 */ /* 0x000ea60000300800 */
[----:B------:R-:W-:Y:S01]  /*7e1a0*/  HMMA.1688.F32.TF32 R116, R244, R22, R116 ;  /* 0x00000016f474723c */ /* 0x000fe20000081074 */
[----:B------:R-:W2:Y:S04]  /*7e1b0*/  LDL.LU R49, [R1+0x174] ;  /* 0x0001740001317983 */ /* 0x000ea80000300800 */
[----:B------:R-:W2:Y:S04]  /*7e1c0*/  LDL.LU R50, [R1+0x178] ;  /* 0x0001780001327983 */ /* 0x000ea80000300800 */
[----:B------:R-:W2:Y:S01]  /*7e1d0*/  LDL.LU R51, [R1+0x17c] ;  /* 0x00017c0001337983 */ /* 0x000ea20000300800 */
[----:B------:R-:W-:Y:S01]  /*7e1e0*/  IMAD.MOV.U32 R25, RZ, RZ, R62 ;  /* 0x000000ffff197224 */ /* 0x000fe200078e003e */
[----:B------:R-:W-:-:S07]  /*7e1f0*/  MOV R24, R63 ;  /* 0x0000003f00187202 */ /* 0x000fce0000000f00 */
[----:B------:R-:W-:Y:S02]  /*7e200*/  IMAD.MOV.U32 R248, RZ, RZ, R56 ;  /* 0x000000fffff87224 */ /* 0x000fe400078e0038 */
[----:B------:R-:W-:Y:S01]  /*7e210*/  IMAD.MOV.U32 R249, RZ, RZ, R57 ;  /* 0x000000fffff97224 */ /* 0x000fe200078e0039 */
[----:B------:R-:W2:Y:S01]  /*7e220*/  LDL.LU R56, [R1+0x190] ;  /* 0x0001900001387983 */ /* 0x000ea20000300800 */
[----:B------:R-:W-:Y:S02]  /*7e230*/  IMAD.MOV.U32 R250, RZ, RZ, R58 ;  /* 0x000000fffffa7224 */ /* 0x000fe400078e003a */
[----:B------:R-:W-:Y:S01]  /*7e240*/  IMAD.MOV.U32 R251, RZ, RZ, R59 ;  /* 0x000000fffffb7224 */ /* 0x000fe200078e003b */
        /* <DEDUP_REMOVED lines=71> */
[----:B------:R-:W2:Y:S04]  /*7e6c0*/  LDL.LU R127, [R1+0x20c] ;  /* 0x00020c00017f7983 */ /* 0x000ea80000300800 */
[----:B------:R-:W2:Y:S04]  /*7e6d0*/  LDL.LU R108, [R1+0x1c0] ;  /* 0x0001c000016c7983 */ /* 0x000ea80000300800 */
[----:B------:R-:W2:Y:S01]  /*7e6e0*/  LDL.LU R109, [R1+0x1c4] ;  /* 0x0001c400016d7983 */ /* 0x000ea20000300800 */
[----:B---3--:R-:W-:-:S03]  /*7e6f0*/  IMAD.MOV.U32 R54, RZ, RZ, R74 ;  /* 0x000000ffff367224 */ /* 0x008fc600078e004a */
[----:B------:R-:W3:Y:S01]  /*7e700*/  LDL.LU R110, [R1+0x1c8] ;  /* 0x0001c800016e7983 */ /* 0x000ee20000300800 */
[----:B----4-:R-:W-:-:S03]  /*7e710*/  IMAD.MOV.U32 R55, RZ, RZ, R78 ;  /* 0x000000ffff377224 */ /* 0x010fc600078e004e */
[----:B------:R-:W3:Y:S01]  /*7e720*/  LDL.LU R111, [R1+0x1cc] ;  /* 0x0001cc00016f7983 */ /* 0x000ee20000300800 */
[----:B-1----:R-:W-:-:S03]  /*7e730*/  IMAD.MOV.U32 R36, RZ, RZ, R79 ;  /* 0x000000ffff247224 */ /* 0x002fc600078e004f */
[----:B------:R-:W4:Y:S01]  /*7e740*/  LDL.LU R52, [R1+0x180] ;  /* 0x0001800001347983 */ /* 0x000f220000300800 */
[----:B------:R-:W-:-:S03]  /*7e750*/  MOV R37, R82 ;  /* 0x0000005200257202 */ /* 0x000fc60000000f00 */
[----:B------:R-:W4:Y:S01]  /*7e760*/  LDL.LU R53, [R1+0x184] ;  /* 0x0001840001357983 */ /* 0x000f220000300800 */
[----:B------:R-:W-:-:S03]  /*7e770*/  IMAD.MOV.U32 R38, RZ, RZ, R83 ;  /* 0x000000ffff267224 */ /* 0x000fc600078e0053 */
[----:B------:R-:W3:Y:S04]  /*7e780*/  LDL.LU R74, [R1+0x4ae4] ;  /* 0x004ae400014a7983 */ /* 0x000ee80000300800 */
[----:B------:R-:W4:Y:S04]  /*7e790*/  LDL.LU R78, [R1+0x4ae0] ;  /* 0x004ae000014e7983 */ /* 0x000f280000300800 */
[----:B------:R-:W4:Y:S04]  /*7e7a0*/  LDL.LU R79, [R1+0x4adc] ;  /* 0x004adc00014f7983 */ /* 0x000f280000300800 */
        /* <DEDUP_REMOVED lines=8> */
[----:B--2---:R-:W-:Y:S06]  /*7e830*/  HMMA.1688.F32.TF32 R48, R216, R22, R48 ;  /* 0x00000016d830723c */ /* 0x004fec0000081030 */
        /* <DEDUP_REMOVED lines=9> */
[C---:B------:R-:W-:Y:S06]  /*7e8d0*/  HMMA.1688.F32.TF32 R44, R216.reuse, R18, R44 ;  /* 0x00000012d82c723c */ /* 0x040fec000008102c */
[C---:B------:R-:W-:Y:S06]  /*7e8e0*/  HMMA.1688.F32.TF32 R40, R216.reuse, R14, R40 ;  /* 0x0000000ed828723c */ /* 0x040fec0000081028 */
[-C--:B------:R-:W-:Y:S06]  /*7e8f0*/  HMMA.1688.F32.TF32 R36, R216, R10.reuse, R36 ;  /* 0x0000000ad824723c */ /* 0x080fec0000081024 */
[C---:B------:R-:W-:Y:S06]  /*7e900*/  HMMA.1688.F32.TF32 R140, R148.reuse, R10, R140 ;  /* 0x0000000a948c723c */ /* 0x040fec000008108c */
[C---:B------:R-:W-:Y:S06]  /*7e910*/  HMMA.1688.F32.TF32 R136, R148.reuse, R6, R136 ;  /* 0x000000069488723c */ /* 0x040fec0000081088 */
[----:B------:R-:W-:Y:S06]  /*7e920*/  HMMA.1688.F32.TF32 R124, R148, R26, R124 ;  /* 0x0000001a947c723c */ /* 0x000fec000008107c */
[C---:B----4-:R-:W-:Y:S06]  /*7e930*/  HMMA.1688.F32.TF32 R164, R244.reuse, R78, R164 ;  /* 0x0000004ef4a4723c */ /* 0x050fec00000810a4 */
[C---:B---3--:R-:W-:Y:S06]  /*7e940*/  HMMA.1688.F32.TF32 R168, R244.reuse, R82, R168 ;  /* 0x00000052f4a8723c */ /* 0x048fec00000810a8 */
[----:B------:R-:W-:Y:S01]  /*7e950*/  HMMA.1688.F32.TF32 R160, R244, R74, R160 ;  /* 0x0000004af4a0723c */ /* 0x000fe200000810a0 */
[----:B------:R-:W-:Y:S04]  /*7e960*/  LDS R244, [R30+UR12+0xe080] ;  /* 0x00e0800c1ef47984 */ /* 0x000fe80008000800 */
[----:B------:R-:W-:Y:S01]  /*7e970*/  LDS R246, [R30+UR12+0xf080] ;  /* 0x00f0800c1ef67984 */ /* 0x000fe20008000800 */
[C---:B------:R-:W-:Y:S03]  /*7e980*/  HMMA.1688.F32.TF32 R108, R148.reuse, R90, R108 ;  /* 0x0000005a946c723c */ /* 0x040fe6000008106c */
[----:B------:R-:W-:Y:S03]  /*7e990*/  LDS R245, [R31+UR12+0xe080] ;  /* 0x00e0800c1ff57984 */ /* 0x000fe60008000800 */
[C---:B------:R-:W-:Y:S01]  /*7e9a0*/  HMMA.1688.F32.TF32 R60, R148.reuse, R82, R60 ;  /* 0x00000052943c723c */ /* 0x040fe2000008103c */
[----:B------:R-:W1:Y:S04]  /*7e9b0*/  LDS R247, [R31+UR12+0xf080] ;  /* 0x00f0800c1ff77984 */ /* 0x000e680008000800 */
        /* <DEDUP_REMOVED lines=49> */
[----:B------:R-:W-:Y:S04]  /*7ecd0*/  LDS R148, [R0+UR12+0xe100] ;  /* 0x00e1000c00947984 */ /* 0x000fe80008000800 */
[----:B--2---:R-:W2:Y:S04]  /*7ece0*/  LDL.LU R36, [R1+0xa00] ;  /* 0x000a000001247983 */ /* 0x004ea80000300800 */
[----:B------:R4:W-:Y:S04]  /*7ecf0*/  STL.64 [R1+0x14b0], R32 ;  /* 0x0014b02001007387 */ /* 0x0009e80000100a00 */
[----:B------:R1:W-:Y:S04]  /*7ed00*/  STL.64 [R1+0x14b8], R34 ;  /* 0x0014b82201007387 */ /* 0x0003e80000100a00 */
        /* <DEDUP_REMOVED lines=103> */
[C---:B--2---:R-:W-:Y:S03]  /*7f380*/  HMMA.1688.F32.TF32 R108, R244.reuse, R106, R108 ;  /* 0x0000006af46c723c */ /* 0x044fe6000008106c */
[----:B------:R-:W-:Y:S04]  /*7f390*/  LDS R150, [R0+UR12+0xf100] ;  /* 0x00f1000c00967984 */ /* 0x000fe80008000800 */
[----:B------:R-:W-:Y:S01]  /*7f3a0*/  LDS R149, [R252+UR12+0xe100] ;  /* 0x00e1000cfc957984 */ /* 0x000fe20008000800 */
[C---:B---3--:R-:W-:Y:S03]  /*7f3b0*/  HMMA.1688.F32.TF32 R116, R244.reuse, R10, R116 ;  /* 0x0000000af474723c */ /* 0x048fe60000081074 */
[----:B------:R-:W1:Y:S03]  /*7f3c0*/  LDS R151, [R252+UR12+0xf100] ;  /* 0x00f1000cfc977984 */ /* 0x000e660008000800 */
[C---:B------:R-:W-:Y:S06]  /*7f3d0*/  HMMA.1688.F32.TF32 R124, R244.reuse, R18, R124 ;  /* 0x00000012f47c723c */ /* 0x040fec000008107c */
        /* <DEDUP_REMOVED lines=13> */
[----:B------:R-:W-:Y:S01]  /*7f4b0*/  STL.64 [R1+0x1490], R172 ;  /* 0x001490ac01007387 */ /* 0x000fe20000100a00 */
[----:B------:R-:W-:Y:S03]  /*7f4c0*/  HMMA.1688.F32.TF32 R136, R216, R78, R136 ;  /* 0x0000004ed888723c */ /* 0x000fe60000081088 */
[----:B------:R-:W-:Y:S04]  /*7f4d0*/  STL.64 [R1+0x1498], R174 ;  /* 0x001498ae01007387 */ /* 0x000fe80000100a00 */
[----:B------:R-:W-:Y:S04]  /*7f4e0*/  STL.64 [R1+0x1480], R168 ;  /* 0x001480a801007387 */ /* 0x000fe80000100a00 */
[----:B------:R-:W-:Y:S04]  /*7f4f0*/  STL.64 [R1+0x1488], R170 ;  /* 0x001488aa01007387 */ /* 0x000fe80000100a00 */
[----:B------:R-:W-:Y:S01]  /*7f500*/  STL.64 [R1+0x1470], R164 ;  /* 0x001470a401007387 */ /* 0x000fe20000100a00 */
[C---:B------:R-:W-:Y:S03]  /*7f510*/  HMMA.1688.F32.TF32 R120, R244.reuse, R14, R120 ;  /* 0x0000000ef478723c */ /* 0x040fe60000081078 */
[----:B------:R-:W-:Y:S04]  /*7f520*/  STL.64 [R1+0x1478], R166 ;  /* 0x001478a601007387 */ /* 0x000fe80000100a00 */
[----:B------:R-:W-:Y:S04]  /*7f530*/  STL.64 [R1+0x1460], R160 ;  /* 0x001460a001007387 */ /* 0x000fe80000100a00 */
[----:B------:R-:W-:Y:S01]  /*7f540*/  STL.64 [R1+0x1468], R162 ;  /* 0x001468a201007387 */ /* 0x000fe20000100a00 */
[C---:B------:R-:W-:Y:S03]  /*7f550*/  HMMA.1688.F32.TF32 R60, R244.reuse, R26, R60 ;  /* 0x0000001af43c723c */ /* 0x040fe6000008103c */
[----:B------:R-:W-:Y:S03]  /*7f560*/  STL.64 [R1+0x1450], R156 ;  /* 0x0014509c01007387 */ /* 0x000fe60000100a00 */
        /* <DEDUP_REMOVED lines=23> */
[-C--:B----4-:R-:W-:Y:S03]  /*7f6e0*/  HMMA.1688.F32.TF32 R32, R244, R78.reuse, R32 ;  /* 0x0000004ef420723c */ /* 0x090fe60000081020 */
        /* <DEDUP_REMOVED lines=115> */
[----:B------:R-:W4:Y:S04]  /*7fe20*/  LDL.LU R32, [R1+0x920] ;  /* 0x0009200001207983 */ /* 0x000f280000300800 */
[----:B------:R-:W4:Y:S04]  /*7fe30*/  LDL.LU R33, [R1+0x924] ;  /* 0x0009240001217983 */ /* 0x000f280000300800 */
[----:B------:R-:W4:Y:S04]  /*7fe40*/  LDL.LU R34, [R1+0x928] ;  /* 0x0009280001227983 */ /* 0x000f280000300800 */
[----:B------:R-:W4:Y:S04]  /*7fe50*/  LDL.LU R35, [R1+0x92c] ;  /* 0x00092c0001237983 */ /* 0x000f280000300800 */
[----:B------:R-:W-:Y:S04]  /*7fe60*/  LDS R218, [R30+UR12+0xf100] ;  /* 0x00f1000c1eda7984 */ /* 0x000fe80008000800 */
[----:B------:R-:W-:Y:S04]  /*7fe70*/  LDS R217, [R31+UR12+0xe100] ;  /* 0x00e1000c1fd97984 */ /* 0x000fe80008000800 */
[----:B------:R-:W1:Y:S01]  /*7fe80*/  LDS R219, [R31+UR12+0xf100] ;  /* 0x00f1000c1fdb7984 */ /* 0x000e620008000800 */
[C---:B--2---:R-:W-:Y:S06]  /*7fe90*/  HMMA.1688.F32.TF32 R60, R148.reuse, R78, R60 ;  /* 0x0000004e943c723c */ /* 0x044fec000008103c */
        /* <DEDUP_REMOVED lines=10> */
[----:B------:R-:W-:Y:S01]  /*7ff40*/  HMMA.1688.F32.TF32 R164, R244, R74, R164 ;  /* 0x0000004af4a4723c */ /* 0x000fe200000810a4 */
[----:B------:R-:W-:Y:S04]  /*7ff50*/  LDS R244, [R0+UR12+0xe180] ;  /* 0x00e1800c00f47984 */ /* 0x000fe80008000800 */
[----:B------:R-:W-:Y:S01]  /*7ff60*/  LDS R246, [R0+UR12+0xf180] ;  /* 0x00f1800c00f67984 */ /* 0x000fe20008000800 */
[C---:B------:R-:W-:Y:S03]  /*7ff70*/  HMMA.1688.F32.TF32 R156, R148.reuse, R18, R156 ;  /* 0x00000012949c723c */ /* 0x040fe6000008109c */
[----:B------:R-:W-:Y:S04]  /*7ff80*/  LDS R245, [R252+UR12+0xe180] ;  /* 0x00e1800cfcf57984 */ /* 0x000fe80008000800 */
[----:B------:R-:W2:Y:S01]  /*7ff90*/  LDS R247, [R252+UR12+0xf180] ;  /* 0x00f1800cfcf77984 */ /* 0x000ea20008000800 */
[C---:B------:R-:W-:Y:S09]  /*7ffa0*/  HMMA.1688.F32.TF32 R140, R148.reuse, R6, R140 ;  /* 0x00000006948c723c */ /* 0x040ff2000008108c */
[----:B------:R-:W-:Y:S01]  /*7ffb0*/  STL.64 [R1+0x4c0], R164 ;  /* 0x0004c0a401007387 */ /* 0x000fe20000100a00 */
[C---:B------:R-:W-:Y:S03]  /*7ffc0*/  HMMA.1688.F32.TF32 R136, R148.reuse, R106, R136 ;  /* 0x0000006a9488723c */ /* 0x040fe60000081088 */
[----:B------:R-:W-:Y:S04]  /*7ffd0*/  STL.64 [R1+0x4c8], R166 ;  /* 0x0004c8a601007387 */ /* 0x000fe80000100a00 */
[----:B------:R-:W-:Y:S04]  /*7ffe0*/  STL.64 [R1+0x4b0], R160 ;  /* 0x0004b0a001007387 */ /* 0x000fe80000100a00 */
[----:B------:R-:W-:Y:S01]  /*7fff0*/  STL.64 [R1+0x4b8], R162 ;  /* 0x0004b8a201007387 */ /* 0x000fe20000100a00 */
[C---:B------:R-:W-:Y:S03]  /*80000*/  HMMA.1688.F32.TF32 R120, R148.reuse, R98, R120 ;  /* 0x000000629478723c */ /* 0x040fe60000081078 */
[----:B------:R-:W-:Y:S04]  /*80010*/  STL.64 [R1+0x4a0], R156 ;  /* 0x0004a09c01007387 */ /* 0x000fe80000100a00 */
[----:B------:R-:W-:Y:S04]  /*80020*/  STL.64 [R1+0x4a8], R158 ;  /* 0x0004a89e01007387 */ /* 0x000fe80000100a00 */
[----:B------:R-:W-:Y:S04]  /*80030*/  STL.64 [R1+0x490], R152 ;  /* 0x0004909801007387 */ /* 0x000fe80000100a00 */
[----:B------:R-:W-:Y:S01]  /*80040*/  STL.64 [R1+0x498], R154 ;  /* 0x0004989a01007387 */ /* 0x000fe20000100a00 */
[----:B------:R-:W-:Y:S03]  /*80050*/  HMMA.1688.F32.TF32 R64, R148, R82, R64 ;  /* 0x000000529440723c */ /* 0x000fe60000081040 */
[----:B------:R-:W-:Y:S04]  /*80060*/  STL.64 [R1+0x480], R144 ;  /* 0x0004809001007387 */ /* 0x000fe80000100a00 */
[----:B------:R-:W-:Y:S01]  /*80070*/  STL.64 [R1+0x488], R146 ;  /* 0x0004889201007387 */ /* 0x000fe20000100a00 */
[C---:B-1----:R-:W-:Y:S03]  /*80080*/  HMMA.1688.F32.TF32 R52, R216.reuse, R22, R52 ;  /* 0x00000016d834723c */ /* 0x042fe60000081034 */
        /* <DEDUP_REMOVED lines=10> */
[C---:B----4-:R-:W-:Y:S03]  /*80130*/  HMMA.1688.F32.TF32 R36, R216.reuse, R6, R36 ;  /* 0x00000006d824723c */ /* 0x050fe60000081024 */
        /* <DEDUP_REMOVED lines=29> */
[----:B-1----:R-:W4:Y:S04]  /*80310*/  LDL.LU R36, [R1+0x3d0] ;  /* 0x0003d00001247983 */ /* 0x002f280000300800 */
[----:B------:R1:W-:Y:S04]  /*80320*/  STL.64 [R1+0x500], R32 ;  /* 0x0005002001007387 */ /* 0x0003e80000100a00 */
[----:B------:R2:W-:Y:S04]  /*80330*/  STL.64 [R1+0x508], R34 ;  /* 0x0005082201007387 */ /* 0x0005e80000100a00 */
[----:B------:R-:W4:Y:S04]  /*80340*/  LDL.LU R37, [R1+0x3d4] ;  /* 0x0003d40001257983 */ /* 0x000f280000300800 */
[----:B---3--:R-:W4:Y:S04]  /*80350*/  LDL.LU R38, [R1+0x3d8] ;  /* 0x0003d80001267983 */ /* 0x008f280000300800 */
        /* <DEDUP_REMOVED lines=103> */
[----:B--2---:R-:W2:Y:S04]  /*809d0*/  LDL.LU R34, [R1+0x3c8] ;  /* 0x0003c80001227983 */ /* 0x004ea80000300800 */
[----:B------:R-:W2:Y:S04]  /*809e0*/  LDL.LU R35, [R1+0x3cc] ;  /* 0x0003cc0001237983 */ /* 0x000ea80000300800 */
[----:B------:R-:W-:Y:S04]  /*809f0*/  LDS R150, [R30+UR12+0xf180] ;  /* 0x00f1800c1e967984 */ /* 0x000fe80008000800 */
[----:B------:R-:W-:Y:S04]  /*80a00*/  LDS R149, [R31+UR12+0xe180] ;  /* 0x00e1800c1f957984 */ /* 0x000fe80008000800 */
[----:B------:R-:W2:Y:S01]  /*80a10*/  LDS R151, [R31+UR12+0xf180] ;  /* 0x00f1800c1f977984 */ /* 0x000ea20008000800 */
[C---:B----4-:R-:W-:Y:S06]  /*80a20*/  HMMA.1688.F32.TF32 R124, R244.reuse, R10, R124 ;  /* 0x0000000af47c723c */ /* 0x050fec000008107c */
[C---:B---3--:R-:W-:Y:S06]  /*80a30*/  HMMA.1688.F32.TF32 R112, R244.reuse, R70, R112 ;  /* 0x00000046f470723c */ /* 0x048fec0000081070 */
        /* <DEDUP_REMOVED lines=10> */
[----:B------:R-:W-:-:S15]  /*80ae0*/  HMMA.1688.F32.TF32 R172, R216, R102, R172 ;  /* 0x00000066d8ac723c */ /* 0x000fde00000810ac */
[----:B------:R-:W-:-:S02]  /*80af0*/  NOP ;  /* 0x0000000000007918 */ /* 0x000fc40000000000 */
[----:B------:R-:W-:Y:S01]  /*80b00*/  STL.64 [R1+0x4f0], R180 ;  /* 0x0004f0b401007387 */ /* 0x000fe20000100a00 */
[----:B------:R-:W-:Y:S03]  /*80b10*/  HMMA.1688.F32.TF32 R156, R216, R86, R156 ;  /* 0x00000056d89c723c */ /* 0x000fe6000008109c */
[----:B------:R1:W-:Y:S04]  /*80b20*/  STL.64 [R1+0x4f8], R182 ;  /* 0x0004f8b601007387 */ /* 0x0003e80000100a00 */
[----:B------:R-:W-:Y:S01]  /*80b30*/  LDS R216, [R0+UR12+0xe200] ;  /* 0x00e2000c00d87984 */ /* 0x000fe20008000800 */
[C---:B------:R-:W-:Y:S03]  /*80b40*/  HMMA.1688.F32.TF32 R108, R244.reuse, R26, R108 ;  /* 0x0000001af46c723c */ /* 0x040fe6000008106c */
[----:B------:R-:W-:Y:S04]  /*80b50*/  LDS R218, [R0+UR12+0xf200] ;  /* 0x00f2000c00da7984 */ /* 0x000fe80008000800 */
[----:B-1----:R-:W3:Y:S01]  /*80b60*/  LDL.LU.64 R182, [R1+0x4ac8] ;  /* 0x004ac80001b67983 */ /* 0x002ee20000300a00 */
[C---:B------:R-:W-:Y:S03]  /*80b70*/  HMMA.1688.F32.TF32 R136, R244.reuse, R22, R136 ;  /* 0x00000016f488723c */ /* 0x040fe60000081088 */
[----:B------:R-:W3:Y:S04]  /*80b80*/  LDL.LU.64 R180, [R1+0x4ac0] ;  /* 0x004ac00001b47983 */ /* 0x000ee80000300a00 */
[----:B------:R-:W-:Y:S04]  /*80b90*/  STL.64 [R1+0x4e0], R176 ;  /* 0x0004e0b001007387 */ /* 0x000fe80000100a00 */
[----:B------:R1:W-:Y:S01]  /*80ba0*/  STL.64 [R1+0x4e8], R178 ;  /* 0x0004e8b201007387 */ /* 0x0003e20000100a00 */
[C---:B------:R-:W-:Y:S03]  /*80bb0*/  HMMA.1688.F32.TF32 R60, R244.reuse, R98, R60 ;  /* 0x00000062f43c723c */ /* 0x040fe6000008103c */
[----:B------:R-:W-:Y:S03]  /*80bc0*/  LDS R217, [R252+UR12+0xe200] ;  /* 0x00e2000cfcd97984 */ /* 0x000fe60008000800 */
[C---:B------:R-:W-:Y:S01]  /*80bd0*/  HMMA.1688.F32.TF32 R120, R244.reuse, R6, R120 ;  /* 0x00000006f478723c */ /* 0x040fe20000081078 */
[----:B------:R-:W4:Y:S04]  /*80be0*/  LDS R219, [R252+UR12+0xf200] ;  /* 0x00f2000cfcdb7984 */ /* 0x000f280008000800 */
[----:B-1----:R-:W3:Y:S04]  /*80bf0*/  LDL.LU.64 R178, [R1+0x4ab8] ;  /* 0x004ab80001b27983 */ /* 0x002ee80000300a00 */
[----:B------:R-:W3:Y:S04]  /*80c00*/  LDL.LU.64 R176, [R1+0x4ab0] ;  /* 0x004ab00001b07983 */ /* 0x000ee80000300a00 */
[----:B------:R-:W-:Y:S04]  /*80c10*/  STL.64 [R1+0x4d0], R172 ;  /* 0x0004d0ac01007387 */ /* 0x000fe80000100a00 */
[----:B------:R-:W-:Y:S01]  /*80c20*/  STL.64 [R1+0x4d8], R174 ;  /* 0x0004d8ae01007387 */ /* 0x000fe20000100a00 */
[C---:B------:R-:W-:Y:S03]  /*80c30*/  HMMA.1688.F32.TF32 R116, R244.reuse, R106, R116 ;  /* 0x0000006af474723c */ /* 0x040fe60000081074 */
        /* <DEDUP_REMOVED lines=24> */
[----:B------:R-:W-:Y:S01]  /*80dc0*/  STL.64 [R1+0x3f0], R128 ;  /* 0x0003f08001007387 */ /* 0x000fe20000100a00 */
[----:B------:R-:W-:Y:S03]  /*80dd0*/  HMMA.1688.F32.TF32 R36, R244, R74, R36 ;  /* 0x0000004af424723c */ /* 0x000fe60000081024 */
[----:B------:R-:W-:Y:S04]  /*80de0*/  STL.64 [R1+0x3f8], R130 ;  /* 0x0003f88201007387 */ /* 0x000fe80000100a00 */
[----:B------:R-:W-:Y:S01]  /*80df0*/  STL.64 [R1+0x3e0], R124 ;  /* 0x0003e07c01007387 */ /* 0x000fe20000100a00 */
        /* <DEDUP_REMOVED lines=26> */
[----:B------:R-:W-:Y:S04]  /*80fa0*/  STL.64 [R1+0xa90], R36 ;  /* 0x000a902401007387 */ /* 0x000fe80000100a00 */
[----:B------:R-:W-:Y:S04]  /*80fb0*/  STL.64 [R1+0xa98], R38 ;  /* 0x000a982601007387 */ /* 0x000fe80000100a00 */
[----:B------:R1:W-:Y:S04]  /*80fc0*/  STL.64 [R1+0xa80], R32 ;  /* 0x000a802001007387 */ /* 0x0003e80000100a00 */
[----:B------:R1:W-:Y:S04]  /*80fd0*/  STL.64 [R1+0xa88], R34 ;  /* 0x000a882201007387 */ /* 0x0003e80000100a00 */
        /* <DEDUP_REMOVED lines=61> */
[----:B------:R-:W1:Y:S01]  /*813b0*/  LDS R247, [R31+UR12+0xf200] ;  /* 0x00f2000c1ff77984 */ /* 0x000e620008000800 */
        /* <DEDUP_REMOVED lines=8> */
[C---:B--2---:R-:W-:Y:S06]  /*81440*/  HMMA.1688.F32.TF32 R128, R148.reuse, R14, R128 ;  /* 0x0000000e9480723c */ /* 0x044fec0000081080 */
[C---:B---3--:R-:W-:Y:S06]  /*81450*/  HMMA.1688.F32.TF32 R124, R148.reuse, R10, R124 ;  /* 0x0000000a947c723c */ /* 0x048fec000008107c */
[C---:B------:R-:W-:Y:S06]  /*81460*/  HMMA.1688.F32.TF32 R120, R148.reuse, R6, R120 ;  /* 0x000000069478723c */ /* 0x040fec0000081078 */
[C---:B------:R-:W-:Y:S06]  /*81470*/  HMMA.1688.F32.TF32 R60, R148.reuse, R98, R60 ;  /* 0x00000062943c723c */ /* 0x040fec000008103c */
[C---:B------:R-:W-:Y:S06]  /*81480*/  HMMA.1688.F32.TF32 R112, R148.reuse, R70, R112 ;  /* 0x000000469470723c */ /* 0x040fec0000081070 */
[C---:B------:R-:W-:Y:S06]  /*81490*/  HMMA.1688.F32.TF32 R56, R148.reuse, R94, R56 ;  /* 0x0000005e9438723c */ /* 0x040fec0000081038 */
[C---:B------:R-:W-:Y:S01]  /*814a0*/  HMMA.1688.F32.TF32 R48, R148.reuse, R86, R48 ;  /* 0x000000569430723c */ /* 0x040fe20000081030 */
[----:B------:R-:W-:Y:S05]  /*814b0*/  STL.64 [R1+0xa60], R128 ;  /* 0x000a608001007387 */ /* 0x000fea0000100a00 */
[C---:B------:R-:W-:Y:S06]  /*814c0*/  HMMA.1688.F32.TF32 R44, R148.reuse, R82, R44 ;  /* 0x00000052942c723c */ /* 0x040fec000008102c */
[C---:B------:R-:W-:Y:S01]  /*814d0*/  HMMA.1688.F32.TF32 R64, R148.reuse, R102, R64 ;  /* 0x000000669440723c */ /* 0x040fe20000081040 */
[----:B------:R-:W-:Y:S05]  /*814e0*/  STL.64 [R1+0xa68], R130 ;  /* 0x000a688201007387 */ /* 0x000fea0000100a00 */
[C---:B------:R-:W-:Y:S06]  /*814f0*/  HMMA.1688.F32.TF32 R40, R148.reuse, R78, R40 ;  /* 0x0000004e9428723c */ /* 0x040fec0000081028 */
[C---:B------:R-:W-:Y:S01]  /*81500*/  HMMA.1688.F32.TF32 R52, R148.reuse, R90, R52 ;  /* 0x0000005a9434723c */ /* 0x040fe20000081034 */
        /* <DEDUP_REMOVED lines=14> */
[----:B------:R-:W-:-:S03]  /*815f0*/  IMAD.MOV.U32 R100, RZ, RZ, R39 ;  /* 0x000000ffff647224 */ /* 0x000fc600078e0027 */
[----:B------:R-:W-:Y:S01]  /*81600*/  STL.64 [R1+0x1128], R54 ;  /* 0x0011283601007387 */ /* 0x000fe20000100a00 */
[----:B------:R-:W-:-:S03]  /*81610*/  IMAD.MOV.U32 R101, RZ, RZ, R38 ;  /* 0x000000ffff657224 */ /* 0x000fc600078e0026 */
[----:B------:R-:W-:Y:S04]  /*81620*/  STL.64 [R1+0x1110], R48 ;  /* 0x0011103001007387 */ /* 0x000fe80000100a00 */
[----:B------:R-:W-:Y:S04]  /*81630*/  STL.64 [R1+0x1118], R50 ;  /* 0x0011183201007387 */ /* 0x000fe80000100a00 */
[----:B------:R-:W-:Y:S04]  /*81640*/  STL.64 [R1+0x1100], R44 ;  /* 0x0011002c01007387 */ /* 0x000fe80000100a00 */
[----:B------:R-:W-:Y:S04]  /*81650*/  STL.64 [R1+0x1108], R46 ;  /* 0x0011082e01007387 */ /* 0x000fe80000100a00 */
[----:B------:R-:W-:Y:S01]  /*81660*/  STL.64 [R1+0x10f0], R40 ;  /* 0x0010f02801007387 */ /* 0x000fe20000100a00 */
[----:B------:R-:W-:Y:S03]  /*81670*/  HMMA.1688.F32.TF32 R108, R148, R26, R108 ;  /* 0x0000001a946c723c */ /* 0x000fe6000008106c */
[----:B------:R-:W-:Y:S04]  /*81680*/  STL.64 [R1+0x10f8], R42 ;  /* 0x0010f82a01007387 */ /* 0x000fe80000100a00 */
[----:B------:R2:W-:Y:S04]  /*81690*/  STL.64 [R1+0xa40], R36 ;  /* 0x000a402401007387 */ /* 0x0005e80000100a00 */
[----:B------:R-:W-:Y:S04]  /*816a0*/  STL [R1+0x48a4], R100 ;  /* 0x0048a46401007387 */ /* 0x000fe80000100800 */
[----:B------:R-:W-:Y:S04]  /*816b0*/  STL [R1+0x48a0], R101 ;  /* 0x0048a06501007387 */ /* 0x000fe80000100800 */
[----:B--2---:R-:W2:Y:S04]  /*816c0*/  LDL.LU R36, [R1+0x2f0] ;  /* 0x0002f00001247983 */ /* 0x004ea80000300800 */
        /* <DEDUP_REMOVED lines=43> */
[----:B------:R-:W-:Y:S03]  /*81980*/  HMMA.1688.F32.TF32 R116, R148, R106, R116 ;  /* 0x0000006a9474723c */ /* 0x000fe60000081074 */
        /* <DEDUP_REMOVED lines=39> */
[----:B------:R-:W4:Y:S04]  /*81c00*/  LDL.LU R46, [R1+0x318] ;  /* 0x00031800012e7983 */ /* 0x000f280000300800 */
[----:B------:R-:W4:-:S13]  /*81c10*/  LDL.LU R47, [R1+0x31c] ;  /* 0x00031c00012f7983 */ /* 0x000f1a0000300800 */
[----:B------:R-:W-:Y:S01]  /*81c20*/  IMAD.MOV.U32 R97, RZ, RZ, R32 ;  /* 0x000000ffff617224 */ /* 0x000fe200078e0020 */
[----:B------:R-:W-:Y:S01]  /*81c30*/  MOV R93, R34 ;  /* 0x00000022005d7202 */ /* 0x000fe20000000f00 */
[----:B------:R-:W-:Y:S01]  /*81c40*/  IMAD.MOV.U32 R96, RZ, RZ, R33 ;  /* 0x000000ffff607224 */ /* 0x000fe200078e0021 */
[----:B------:R-:W4:Y:S01]  /*81c50*/  LDL.LU R32, [R1+0x670] ;  /* 0x0006700001207983 */ /* 0x000f220000300800 */
[----:B------:R-:W-:-:S03]  /*81c60*/  IMAD.MOV.U32 R92, RZ, RZ, R35 ;  /* 0x000000ffff5c7224 */ /* 0x000fc600078e0023 */
[----:B------:R-:W4:Y:S04]  /*81c70*/  LDL.LU R33, [R1+0x674] ;  /* 0x0006740001217983 */ /* 0x000f280000300800 */
[----:B------:R-:W4:Y:S04]  /*81c80*/  LDL.LU R34, [R1+0x678] ;  /* 0x0006780001227983 */ /* 0x000f280000300800 */
[----:B------:R-:W4:Y:S01]  /*81c90*/  LDL.LU R35, [R1+0x67c] ;  /* 0x00067c0001237983 */ /* 0x000f220000300800 */
[C---:B-1----:R-:W-:Y:S06]  /*81ca0*/  HMMA.1688.F32.TF32 R40, R244.reuse, R14, R40 ;  /* 0x0000000ef428723c */ /* 0x042fec0000081028 */
[C---:B--2---:R-:W-:Y:S06]  /*81cb0*/  HMMA.1688.F32.TF32 R36, R244.reuse, R10, R36 ;  /* 0x0000000af424723c */ /* 0x044fec0000081024 */
[----:B---3--:R-:W-:Y:S06]  /*81cc0*/  HMMA.1688.F32.TF32 R48, R244, R22, R48 ;  /* 0x00000016f430723c */ /* 0x008fec0000081030 */
        /* <DEDUP_REMOVED lines=11> */
[C---:B------:R-:W-:Y:S05]  /*81d80*/  HMMA.1688.F32.TF32 R132, R216.reuse, R106, R132 ;  /* 0x0000006ad884723c */ /* 0x040fea0000081084 */
[----:B------:R-:W-:Y:S06]  /*81d90*/  STL.64 [R1+0xa10], R148 ;  /* 0x000a109401007387 */ /* 0x000fec0000100a00 */
        /* <DEDUP_REMOVED lines=10> */
[----:B----4-:R-:W-:Y:S03]  /*81e40*/  HMMA.1688.F32.TF32 R44, R244, R18, R44 ;  /* 0x00000012f42c723c */ /* 0x010fe6000008102c */
        /* <DEDUP_REMOVED lines=25> */
[----:B------:R1:W-:Y:S01]  /*81fe0*/  STL.64 [R1+0x708], R38 ;  /* 0x0007082601007387 */ /* 0x0003e20000100a00 */
[----:B------:R-:W-:Y:S03]  /*81ff0*/  HMMA.1688.F32.TF32 R144, R216, R14, R144 ;  /* 0x0000000ed890723c */ /* 0x000fe60000081090 */
[----:B------:R-:W-:Y:S04]  /*82000*/  LDS R216, [R30+UR12+0xe280] ;  /* 0x00e2800c1ed87984 */ /* 0x000fe80008000800 */
[----:B------:R-:W-:Y:S01]  /*82010*/  LDS R218, [R30+UR12+0xf280] ;  /* 0x00f2800c1eda7984 */ /* 0x000fe20008000800 */
[----:B-1----:R-:W-:Y:S03]  /*82020*/  HMMA.1688.F32.TF32 R36, R244, R6, R32 ;  /* 0x00000006f424723c */ /* 0x002fe60000081020 */
[----:B------:R-:W2:Y:S04]  /*82030*/  LDL.LU R32, [R1+0x520] ;  /* 0x0005200001207983 */ /* 0x000ea80000300800 */
[----:B------:R-:W-:Y:S04]  /*82040*/  LDS R217, [R31+UR12+0xe280] ;  /* 0x00e2800c1fd97984 */ /* 0x000fe80008000800 */
[----:B------:R-:W-:Y:S01]  /*82050*/  LDS R219, [R31+UR12+0xf280] ;  /* 0x00f2800c1fdb7984 */ /* 0x000fe20008000800 */
[----:B------:R-:W-:-:S04]  /*82060*/  IMAD.MOV.U32 R100, RZ, RZ, R150 ;  /* 0x000000ffff647224 */ /* 0x000fc800078e0096 */
[----:B------:R-:W-:Y:S01]  /*82070*/  IMAD.MOV.U32 R89, RZ, RZ, R144 ;  /* 0x000000ffff597224 */ /* 0x000fe200078e0090 */
[----:B------:R-:W-:Y:S01]  /*82080*/  MOV R88, R145 ;  /* 0x0000009100587202 */ /* 0x000fe20000000f00 */
[----:B------:R-:W-:Y:S01]  /*82090*/  IMAD.MOV.U32 R85, RZ, RZ, R146 ;  /* 0x000000ffff557224 */ /* 0x000fe200078e0092 */
[----:B------:R-:W-:Y:S01]  /*820a0*/  LDS R148, [R0+UR12+0xe280] ;  /* 0x00e2800c00947984 */ /* 0x000fe20008000800 */
[----:B------:R-:W-:Y:S02]  /*820b0*/  IMAD.MOV.U32 R84, RZ, RZ, R147 ;  /* 0x000000ffff547224 */ /* 0x000fe400078e0093 */
[----:B------:R-:W-:Y:S01]  /*820c0*/  IMAD.MOV.U32 R101, RZ, RZ, R151 ;  /* 0x000000ffff657224 */ /* 0x000fe200078e0097 */
[----:B------:R-:W-:Y:S04]  /*820d0*/  LDS R150, [R0+UR12+0xf280] ;  /* 0x00f2800c00967984 */ /* 0x000fe80008000800 */
[----:B------:R1:W-:Y:S04]  /*820e0*/  STL.64 [R1+0x1030], R36 ;  /* 0x0010302401007387 */ /* 0x0003e80000100a00 */
[----:B------:R3:W-:Y:S04]  /*820f0*/  STL.64 [R1+0x1038], R38 ;  /* 0x0010382601007387 */ /* 0x0007e80000100a00 */
        /* <DEDUP_REMOVED lines=104> */
[----:B------:R-:W1:Y:S01]  /*82780*/  LDS R151, [R252+UR12+0xf280] ;  /* 0x00f2800cfc977984 */ /* 0x000e620008000800 */
[C---:B----4-:R-:W-:Y:S06]  /*82790*/  HMMA.1688.F32.TF32 R132, R244.reuse, R78, R132 ;  /* 0x0000004ef484723c */ /* 0x050fec0000081084 */
[C---:B---3--:R-:W-:Y:S06]  /*827a0*/  HMMA.1688.F32.TF32 R136, R244.reuse, R82, R136 ;  /* 0x00000052f488723c */ /* 0x048fec0000081088 */
        /* <DEDUP_REMOVED lines=18> */
[----:B------:R4:W-:Y:S01]  /*828d0*/  STL.64 [R1+0x1008], R166 ;  /* 0x001008a601007387 */ /* 0x0009e20000100a00 */
[----:B------:R-:W-:Y:S03]  /*828e0*/  HMMA.1688.F32.TF32 R244, R244, R74, R128 ;  /* 0x0000004af4f4723c */ /* 0x000fe60000081080 */
[----:B----4-:R-:W4:Y:S04]  /*828f0*/  LDL.LU.64 R166, [R1+0x4a88] ;  /* 0x004a880001a67983 */ /* 0x010f280000300a00 */
        /* <DEDUP_REMOVED lines=29> */
[----:B------:R-:W3:Y:S04]  /*82ad0*/  LDL.LU.64 R130, [R1+0x4a08] ;  /* 0x004a080001827983 */ /* 0x000ee80000300a00 */
[----:B------:R-:W3:Y:S04]  /*82ae0*/  LDL.LU.64 R128, [R1+0x4a00] ;  /* 0x004a000001807983 */ /* 0x000ee80000300a00 */
        /* <DEDUP_REMOVED lines=11> */
[----:B------:R-:W-:Y:S05]  /*82ba0*/  STL.64 [R1+0x830], R124 ;  /* 0x0008307c01007387 */ /* 0x000fea0000100a00 */
[C---:B------:R-:W-:Y:S01]  /*82bb0*/  HMMA.1688.F32.TF32 R64, R148.reuse, R70, R64 ;  /* 0x000000469440723c */ /* 0x040fe20000081040 */
[----:B------:R1:W-:Y:S05]  /*82bc0*/  STL.64 [R1+0x838], R126 ;  /* 0x0008387e01007387 */ /* 0x0003ea0000100a00 */
[C---:B------:R-:W-:Y:S01]  /*82bd0*/  HMMA.1688.F32.TF32 R60, R148.reuse, R26, R60 ;  /* 0x0000001a943c723c */ /* 0x040fe2000008103c */
[----:B-1----:R-:W4:Y:S04]  /*82be0*/  LDL.LU.64 R126, [R1+0x49f8] ;  /* 0x0049f800017e7983 */ /* 0x002f280000300a00 */
[----:B------:R-:W4:Y:S01]  /*82bf0*/  LDL.LU.64 R124, [R1+0x49f0] ;  /* 0x0049f000017c7983 */ /* 0x000f220000300a00 */
[C---:B------:R-:W-:Y:S03]  /*82c00*/  HMMA.1688.F32.TF32 R56, R148.reuse, R102, R56 ;  /* 0x000000669438723c */ /* 0x040fe60000081038 */
[----:B------:R-:W-:Y:S04]  /*82c10*/  STL.64 [R1+0x850], R120 ;  /* 0x0008507801007387 */ /* 0x000fe80000100a00 */
[----:B------:R1:W-:Y:S01]  /*82c20*/  STL.64 [R1+0x858], R122 ;  /* 0x0008587a01007387 */ /* 0x0003e20000100a00 */
[C---:B------:R-:W-:Y:S03]  /*82c30*/  HMMA.1688.F32.TF32 R52, R148.reuse, R98, R52 ;  /* 0x000000629434723c */ /* 0x040fe60000081034 */
[----:B-1----:R-:W3:Y:S04]  /*82c40*/  LDL.LU.64 R122, [R1+0x49e8] ;  /* 0x0049e800017a7983 */ /* 0x002ee80000300a00 */
[----:B------:R-:W3:Y:S04]  /*82c50*/  LDL.LU.64 R120, [R1+0x49e0] ;  /* 0x0049e00001787983 */ /* 0x000ee80000300a00 */
[----:B------:R-:W-:Y:S04]  /*82c60*/  STL.64 [R1+0x860], R116 ;  /* 0x0008607401007387 */ /* 0x000fe80000100a00 */
[----:B------:R1:W-:Y:S01]  /*82c70*/  STL.64 [R1+0x868], R118 ;  /* 0x0008687601007387 */ /* 0x0003e20000100a00 */
[C---:B------:R-:W-:Y:S03]  /*82c80*/  HMMA.1688.F32.TF32 R48, R148.reuse, R94, R48 ;  /* 0x0000005e9430723c */ /* 0x040fe60000081030 */
[----:B-1----:R-:W4:Y:S04]  /*82c90*/  LDL.LU.64 R118, [R1+0x49d8] ;  /* 0x0049d80001767983 */ /* 0x002f280000300a00 */
[----:B------:R-:W4:Y:S01]  /*82ca0*/  LDL.LU.64 R116, [R1+0x49d0] ;  /* 0x0049d00001747983 */ /* 0x000f220000300a00 */
[C---:B------:R-:W-:Y:S06]  /*82cb0*/  HMMA.1688.F32.TF32 R44, R148.reuse, R90, R44 ;  /* 0x0000005a942c723c */ /* 0x040fec000008102c */
[C---:B------:R-:W-:Y:S06]  /*82cc0*/  HMMA.1688.F32.TF32 R40, R148.reuse, R86, R40 ;  /* 0x000000569428723c */ /* 0x040fec0000081028 */
[C---:B------:R-:W-:Y:S06]  /*82cd0*/  HMMA.1688.F32.TF32 R36, R148.reuse, R82, R36 ;  /* 0x000000529424723c */ /* 0x040fec0000081024 */
[C---:B------:R-:W-:Y:S06]  /*82ce0*/  HMMA.1688.F32.TF32 R32, R148.reuse, R78, R32 ;  /* 0x0000004e9420723c */ /* 0x040fec0000081020 */
[----:B--2---:R-:W-:-:S15]  /*82cf0*/  HMMA.1688.F32.TF32 R244, R148, R10, R244 ;  /* 0x0000000a94f4723c */ /* 0x004fde00000810f4 */
[----:B------:R-:W-:-:S08]  /*82d00*/  NOP ;  /* 0x0000000000007918 */ /* 0x000fd00000000000 */
[----:B------:R-:W-:Y:S04]  /*82d10*/  STL.64 [R1+0x940], R244 ;  /* 0x000940f401007387 */ /* 0x000fe80000100a00 */
[----:B------:R-:W-:Y:S04]  /*82d20*/  STL.64 [R1+0x948], R246 ;  /* 0x000948f601007387 */ /* 0x000fe80000100a00 */
[----:B------:R-:W-:Y:S04]  /*82d30*/  STL.64 [R1+0xf80], R112 ;  /* 0x000f807001007387 */ /* 0x000fe80000100a00 */
[----:B------:R1:W-:Y:S01]  /*82d40*/  STL.64 [R1+0xf88], R114 ;  /* 0x000f887201007387 */ /* 0x0003e20000100a00 */
[----:B------:R-:W-:Y:S03]  /*82d50*/  HMMA.1688.F32.TF32 R148, R148, R74, R28 ;  /* 0x0000004a9494723c */ /* 0x000fe6000008101c */
[----:B------:R-:W-:Y:S04]  /*82d60*/  LDS R244, [R0+UR12+0xe300] ;  /* 0x00e3000c00f47984 */ /* 0x000fe80008000800 */
[----:B------:R-:W-:Y:S04]  /*82d70*/  LDS R246, [R0+UR12+0xf300] ;  /* 0x00f3000c00f67984 */ /* 0x000fe80008000800 */
[----:B-1----:R-:W2:Y:S04]  /*82d80*/  LDL.LU.64 R114, [R1+0x49c8] ;  /* 0x0049c80001727983 */ /* 0x002ea80000300a00 */
[----:B------:R-:W2:Y:S04]  /*82d90*/  LDL.LU.64 R112, [R1+0x49c0] ;  /* 0x0049c00001707983 */ /* 0x000ea80000300a00 */
[----:B------:R-:W-:Y:S04]  /*82da0*/  STL.64 [R1+0xf70], R108 ;  /* 0x000f706c01007387 */ /* 0x000fe80000100a00 */
[----:B------:R1:W-:Y:S04]  /*82db0*/  STL.64 [R1+0xf78], R110 ;  /* 0x000f786e01007387 */ /* 0x0003e80000100a00 */
[----:B------:R-:W-:Y:S04]  /*82dc0*/  LDS R245, [R252+UR12+0xe300] ;  /* 0x00e3000cfcf57984 */ /* 0x000fe80008000800 */
[----:B------:R-:W3:Y:S04]  /*82dd0*/  LDS R247, [R252+UR12+0xf300] ;  /* 0x00f3000cfcf77984 */ /* 0x000ee80008000800 */
        /* <DEDUP_REMOVED lines=40> */
[----:B------:R-:W-:Y:S04]  /*83060*/  STL.64 [R1+0xac0], R148 ;  /* 0x000ac09401007387 */ /* 0x000fe80000100a00 */
[----:B------:R4:W-:Y:S01]  /*83070*/  STL.64 [R1+0xac8], R150 ;  /* 0x000ac89601007387 */ /* 0x0009e20000100a00 */
[C---:B---3--:R-:W-:Y:S06]  /*83080*/  HMMA.1688.F32.TF32 R28, R216.reuse, R22, R28 ;  /* 0x00000016d81c723c */ /* 0x048fec000008101c */
[C---:B----4-:R-:W-:Y:S06]  /*83090*/  HMMA.1688.F32.TF32 R148, R216.reuse, R18, R32 ;  /* 0x00000012d894723c */ /* 0x050fec0000081020 */
[C---:B--2---:R-:W-:Y:S11]  /*830a0*/  HMMA.1688.F32.TF32 R32, R216.reuse, R14, R36 ;  /* 0x0000000ed820723c */ /* 0x044ff60000081024 */
[----:B------:R-:W-:Y:S04]  /*830b0*/  STL.64 [R1+0xae0], R28 ;  /* 0x000ae01c01007387 */ /* 0x000fe80000100a00 */
[----:B------:R1:W-:Y:S02]  /*830c0*/  STL.64 [R1+0xae8], R30 ;  /* 0x000ae81e01007387 */ /* 0x0003e40000100a00 */
[C---:B-1----:R-:W-:Y:S02]  /*830d0*/  HMMA.1688.F32.TF32 R28, R216.reuse, R10, R40 ;  /* 0x0000000ad81c723c */ /* 0x042fe40000081028 */
[----:B------:R-:W-:Y:S04]  /*830e0*/  STL.64 [R1+0xaf0], R148 ;  /* 0x000af09401007387 */ /* 0x000fe80000100a00 */
[----:B------:R-:W-:Y:S01]  /*830f0*/  STL.64 [R1+0xaf8], R150 ;  /* 0x000af89601007387 */ /* 0x000fe20000100a00 */
[C---:B------:R-:W-:Y:S03]  /*83100*/  HMMA.1688.F32.TF32 R36, R216.reuse, R6, R44 ;  /* 0x00000006d824723c */ /* 0x040fe6000008102c */
[----:B------:R-:W-:Y:S04]  /*83110*/  STL.64 [R1+0xb00], R32 ;  /* 0x000b002001007387 */ /* 0x000fe80000100a00 */
[----:B------:R1:W-:Y:S09]  /*83120*/  STL.64 [R1+0xb08], R34 ;  /* 0x000b082201007387 */ /* 0x0003f20000100a00 */
        /* <DEDUP_REMOVED lines=16> */
[----:B------:R1:W-:Y:S04]  /*83230*/  STL.64 [R1+0xbd8], R34 ;  /* 0x000bd82201007387 */ /* 0x0003e80000100a00 */
[----:B------:R-:W-:Y:S01]  /*83240*/  STL.64 [R1+0xec0], R28 ;  /* 0x000ec01c01007387 */ /* 0x000fe20000100a00 */
[C---:B-1----:R-:W-:Y:S03]  /*83250*/  HMMA.1688.F32.TF32 R32, R216.reuse, R94, R108 ;  /* 0x0000005ed820723c */ /* 0x042fe6000008106c */
[----:B------:R1:W-:Y:S03]  /*83260*/  STL.64 [R1+0xec8], R30 ;  /* 0x000ec81e01007387 */ /* 0x0003e60000100a00 */
[----:B-1----:R-:W-:-:S15]  /*83270*/  HMMA.1688.F32.TF32 R28, R216, R90, R112 ;  /* 0x0000005ad81c723c */ /* 0x002fde0000081070 */
[----:B------:R-:W-:-:S02]  /*83280*/  NOP ;  /* 0x0000000000007918 */ /* 0x000fc40000000000 */
        /* <DEDUP_REMOVED lines=9> */
[----:B-1----:R-:W-:Y:S02]  /*83320*/  HMMA.1688.F32.TF32 R28, R216, R78, R124 ;  /* 0x0000004ed81c723c */ /* 0x002fe4000008107c */
[----:B------:R-:W-:Y:S04]  /*83330*/  STL.64 [R1+0xe80], R32 ;  /* 0x000e802001007387 */ /* 0x000fe80000100a00 */
[----:B------:R1:W-:Y:S02]  /*83340*/  STL.64 [R1+0xe88], R34 ;  /* 0x000e882201007387 */ /* 0x0003e40000100a00 */
[----:B-1----:R-:W-:-:S15]  /*83350*/  HMMA.1688.F32.TF32 R32, R244, R22, R132 ;  /* 0x00000016f420723c */ /* 0x002fde0000081084 */
[----:B------:R-:W-:Y:S04]  /*83360*/  STL.64 [R1+0xe70], R28 ;  /* 0x000e701c01007387 */ /* 0x000fe80000100a00 */
[----:B------:R1:W-:Y:S04]  /*83370*/  STL.64 [R1+0xe78], R30 ;  /* 0x000e781e01007387 */ /* 0x0003e80000100a00 */
[----:B------:R-:W-:Y:S04]  /*83380*/  STL.64 [R1+0xd80], R40 ;  /* 0x000d802801007387 */ /* 0x000fe80000100a00 */
[----:B------:R2:W-:Y:S01]  /*83390*/  STL.64 [R1+0xd88], R42 ;  /* 0x000d882a01007387 */ /* 0x0005e20000100a00 */
[C---:B-1----:R-:W-:Y:S06]  /*833a0*/  HMMA.1688.F32.TF32 R28, R244.reuse, R18, R136 ;  /* 0x00000012f41c723c */ /* 0x042fec0000081088 */
[----:B--2---:R-:W-:Y:S01]  /*833b0*/  HMMA.1688.F32.TF32 R40, R244, R14, R140 ;  /* 0x0000000ef428723c */ /* 0x004fe2000008108c */
[----:B------:R-:W-:Y:S04]  /*833c0*/  STL.64 [R1+0xd70], R32 ;  /* 0x000d702001007387 */ /* 0x000fe80000100a00 */
[----:B------:R1:W-:-:S12]  /*833d0*/  STL.64 [R1+0xd78], R34 ;  /* 0x000d782201007387 */ /* 0x0003d80000100a00 */
[----:B------:R-:W-:Y:S01]  /*833e0*/  STL.64 [R1+0xd60], R28 ;  /* 0x000d601c01007387 */ /* 0x000fe20000100a00 */
[C---:B-1----:R-:W-:Y:S03]  /*833f0*/  HMMA.1688.F32.TF32 R32, R244.reuse, R10, R144 ;  /* 0x0000000af420723c */ /* 0x042fe60000081090 */
[----:B------:R-:W-:Y:S04]  /*83400*/  STL.64 [R1+0xd68], R30 ;  /* 0x000d681e01007387 */ /* 0x000fe80000100a00 */
[----:B------:R-:W-:Y:S04]  /*83410*/  STL.64 [R1+0xd50], R40 ;  /* 0x000d502801007387 */ /* 0x000fe80000100a00 */
[----:B------:R1:W-:Y:S01]  /*83420*/  STL.64 [R1+0xd58], R42 ;  /* 0x000d582a01007387 */ /* 0x0003e20000100a00 */
[----:B------:R-:W-:Y:S01]  /*83430*/  HMMA.1688.F32.TF32 R44, R244, R26, R164 ;  /* 0x0000001af42c723c */ /* 0x000fe200000810a4 */
[----:B------:R-:W-:-:S02]  /*83440*/  LOP3.LUT R150, R0, 0x40, RZ, 0x3c, !PT ;  /* 0x0000004000967812 */ /* 0x000fc400078e3cff */
[----:B------:R-:W-:Y:S01]  /*83450*/  LOP3.LUT R151, R0, 0x60, RZ, 0x3c, !PT ;  /* 0x0000006000977812 */ /* 0x000fe200078e3cff */
[----:B------:R-:W-:Y:S04]  /*83460*/  LDS R28, [R0+UR12+0xe380] ;  /* 0x00e3800c001c7984 */ /* 0x000fe80008000800 */
[----:B------:R-:W-:Y:S01]  /*83470*/  LDS R36, [R150+UR12+0xe300] ;  /* 0x00e3000c96247984 */ /* 0x000fe20008000800 */
[C---:B-1----:R-:W-:Y:S03]  /*83480*/  HMMA.1688.F32.TF32 R40, R244.reuse, R6, R152 ;  /* 0x00000006f428723c */ /* 0x042fe60000081098 */
[----:B------:R-:W-:Y:S04]  /*83490*/  STL.64 [R1+0xbf0], R32 ;  /* 0x000bf02001007387 */ /* 0x000fe80000100a00 */
[----:B------:R1:W-:Y:S04]  /*834a0*/  STL.64 [R1+0xbf8], R34 ;  /* 0x000bf82201007387 */ /* 0x0003e80000100a00 */
[----:B------:R-:W-:Y:S04]  /*834b0*/  LDS R38, [R150+UR12+0xf300] ;  /* 0x00f3000c96267984 */ /* 0x000fe80008000800 */
[----:B------:R-:W-:Y:S01]  /*834c0*/  LDS R37, [R151+UR12+0xe300] ;  /* 0x00e3000c97257984 */ /* 0x000fe20008000800 */
[C---:B-1----:R-:W-:Y:S03]  /*834d0*/  HMMA.1688.F32.TF32 R32, R244.reuse, R106, R156 ;  /* 0x0000006af420723c */ /* 0x042fe6000008109c */
[----:B------:R-:W1:Y:S04]  /*834e0*/  LDS R39, [R151+UR12+0xf300] ;  /* 0x00f3000c97277984 */ /* 0x000e680008000800 */
[----:B------:R-:W-:Y:S04]  /*834f0*/  LDS R30, [R0+UR12+0xf380] ;  /* 0x00f3800c001e7984 */ /* 0x000fe80008000800 */
[----:B------:R-:W-:Y:S04]  /*83500*/  STL.64 [R1+0xe60], R40 ;  /* 0x000e602801007387 */ /* 0x000fe80000100a00 */
[----:B------:R2:W-:Y:S01]  /*83510*/  STL.64 [R1+0xe68], R42 ;  /* 0x000e682a01007387 */ /* 0x0005e20000100a00 */
[C---:B------:R-:W-:Y:S03]  /*83520*/  HMMA.1688.F32.TF32 R48, R244.reuse, R74, R196 ;  /* 0x0000004af430723c */ /* 0x040fe600000810c4 */
[----:B------:R-:W-:Y:S04]  /*83530*/  LDS R29, [R252+UR12+0xe380] ;  /* 0x00e3800cfc1d7984 */ /* 0x000fe80008000800 */
[----:B------:R-:W3:Y:S01]  /*83540*/  LDS R31, [R252+UR12+0xf380] ;  /* 0x00f3800cfc1f7984 */ /* 0x000ee20008000800 */
[C---:B--2---:R-:W-:Y:S03]  /*83550*/  HMMA.1688.F32.TF32 R40, R244.reuse, R70, R160 ;  /* 0x00000046f428723c */ /* 0x044fe600000810a0 */
[----:B------:R-:W-:Y:S04]  /*83560*/  STL.64 [R1+0xe50], R32 ;  /* 0x000e502001007387 */ /* 0x000fe80000100a00 */
[----:B------:R2:W-:Y:S02]  /*83570*/  STL.64 [R1+0xe58], R34 ;  /* 0x000e582201007387 */ /* 0x0005e40000100a00 */
[----:B--2---:R-:W-:-:S14]  /*83580*/  HMMA.1688.F32.TF32 R32, R244, R102, R168 ;  /* 0x00000066f420723c */ /* 0x004fdc00000810a8 */
        /* <DEDUP_REMOVED lines=10> */
[C---:B--2---:R-:W-:Y:S06]  /*83630*/  HMMA.1688.F32.TF32 R40, R244.reuse, R90, R180 ;  /* 0x0000005af428723c */ /* 0x044fec00000810b4 */
[C---:B------:R-:W-:Y:S11]  /*83640*/  HMMA.1688.F32.TF32 R44, R244.reuse, R86, R184 ;  /* 0x00000056f42c723c */ /* 0x040ff600000810b8 */
[----:B------:R-:W-:Y:S04]  /*83650*/  STL.64 [R1+0xdd0], R32 ;  /* 0x000dd02001007387 */ /* 0x000fe80000100a00 */
[----:B------:R-:W-:Y:S04]  /*83660*/  STL.64 [R1+0xdd8], R34 ;  /* 0x000dd82201007387 */ /* 0x000fe80000100a00 */
[----:B------:R-:W-:Y:S04]  /*83670*/  STL.64 [R1+0xd90], R40 ;  /* 0x000d902801007387 */ /* 0x000fe80000100a00 */
[----:B------:R2:W-:Y:S02]  /*83680*/  STL.64 [R1+0xd98], R42 ;  /* 0x000d982a01007387 */ /* 0x0005e40000100a00 */
[C---:B--2---:R-:W-:Y:S02]  /*83690*/  HMMA.1688.F32.TF32 R40, R244.reuse, R82, R188 ;  /* 0x00000052f428723c */ /* 0x044fe400000810bc */
[----:B------:R-:W-:Y:S04]  /*836a0*/  STL.64 [R1+0xda0], R44 ;  /* 0x000da02c01007387 */ /* 0x000fe80000100a00 */
[----:B------:R2:W-:Y:S02]  /*836b0*/  STL.64 [R1+0xda8], R46 ;  /* 0x000da82e01007387 */ /* 0x0005e40000100a00 */
[----:B--2---:R-:W-:-:S15]  /*836c0*/  HMMA.1688.F32.TF32 R44, R244, R78, R192 ;  /* 0x0000004ef42c723c */ /* 0x004fde00000810c0 */
        /* <DEDUP_REMOVED lines=29> */
[----:B-1----:R-:W-:Y:S11]  /*838a0*/  HMMA.1688.F32.TF32 R40, R36, R98, R240 ;  /* 0x000000622428723c */ /* 0x002ff600000810f0 */
[----:B------:R1:W-:Y:S04]  /*838b0*/  STL.64 [R1+0xa30], R44 ;  /* 0x000a302c01007387 */ /* 0x0003e80000100a00 */
[----:B------:R2:W-:Y:S01]  /*838c0*/  STL.64 [R1+0xa38], R46 ;  /* 0x000a382e01007387 */ /* 0x0005e20000100a00 */
[----:B------:R-:W-:-:S02]  /*838d0*/  LOP3.LUT R130, R0, 0x40, RZ, 0x3c, !PT ;  /* 0x0000004000827812 */ /* 0x000fc400078e3cff */
[----:B------:R-:W-:Y:S01]  /*838e0*/  LOP3.LUT R131, R0, 0x60, RZ, 0x3c, !PT ;  /* 0x0000006000837812 */ /* 0x000fe200078e3cff */
[----:B------:R-:W-:Y:S04]  /*838f0*/  LDS R240, [R0+UR12+0x10280] ;  /* 0x0102800c00f07984 */ /* 0x000fe80008000800 */
[----:B-1----:R-:W4:Y:S04]  /*83900*/  LDL.LU R44, [R1+0xc40] ;  /* 0x000c4000012c7983 */ /* 0x002f280000300800 */
[----:B------:R-:W-:Y:S04]  /*83910*/  STL.64 [R1+0xa00], R48 ;  /* 0x000a003001007387 */ /* 0x000fe80000100a00 */
[----:B------:R1:W-:Y:S04]  /*83920*/  STL.64 [R1+0xa08], R50 ;  /* 0x000a083201007387 */ /* 0x0003e80000100a00 */
[----:B------:R-:W-:Y:S04]  /*83930*/  STL.64 [R1+0x930], R40 ;  /* 0x0009302801007387 */ /* 0x000fe80000100a00 */
[----:B------:R-:W-:Y:S04]  /*83940*/  STL.64 [R1+0x938], R42 ;  /* 0x0009382a01007387 */ /* 0x000fe80000100a00 */
[----:B------:R-:W4:Y:S04]  /*83950*/  LDL.LU R45, [R1+0xc44] ;  /* 0x000c4400012d7983 */ /* 0x000f280000300800 */
[----:B--2---:R-:W4:Y:S01]  /*83960*/  LDL.LU R46, [R1+0xc48] ;  /* 0x000c4800012e7983 */ /* 0x004f220000300800 */
[----:B-1----:R-:W-:-:S03]  /*83970*/  IMAD.MOV.U32 R51, RZ, RZ, R2 ;  /* 0x000000ffff337224 */ /* 0x002fc600078e0002 */
[----:B------:R-:W4:Y:S04]  /*83980*/  LDL.LU R47, [R1+0xc4c] ;  /* 0x000c4c00012f7983 */ /* 0x000f280000300800 */
[----:B------:R-:W2:Y:S04]  /*83990*/  LDL.LU R48, [R1+0xc50] ;  /* 0x000c500001307983 */ /* 0x000ea80000300800 */
[----:B------:R-:W2:Y:S04]  /*839a0*/  LDL.LU R49, [R1+0xc54] ;  /* 0x000c540001317983 */ /* 0x000ea80000300800 */
[----:B------:R-:W2:Y:S04]  /*839b0*/  LDL.LU R50, [R1+0xc58] ;  /* 0x000c580001327983 */ /* 0x000ea80000300800 */
        /* <DEDUP_REMOVED lines=97> */
[----:B------:R-:W3:Y:S04]  /*83fd0*/  LDL.LU R2, [R1+0x4908] ;  /* 0x0049080001027983 */ /* 0x000ee80000300800 */
[----:B------:R-:W-:Y:S04]  /*83fe0*/  LDS R32, [R130+UR12+0xe380] ;  /* 0x00e3800c82207984 */ /* 0x000fe80008000800 */
[----:B------:R-:W-:Y:S04]  /*83ff0*/  LDS R34, [R130+UR12+0xf380] ;  /* 0x00f3800c82227984 */ /* 0x000fe80008000800 */
[----:B------:R-:W-:Y:S04]  /*84000*/  LDS R33, [R131+UR12+0xe380] ;  /* 0x00e3800c83217984 */ /* 0x000fe80008000800 */
[----:B------:R-:W1:Y:S04]  /*84010*/  LDS R35, [R131+UR12+0xf380] ;  /* 0x00f3800c83237984 */ /* 0x000e680008000800 */
[----:B------:R-:W-:Y:S04]  /*84020*/  LDS R128, [R130+UR12+0x10180] ;  /* 0x0101800c82807984 */ /* 0x000fe80008000800 */
[----:B------:R-:W-:Y:S04]  /*84030*/  LDS R129, [R131+UR12+0x10180] ;  /* 0x0101800c83817984 */ /* 0x000fe80008000800 */
[----:B------:R-:W-:Y:S04]  /*84040*/  LDS R242, [R0+UR12+0x11280] ;  /* 0x0112800c00f27984 */ /* 0x000fe80008000800 */
[----:B------:R-:W-:Y:S04]  /*84050*/  LDS R241, [R252+UR12+0x10280] ;  /* 0x0102800cfcf17984 */ /* 0x000fe80008000800 */
[----:B------:R-:W-:Y:S01]  /*84060*/  LDS R243, [R252+UR12+0x11280] ;  /* 0x0112800cfcf37984 */ /* 0x000fe20008000800 */
[C---:B----4-:R-:W-:Y:S06]  /*84070*/  HMMA.1688.F32.TF32 R136, R28.reuse, R106, R136 ;  /* 0x0000006a1c88723c */ /* 0x050fec0000081088 */
[----:B--2---:R-:W-:Y:S06]  /*84080*/  HMMA.1688.F32.TF32 R152, R28, R14, R152 ;  /* 0x0000000e1c98723c */ /* 0x004fec0000081098 */
[C---:B------:R-:W-:Y:S06]  /*84090*/  HMMA.1688.F32.TF32 R164, R36.reuse, R74, R164 ;  /* 0x0000004a24a4723c */ /* 0x040fec00000810a4 */
[C---:B------:R-:W-:Y:S06]  /*840a0*/  HMMA.1688.F32.TF32 R168, R36.reuse, R78, R168 ;  /* 0x0000004e24a8723c */ /* 0x040fec00000810a8 */
[C---:B------:R-:W-:Y:S06]  /*840b0*/  HMMA.1688.F32.TF32 R172, R36.reuse, R82, R172 ;  /* 0x0000005224ac723c */ /* 0x040fec00000810ac */
[C---:B------:R-:W-:Y:S06]  /*840c0*/  HMMA.1688.F32.TF32 R180, R36.reuse, R90, R180 ;  /* 0x0000005a24b4723c */ /* 0x040fec00000810b4 */
[C---:B------:R-:W-:Y:S06]  /*840d0*/  HMMA.1688.F32.TF32 R184, R36.reuse, R94, R184 ;  /* 0x0000005e24b8723c */ /* 0x040fec00000810b8 */
[----:B------:R-:W-:Y:S06]  /*840e0*/  HMMA.1688.F32.TF32 R176, R36, R86, R176 ;  /* 0x0000005624b0723c */ /* 0x000fec00000810b0 */
[C---:B------:R-:W-:Y:S11]  /*840f0*/  HMMA.1688.F32.TF32 R36, R28.reuse, R22, R160 ;  /* 0x000000161c24723c */ /* 0x040ff600000810a0 */
        /* <DEDUP_REMOVED lines=16> */
[----:B------:R-:W-:Y:S04]  /*84200*/  STL.64 [R1+0x8b0], R156 ;  /* 0x0008b09c01007387 */ /* 0x000fe80000100a00 */
[----:B------:R-:W-:Y:S01]  /*84210*/  STL.64 [R1+0x8b8], R158 ;  /* 0x0008b89e01007387 */ /* 0x000fe20000100a00 */
[C---:B------:R-:W-:Y:S03]  /*84220*/  HMMA.1688.F32.TF32 R140, R28.reuse, R6, R140 ;  /* 0x000000061c8c723c */ /* 0x040fe6000008108c */
[----:B------:R-:W-:Y:S04]  /*84230*/  STL.64 [R1+0x8a0], R152 ;  /* 0x0008a09801007387 */ /* 0x000fe80000100a00 */
[----:B------:R-:W-:Y:S09]  /*84240*/  STL.64 [R1+0x8a8], R154 ;  /* 0x0008a89a01007387 */ /* 0x000ff20000100a00 */
        /* <DEDUP_REMOVED lines=25> */
[----:B------:R-:W-:Y:S01]  /*843e0*/  HMMA.1688.F32.TF32 R64, R28, R78, R64 ;  /* 0x0000004e1c40723c */ /* 0x000fe20000081040 */
[----:B------:R-:W-:Y:S01]  /*843f0*/  STL.64 [R1+0x998], R118 ;  /* 0x0009987601007387 */ /* 0x000fe20000100a00 */
[----:B------:R-:W-:Y:S01]  /*84400*/  MOV R40, R21 ;  /* 0x0000001500287202 */ /* 0x000fe20000000f00 */
[----:B------:R-:W-:-:S02]  /*84410*/  IMAD.MOV.U32 R41, RZ, RZ, R20 ;  /* 0x000000ffff297224 */ /* 0x000fc400078e0014 */
[----:B------:R-:W-:Y:S02]  /*84420*/  IMAD.MOV.U32 R42, RZ, RZ, R17 ;  /* 0x000000ffff2a7224 */ /* 0x000fe400078e0011 */
[----:B------:R-:W-:Y:S01]  /*84430*/  IMAD.MOV.U32 R43, RZ, RZ, R16 ;  /* 0x000000ffff2b7224 */ /* 0x000fe200078e0010 */
[----:B------:R-:W-:Y:S01]  /*84440*/  MOV R149, R12 ;  /* 0x0000000c00957202 */ /* 0x000fe20000000f00 */
[----:B------:R-:W-:Y:S01]  /*84450*/  IMAD.MOV.U32 R148, RZ, RZ, R13 ;  /* 0x000000ffff947224 */ /* 0x000fe200078e000d */
[----:B---3--:R-:W-:Y:S04]  /*84460*/  LDSM.16.M88.4 R116, [R2+UR12+0x50100] ;  /* 0x0501000c0274783b */ /* 0x008fe80008000200 */
[----:B------:R-:W-:Y:S04]  /*84470*/  STL.64 [R1+0x980], R36 ;  /* 0x0009802401007387 */ /* 0x000fe80000100a00 */
[----:B------:R2:W-:Y:S01]  /*84480*/  STL.64 [R1+0x988], R38 ;  /* 0x0009882601007387 */ /* 0x0005e20000100a00 */
[----:B------:R-:W-:-:S02]  /*84490*/  IMAD.MOV.U32 R150, RZ, RZ, R9 ;  /* 0x000000ffff967224 */ /* 0x000fc400078e0009 */
[----:B------:R-:W-:Y:S01]  /*844a0*/  IMAD.MOV.U32 R151, RZ, RZ, R8 ;  /* 0x000000ffff977224 */ /* 0x000fe200078e0008 */
[----:B------:R-:W-:Y:S01]  /*844b0*/  LDSM.16.M88.4 R112, [R2+UR12+0x52100] ;  /* 0x0521000c0270783b */ /* 0x000fe20008000200 */
[----:B--2---:R-:W-:Y:S03]  /*844c0*/  HMMA.1688.F32.TF32 R36, R28, R74, R60 ;  /* 0x0000004a1c24723c */ /* 0x004fe6000008103c */
[----:B------:R-:W-:Y:S03]  /*844d0*/  STL.64 [R1+0x970], R108 ;  /* 0x0009706c01007387 */ /* 0x000fe60000100a00 */
[C---:B-1----:R-:W-:Y:S01]  /*844e0*/  HMMA.1688.F32.TF32 R28, R32.reuse, R22, R56 ;  /* 0x00000016201c723c */ /* 0x042fe20000081038 */
[----:B------:R-:W-:Y:S04]  /*844f0*/  STL.64 [R1+0x978], R110 ;  /* 0x0009786e01007387 */ /* 0x000fe80000100a00 */
[----:B------:R-:W-:Y:S01]  /*84500*/  LDSM.16.M88.4 R60, [R2+UR12+0x5a100] ;  /* 0x05a1000c023c783b */ /* 0x000fe20008000200 */
[C---:B------:R-:W-:Y:S03]  /*84510*/  HMMA.1688.F32.TF32 R20, R32.reuse, R18, R52 ;  /* 0x000000122014723c */ /* 0x040fe60000081034 */
[----:B------:R-:W-:Y:S03]  /*84520*/  STL.64 [R1+0x960], R64 ;  /* 0x0009604001007387 */ /* 0x000fe60000100a00 */
[C---:B------:R-:W-:Y:S01]  /*84530*/  HMMA.1688.F32.TF32 R16, R32.reuse, R14, R48 ;  /* 0x0000000e2010723c */ /* 0x040fe20000081030 */
[----:B------:R-:W-:Y:S04]  /*84540*/  STL.64 [R1+0x968], R66 ;  /* 0x0009684201007387 */ /* 0x000fe80000100a00 */
[----:B------:R-:W-:Y:S01]  /*84550*/  LDSM.16.M88.4 R108, [R2+UR12+0x54100] ;  /* 0x0541000c026c783b */ /* 0x000fe20008000200 */
[C---:B------:R-:W-:Y:S03]  /*84560*/  HMMA.1688.F32.TF32 R12, R32.reuse, R10, R44 ;  /* 0x0000000a200c723c */ /* 0x040fe6000008102c */
[----:B------:R-:W-:Y:S03]  /*84570*/  STL.64 [R1+0x950], R36 ;  /* 0x0009502401007387 */ /* 0x000fe60000100a00 */
[C---:B------:R-:W-:Y:S01]  /*84580*/  HMMA.1688.F32.TF32 R8, R32.reuse, R6, R40 ;  /* 0x000000062008723c */ /* 0x040fe20000081028 */
[----:B------:R1:W-:Y:S04]  /*84590*/  STL.64 [R1+0x958], R38 ;  /* 0x0009582601007387 */ /* 0x0003e80000100a00 */
        /* <DEDUP_REMOVED lines=8> */
[----:B------:R-:W-:Y:S04]  /*84620*/  STL.64 [R1+0x7e0], R12 ;  /* 0x0007e00c01007387 */ /* 0x000fe80000100a00 */
[----:B------:R-:W4:Y:S04]  /*84630*/  LDSM.16.M88.4 R16, [R2+UR12+0x44100] ;  /* 0x0441000c0210783b */ /* 0x000f280008000200 */
[----:B------:R-:W-:Y:S04]  /*84640*/  STL.64 [R1+0x7e8], R14 ;  /* 0x0007e80e01007387 */ /* 0x000fe80000100a00 */
[----:B------:R-:W-:Y:S04]  /*84650*/  STL.64 [R1+0x7c0], R8 ;  /* 0x0007c00801007387 */ /* 0x000fe80000100a00 */
[----:B------:R-:W4:Y:S04]  /*84660*/  LDSM.16.M88.4 R12, [R2+UR12+0x46100] ;  /* 0x0461000c020c783b */ /* 0x000f280008000200 */
[----:B------:R-:W-:Y:S04]  /*84670*/  STL.64 [R1+0x7c8], R10 ;  /* 0x0007c80a01007387 */ /* 0x000fe80000100a00 */
[----:B------:R-:W4:Y:S01]  /*84680*/  LDSM.16.M88.4 R8, [R2+UR12+0x48100] ;  /* 0x0481000c0208783b */ /* 0x000f220008000200 */
[----:B-1----:R-:W-:Y:S03]  /*84690*/  HMMA.1688.F32.TF32 R36, R32, R106, R148 ;  /* 0x0000006a2024723c */ /* 0x002fe60000081094 */
[----:B--2---:R-:W-:Y:S04]  /*846a0*/  STL [R1+0x4774], R30 ;  /* 0x0047741e01007387 */ /* 0x004fe80000100800 */
[----:B------:R-:W-:Y:S04]  /*846b0*/  STL [R1+0x4770], R31 ;  /* 0x0047701f01007387 */ /* 0x000fe80000100800 */
[----:B---3--:R-:W-:Y:S04]  /*846c0*/  STL [R1+0x476c], R22 ;  /* 0x00476c1601007387 */ /* 0x008fe80000100800 */
[----:B------:R-:W-:Y:S04]  /*846d0*/  STL [R1+0x4768], R23 ;  /* 0x0047681701007387 */ /* 0x000fe80000100800 */
[----:B----4-:R-:W-:Y:S04]  /*846e0*/  STL [R1+0x4764], R18 ;  /* 0x0047641201007387 */ /* 0x010fe80000100800 */
[----:B------:R-:W-:Y:S04]  /*846f0*/  STL [R1+0x4760], R19 ;  /* 0x0047601301007387 */ /* 0x000fe80000100800 */
[----:B------:R-:W-:Y:S04]  /*84700*/  LDSM.16.M88.4 R44, [R2+UR12+0x4c100] ;  /* 0x04c1000c022c783b */ /* 0x000fe80008000200 */
[----:B------:R-:W-:Y:S04]  /*84710*/  STL [R1+0x477c], R14 ;  /* 0x00477c0e01007387 */ /* 0x000fe80000100800 */
[----:B------:R-:W-:Y:S04]  /*84720*/  STL [R1+0x4778], R15 ;  /* 0x0047780f01007387 */ /* 0x000fe80000100800 */
[----:B------:R-:W-:Y:S04]  /*84730*/  STL [R1+0x4784], R10 ;  /* 0x0047840a01007387 */ /* 0x000fe80000100800 */
[----:B------:R-:W-:Y:S04]  /*84740*/  STL [R1+0x4780], R11 ;  /* 0x0047800b01007387 */ /* 0x000fe80000100800 */
[----:B------:R-:W2:Y:S04]  /*84750*/  LDL.LU R124, [R1+0x10] ;  /* 0x00001000017c7983 */ /* 0x000ea80000300800 */
[----:B------:R-:W-:Y:S01]  /*84760*/  STL.64 [R1+0x7a0], R36 ;  /* 0x0007a02401007387 */ /* 0x000fe20000100a00 */
[----:B------:R-:W-:-:S03]  /*84770*/  IMAD.MOV.U32 R148, RZ, RZ, R4 ;  /* 0x000000ffff947224 */ /* 0x000fc600078e0004 */
[----:B------:R-:W-:Y:S01]  /*84780*/  STL.64 [R1+0x7a8], R38 ;  /* 0x0007a82601007387 */ /* 0x000fe20000100a00 */
[----:B------:R-:W-:-:S03]  /*84790*/  IMAD.MOV.U32 R149, RZ, RZ, R104 ;  /* 0x000000ffff957224 */ /* 0x000fc600078e0068 */
[----:B------:R-:W2:Y:S01]  /*847a0*/  LDL.LU R125, [R1+0x14] ;  /* 0x00001400017d7983 */ /* 0x000ea20000300800 */
[----:B------:R-:W-:-:S03]  /*847b0*/  MOV R150, R105 ;  /* 0x0000006900967202 */ /* 0x000fc60000000f00 */
[----:B------:R-:W2:Y:S01]  /*847c0*/  LDL.LU R126, [R1+0x18] ;  /* 0x00001800017e7983 */ /* 0x000ea20000300800 */
[----:B------:R-:W-:-:S03]  /*847d0*/  IMAD.MOV.U32 R151, RZ, RZ, R5 ;  /* 0x000000ffff977224 */ /* 0x000fc600078e0005 */
        /* <DEDUP_REMOVED lines=8> */
[----:B------:R-:W2:Y:S04]  /*84860*/  LDL.LU R219, [R1+0x3c] ;  /* 0x00003c0001db7983 */ /* 0x000ea80000300800 */
[----:B------:R-:W-:Y:S04]  /*84870*/  LDSM.16.M88.4 R48, [R2+UR12+0x4e100] ;  /* 0x04e1000c0230783b */ /* 0x000fe80008000200 */
[----:B------:R-:W-:Y:S04]  /*84880*/  LDSM.16.M88.4 R64, [R2+UR12+0x58100] ;  /* 0x0581000c0240783b */ /* 0x000fe80008000200 */
[----:B------:R-:W-:Y:S04]  /*84890*/  LDSM.16.M88.4 R56, [R2+UR12+0x5c100] ;  /* 0x05c1000c0238783b */ /* 0x000fe80008000200 */
[----:B------:R-:W-:Y:S04]  /*848a0*/  LDSM.16.M88.4 R52, [R2+UR12+0x5e100] ;  /* 0x05e1000c0234783b */ /* 0x000fe80008000200 */
        /* <DEDUP_REMOVED lines=8> */
[----:B---3--:R-:W-:Y:S01]  /*84930*/  MOV R135, R4 ;  /* 0x0000000400877202 */ /* 0x008fe20000000f00 */
[----:B----4-:R-:W-:-:S02]  /*84940*/  IMAD.MOV.U32 R134, RZ, RZ, R104 ;  /* 0x000000ffff867224 */ /* 0x010fc400078e0068 */
[----:B--2---:R-:W-:Y:S02]  /*84950*/  IMAD.MOV.U32 R132, RZ, RZ, R105 ;  /* 0x000000ffff847224 */ /* 0x004fe400078e0069 */
        /* <DEDUP_REMOVED lines=40> */
[----:B------:R-:W3:Y:S04]  /*84be0*/  LDL.LU R5, [R1+0x48b8] ;  /* 0x0048b80001057983 */ /* 0x000ee80000300800 */
[----:B------:R-:W4:Y:S04]  /*84bf0*/  LDL.LU R160, [R1+0x1550] ;  /* 0x0015500001a07983 */ /* 0x000f280000300800 */
[----:B------:R-:W4:Y:S04]  /*84c00*/  LDL.LU R161, [R1+0x1554] ;  /* 0x0015540001a17983 */ /* 0x000f280000300800 */
[----:B------:R-:W4:Y:S04]  /*84c10*/  LDL.LU R162, [R1+0x1558] ;  /* 0x0015580001a27983 */ /* 0x000f280000300800 */
[----:B------:R-:W4:Y:S01]  /*84c20*/  LDL.LU R163, [R1+0x155c] ;  /* 0x00155c0001a37983 */ /* 0x000f220000300800 */
[----:B--2---:R-:W-:Y:S01]  /*84c30*/  IMAD.MOV.U32 R167, RZ, RZ, R4 ;  /* 0x000000ffffa77224 */ /* 0x004fe200078e0004 */
[----:B---3--:R-:W-:-:S02]  /*84c40*/  MOV R166, R5 ;  /* 0x0000000500a67202 */ /* 0x008fc40000000f00 */
[----:B------:R-:W1:Y:S01]  /*84c50*/  LDSM.16.M88.4 R4, [R2+UR12+0x4a100] ;  /* 0x04a1000c0204783b */ /* 0x000e620008000200 */
[----:B----4-:R-:W-:Y:S02]  /*84c60*/  IMAD.MOV.U32 R164, RZ, RZ, R105 ;  /* 0x000000ffffa47224 */ /* 0x010fe400078e0069 */
[----:B------:R-:W-:Y:S02]  /*84c70*/  IMAD.MOV.U32 R165, RZ, RZ, R104 ;  /* 0x000000ffffa57224 */ /* 0x000fe400078e0068 */
[----:B------:R-:W2:Y:S05]  /*84c80*/  LDSM.16.M88.4 R104, [R2+UR12+0x56100] ;  /* 0x0561000c0268783b */ /* 0x000eaa0008000200 */
[C---:B------:R-:W-:Y:S06]  /*84c90*/  HMMA.1688.F32.TF32 R168, R32.reuse, R70, R164 ;  /* 0x0000004620a8723c */ /* 0x040fec00000810a4 */
[C---:B------:R-:W-:Y:S01]  /*84ca0*/  HMMA.1688.F32.TF32 R164, R32.reuse, R26, R160 ;  /* 0x0000001a20a4723c */ /* 0x040fe200000810a0 */
[----:B------:R-:W-:Y:S04]  /*84cb0*/  LDS R26, [R0+UR12+0x11080] ;  /* 0x0110800c001a7984 */ /* 0x000fe80008000800 */
[----:B------:R-:W-:Y:S01]  /*84cc0*/  LDS R27, [R252+UR12+0x11080] ;  /* 0x0110800cfc1b7984 */ /* 0x000fe20008000800 */
[C---:B------:R-:W-:Y:S03]  /*84cd0*/  HMMA.1688.F32.TF32 R160, R32.reuse, R102, R120 ;  /* 0x0000006620a0723c */ /* 0x040fe60000081078 */
        /* <DEDUP_REMOVED lines=12> */
[----:B--2---:R-:W-:Y:S04]  /*84da0*/  STL [R1+0x47bc], R106 ;  /* 0x0047bc6a01007387 */ /* 0x004fe80000100800 */
        /* <DEDUP_REMOVED lines=10> */
[----:B------:R-:W-:Y:S04]  /*84e50*/  STL.64 [R1+0x790], R168 ;  /* 0x000790a801007387 */ /* 0x000fe80000100a00 */
[----:B------:R-:W-:Y:S04]  /*84e60*/  STL.64 [R1+0x798], R170 ;  /* 0x000798aa01007387 */ /* 0x000fe80000100a00 */
[----:B------:R-:W2:Y:S04]  /*84e70*/  LDL.LU R120, [R1] ;  /* 0x0000000001787983 */ /* 0x000ea80000300800 */
[----:B------:R-:W-:Y:S04]  /*84e80*/  STL.64 [R1+0x770], R164 ;  /* 0x000770a401007387 */ /* 0x000fe80000100a00 */
[----:B------:R-:W-:Y:S04]  /*84e90*/  STL.64 [R1+0x778], R166 ;  /* 0x000778a601007387 */ /* 0x000fe80000100a00 */
[----:B------:R-:W-:Y:S04]  /*84ea0*/  STL.64 [R1+0x750], R160 ;  /* 0x000750a001007387 */ /* 0x000fe80000100a00 */
[----:B------:R1:W-:Y:S04]  /*84eb0*/  STL.64 [R1+0x758], R162 ;  /* 0x000758a201007387 */ /* 0x0003e80000100a00 */
[----:B------:R-:W2:Y:S04]  /*84ec0*/  LDL.LU R121, [R1+0x4] ;  /* 0x0000040001797983 */ /* 0x000ea80000300800 */
[----:B------:R-:W2:Y:S01]  /*84ed0*/  LDL.LU R122, [R1+0x8] ;  /* 0x00000800017a7983 */ /* 0x000ea20000300800 */
[C---:B-1----:R-:W-:Y:S06]  /*84ee0*/  HMMA.1688.F32.TF32 R160, R32.reuse, R98, R156 ;  /* 0x0000006220a0723c */ /* 0x042fec000008109c */
[C---:B------:R-:W-:Y:S06]  /*84ef0*/  HMMA.1688.F32.TF32 R156, R32.reuse, R94, R152 ;  /* 0x0000005e209c723c */ /* 0x040fec0000081098 */
[C---:B------:R-:W-:Y:S06]  /*84f00*/  HMMA.1688.F32.TF32 R152, R32.reuse, R90, R144 ;  /* 0x0000005a2098723c */ /* 0x040fec0000081090 */
[C---:B------:R-:W-:Y:S06]  /*84f10*/  HMMA.1688.F32.TF32 R144, R32.reuse, R86, R140 ;  /* 0x000000562090723c */ /* 0x040fec000008108c */
[C---:B------:R-:W-:Y:S06]  /*84f20*/  HMMA.1688.F32.TF32 R140, R32.reuse, R82, R136 ;  /* 0x00000052208c723c */ /* 0x040fec0000081088 */
[C---:B------:R-:W-:Y:S06]  /*84f30*/  HMMA.1688.F32.TF32 R136, R32.reuse, R78, R132 ;  /* 0x0000004e2088723c */ /* 0x040fec0000081084 */
[----:B------:R-:W-:Y:S06]  /*84f40*/  HMMA.1688.F32.TF32 R132, R32, R74, R216 ;  /* 0x0000004a2084723c */ /* 0x000fec00000810d8 */
[----:B------:R-:W-:Y:S01]  /*84f50*/  HMMA.1688.F32.TF32 R32, R40, R28, R148 ;  /* 0x0000001c2820723c */ /* 0x000fe20000081094 */
[----:B------:R-:W-:Y:S04]  /*84f60*/  STL.64 [R1+0x740], R160 ;  /* 0x000740a001007387 */ /* 0x000fe80000100a00 */
[----:B------:R-:W-:Y:S04]  /*84f70*/  STL.64 [R1+0x748], R162 ;  /* 0x000748a201007387 */ /* 0x000fe80000100a00 */
[----:B------:R-:W-:Y:S04]  /*84f80*/  STL.64 [R1+0x730], R156 ;  /* 0x0007309c01007387 */ /* 0x000fe80000100a00 */
[----:B------:R-:W-:Y:S11]  /*84f90*/  STL.64 [R1+0x738], R158 ;  /* 0x0007389e01007387 */ /* 0x000ff60000100a00 */
[----:B------:R-:W-:Y:S01]  /*84fa0*/  IMAD.MOV.U32 R54, RZ, RZ, R32 ;  /* 0x000000ffff367224 */ /* 0x000fe200078e0020 */
[----:B------:R-:W-:Y:S01]  /*84fb0*/  MOV R55, R33 ;  /* 0x0000002100377202 */ /* 0x000fe20000000f00 */
[----:B------:R-:W-:-:S02]  /*84fc0*/  IMAD.MOV.U32 R58, RZ, RZ, R34 ;  /* 0x000000ffff3a7224 */ /* 0x000fc400078e0022 */
[----:B------:R-:W-:Y:S02]  /*84fd0*/  IMAD.MOV.U32 R59, RZ, RZ, R35 ;  /* 0x000000ffff3b7224 */ /* 0x000fe400078e0023 */
        /* <DEDUP_REMOVED lines=10> */
[----:B------:R-:W-:Y:S01]  /*85080*/  STL [R1+0x38], R134 ;  /* 0x0000388601007387 */ /* 0x000fe20000100800 */
        /* <DEDUP_REMOVED lines=8> */
[----:B------:R-:W-:Y:S04]  /*85110*/  STL [R1+0x47f4], R54 ;  /* 0x0047f43601007387 */ /* 0x000fe80000100800 */
[----:B------:R-:W-:Y:S04]  /*85120*/  STL [R1+0x47f0], R55 ;  /* 0x0047f03701007387 */ /* 0x000fe80000100800 */
[----:B------:R1:W-:Y:S04]  /*85130*/  STL [R1+0x47ec], R58 ;  /* 0x0047ec3a01007387 */ /* 0x0003e80000100800 */
[----:B------:R4:W-:Y:S01]  /*85140*/  STL [R1+0x47e8], R59 ;  /* 0x0047e83b01007387 */ /* 0x0009e20000100800 */
[----:B------:R-:W-:-:S03]  /*85150*/  IMAD.MOV.U32 R216, RZ, RZ, R248 ;  /* 0x000000ffffd87224 */ /* 0x000fc600078e00f8 */
[----:B------:R-:W-:Y:S01]  /*85160*/  STL [R1+0x47fc], R67 ;  /* 0x0047fc4301007387 */ /* 0x000fe20000100800 */
[----:B------:R-:W-:-:S03]  /*85170*/  IMAD.MOV.U32 R217, RZ, RZ, R249 ;  /* 0x000000ffffd97224 */ /* 0x000fc600078e00f9 */
[----:B------:R-:W-:Y:S01]  /*85180*/  STL [R1+0x47f8], R66 ;  /* 0x0047f84201007387 */ /* 0x000fe20000100800 */
[----:B------:R-:W-:-:S03]  /*85190*/  IMAD.MOV.U32 R218, RZ, RZ, R250 ;  /* 0x000000ffffda7224 */ /* 0x000fc600078e00fa */
[----:B------:R4:W-:Y:S01]  /*851a0*/  STL [R1+0x47e4], R62 ;  /* 0x0047e43e01007387 */ /* 0x0009e20000100800 */
[----:B------:R-:W-:-:S03]  /*851b0*/  IMAD.MOV.U32 R219, RZ, RZ, R251 ;  /* 0x000000ffffdb7224 */ /* 0x000fc600078e00fb */
[----:B------:R4:W-:Y:S04]  /*851c0*/  STL [R1+0x47e0], R63 ;  /* 0x0047e03f01007387 */ /* 0x0009e80000100800 */
[----:B------:R-:W4:Y:S04]  /*851d0*/  LDL.LU R248, [R1+0x48b4] ;  /* 0x0048b40001f87983 */ /* 0x000f280000300800 */
[----:B------:R-:W4:Y:S04]  /*851e0*/  LDL.LU R249, [R1+0x48b0] ;  /* 0x0048b00001f97983 */ /* 0x000f280000300800 */
[----:B------:R-:W4:Y:S04]  /*851f0*/  LDL.LU R250, [R1+0x48ac] ;  /* 0x0048ac0001fa7983 */ /* 0x000f280000300800 */
[----:B------:R-:W4:Y:S01]  /*85200*/  LDL.LU R251, [R1+0x48a8] ;  /* 0x0048a80001fb7983 */ /* 0x000f220000300800 */
[----:B------:R-:W-:-:S07]  /*85210*/  IMAD.MOV.U32 R123, RZ, RZ, R3 ;  /* 0x000000ffff7b7224 */ /* 0x000fce00078e0003 */
[----:B--2---:R-:W-:Y:S01]  /*85220*/  HMMA.1688.F32.TF32 R32, R40, R16, R120 ;  /* 0x000000102820723c */ /* 0x004fe20000081078 */
[----:B------:R-:W2:Y:S04]  /*85230*/  LDL.LU R120, [R1+0x120] ;  /* 0x0001200001787983 */ /* 0x000ea80000300800 */
[----:B------:R-:W2:-:S15]  /*85240*/  LDL.LU R121, [R1+0x124] ;  /* 0x0001240001797983 */ /* 0x000e9e0000300800 */
[----:B------:R-:W-:-:S04]  /*85250*/  NOP ;  /* 0x0000000000007918 */ /* 0x000fc80000000000 */
[----:B------:R-:W-:Y:S01]  /*85260*/  MOV R111, R35 ;  /* 0x00000023006f7202 */ /* 0x000fe20000000f00 */
[----:B------:R-:W-:Y:S02]  /*85270*/  IMAD.MOV.U32 R110, RZ, RZ, R34 ;  /* 0x000000ffff6e7224 */ /* 0x000fe400078e0022 */
[----:B------:R-:W-:Y:S02]  /*85280*/  IMAD.MOV.U32 R107, RZ, RZ, R33 ;  /* 0x000000ffff6b7224 */ /* 0x000fe400078e0021 */
[----:B------:R-:W-:Y:S01]  /*85290*/  IMAD.MOV.U32 R106, RZ, RZ, R32 ;  /* 0x000000ffff6a7224 */ /* 0x000fe200078e0020 */
[----:B------:R-:W-:Y:S04]  /*852a0*/  STL [R1+0x480c], R111 ;  /* 0x00480c6f01007387 */ /* 0x000fe80000100800 */
[----:B------:R-:W-:Y:S04]  /*852b0*/  STL [R1+0x4808], R110 ;  /* 0x0048086e01007387 */ /* 0x000fe80000100800 */
[----:B------:R-:W-:Y:S04]  /*852c0*/  STL [R1+0x4804], R107 ;  /* 0x0048046b01007387 */ /* 0x000fe80000100800 */
[----:B------:R1:W-:Y:S01]  /*852d0*/  STL [R1+0x4800], R106 ;  /* 0x0048006a01007387 */ /* 0x0003e20000100800 */
[----:B----4-:R-:W-:-:S15]  /*852e0*/  HMMA.1688.F32.TF32 R248, R40, R12, R248 ;  /* 0x0000000c28f8723c */ /* 0x010fde00000810f8 */
        /* <DEDUP_REMOVED lines=8> */
[----:B------:R-:W4:Y:S01]  /*85370*/  LDL.LU R127, [R1+0x10c] ;  /* 0x00010c00017f7983 */ /* 0x000f220000300800 */
[----:B---3--:R-:W-:Y:S03]  /*85380*/  HMMA.1688.F32.TF32 R32, R40, R8, R148 ;  /* 0x000000082820723c */ /* 0x008fe60000081094 */
[----:B------:R-:W3:Y:S04]  /*85390*/  LDL.LU R148, [R1+0xf0] ;  /* 0x0000f00001947983 */ /* 0x000ee80000300800 */
[----:B------:R-:W3:Y:S04]  /*853a0*/  LDL.LU R149, [R1+0xf4] ;  /* 0x0000f40001957983 */ /* 0x000ee80000300800 */
[----:B------:R-:W3:Y:S04]  /*853b0*/  LDL.LU R150, [R1+0xf8] ;  /* 0x0000f80001967983 */ /* 0x000ee80000300800 */
[----:B------:R-:W3:Y:S01]  /*853c0*/  LDL.LU R151, [R1+0xfc] ;  /* 0x0000fc0001977983 */ /* 0x000ee20000300800 */
[----:B------:R-:W-:Y:S01]  /*853d0*/  MOV R122, R25 ;  /* 0x00000019007a7202 */ /* 0x000fe20000000f00 */
[----:B------:R-:W-:-:S02]  /*853e0*/  IMAD.MOV.U32 R123, RZ, RZ, R24 ;  /* 0x000000ffff7b7224 */ /* 0x000fc400078e0018 */
[----:B------:R-:W-:Y:S01]  /*853f0*/  IMAD.MOV.U32 R3, RZ, RZ, R135 ;  /* 0x000000ffff037224 */ /* 0x000fe200078e0087 */
[----:B------:R-:W-:Y:S04]  /*85400*/  LDS R24, [R0+UR12+0x10080] ;  /* 0x0100800c00187984 */ /* 0x000fe80008000800 */
[----:B------:R-:W3:Y:S01]  /*85410*/  LDS R25, [R252+UR12+0x10080] ;  /* 0x0100800cfc197984 */ /* 0x000ee20008000800 */
[----:B------:R-:W-:Y:S01]  /*85420*/  MOV R119, R35 ;  /* 0x0000002300777202 */ /* 0x000fe20000000f00 */
[----:B------:R-:W-:Y:S02]  /*85430*/  IMAD.MOV.U32 R118, RZ, RZ, R34 ;  /* 0x000000ffff767224 */ /* 0x000fe400078e0022 */
[----:B------:R-:W-:Y:S02]  /*85440*/  IMAD.MOV.U32 R115, RZ, RZ, R33 ;  /* 0x000000ffff737224 */ /* 0x000fe400078e0021 */
[----:B------:R-:W-:Y:S01]  /*85450*/  IMAD.MOV.U32 R114, RZ, RZ, R32 ;  /* 0x000000ffff727224 */ /* 0x000fe200078e0020 */
[----:B------:R3:W-:Y:S04]  /*85460*/  STL [R1+0x482c], R119 ;  /* 0x00482c7701007387 */ /* 0x0007e80000100800 */
[----:B------:R3:W-:Y:S04]  /*85470*/  STL [R1+0x4828], R118 ;  /* 0x0048287601007387 */ /* 0x0007e80000100800 */
[----:B------:R3:W-:Y:S04]  /*85480*/  STL [R1+0x4824], R115 ;  /* 0x0048247301007387 */ /* 0x0007e80000100800 */
[----:B------:R3:W-:Y:S01]  /*85490*/  STL [R1+0x4820], R114 ;  /* 0x0048207201007387 */ /* 0x0007e20000100800 */
[----:B--2---:R-:W-:Y:S03]  /*854a0*/  HMMA.1688.F32.TF32 R32, R40, R4, R120 ;  /* 0x000000042820723c */ /* 0x004fe60000081078 */
[----:B------:R-:W2:Y:S04]  /*854b0*/  LDL.LU R120, [R1+0xe0] ;  /* 0x0000e00001787983 */ /* 0x000ea80000300800 */
[----:B------:R-:W2:Y:S04]  /*854c0*/  LDL.LU R121, [R1+0xe4] ;  /* 0x0000e40001797983 */ /* 0x000ea80000300800 */
[----:B------:R-:W2:Y:S04]  /*854d0*/  LDL.LU R122, [R1+0xe8] ;  /* 0x0000e800017a7983 */ /* 0x000ea80000300800 */
[----:B------:R-:W2:Y:S09]  /*854e0*/  LDL.LU R123, [R1+0xec] ;  /* 0x0000ec00017b7983 */ /* 0x000eb20000300800 */
[----:B-1----:R-:W-:-:S02]  /*854f0*/  IMAD.MOV.U32 R58, RZ, RZ, R32 ;  /* 0x000000ffff3a7224 */ /* 0x002fc400078e0020 */
        /* <DEDUP_REMOVED lines=8> */
[----:B------:R-:W-:Y:S01]  /*85580*/  IMAD.MOV.U32 R47, RZ, RZ, R35 ;  /* 0x000000ffff2f7224 */ /* 0x000fe200078e0023 */
[----:B------:R1:W-:Y:S04]  /*85590*/  STL [R1+0x483c], R63 ;  /* 0x00483c3f01007387 */ /* 0x0003e80000100800 */
[----:B------:R1:W-:Y:S04]  /*855a0*/  STL [R1+0x4838], R62 ;  /* 0x0048383e01007387 */ /* 0x0003e80000100800 */
[----:B------:R1:W-:Y:S04]  /*855b0*/  STL [R1+0x4834], R59 ;  /* 0x0048343b01007387 */ /* 0x0003e80000100800 */
[----:B------:R1:W-:Y:S04]  /*855c0*/  STL [R1+0x4830], R58 ;  /* 0x0048303a01007387 */ /* 0x0003e80000100800 */
[----:B------:R1:W-:Y:S04]  /*855d0*/  STL [R1+0x484c], R47 ;  /* 0x00484c2f01007387 */ /* 0x0003e80000100800 */
[----:B------:R1:W-:Y:S04]  /*855e0*/  STL [R1+0x4848], R46 ;  /* 0x0048482e01007387 */ /* 0x0003e80000100800 */
[----:B------:R1:W-:Y:S04]  /*855f0*/  STL [R1+0x4844], R51 ;  /* 0x0048443301007387 */ /* 0x0003e80000100800 */
[----:B------:R1:W-:Y:S01]  /*85600*/  STL [R1+0x4840], R50 ;  /* 0x0048403201007387 */ /* 0x0003e20000100800 */
[----:B----4-:R-:W-:-:S15]  /*85610*/  HMMA.1688.F32.TF32 R32, R40, R48, R124 ;  /* 0x000000302820723c */ /* 0x010fde000008107c */
[----:B------:R-:W-:-:S09]  /*85620*/  NOP ;  /* 0x0000000000007918 */ /* 0x000fd20000000000 */
[----:B------:R-:W-:Y:S02]  /*85630*/  IMAD.MOV.U32 R55, RZ, RZ, R35 ;  /* 0x000000ffff377224 */ /* 0x000fe400078e0023 */
[----:B------:R-:W-:Y:S01]  /*85640*/  IMAD.MOV.U32 R54, RZ, RZ, R34 ;  /* 0x000000ffff367224 */ /* 0x000fe200078e0022 */
[----:B------:R-:W-:Y:S01]  /*85650*/  MOV R66, R33 ;  /* 0x0000002100427202 */ /* 0x000fe20000000f00 */
[----:B------:R-:W-:Y:S01]  /*85660*/  IMAD.MOV.U32 R67, RZ, RZ, R32 ;  /* 0x000000ffff437224 */ /* 0x000fe200078e0020 */
[----:B------:R4:W-:Y:S04]  /*85670*/  STL [R1+0x485c], R55 ;  /* 0x00485c3701007387 */ /* 0x0009e80000100800 */
[----:B------:R4:W-:Y:S04]  /*85680*/  STL [R1+0x4858], R54 ;  /* 0x0048583601007387 */ /* 0x0009e80000100800 */
        /* <DEDUP_REMOVED lines=10> */
[----:B------:R-:W-:Y:S01]  /*85730*/  IMAD.MOV.U32 R111, RZ, RZ, R32 ;  /* 0x000000ffff6f7224 */ /* 0x000fe200078e0020 */
[----:B------:R4:W-:Y:S04]  /*85740*/  STL [R1+0x486c], R106 ;  /* 0x00486c6a01007387 */ /* 0x0009e80000100800 */
[----:B------:R4:W-:Y:S04]  /*85750*/  STL [R1+0x4868], R107 ;  /* 0x0048686b01007387 */ /* 0x0009e80000100800 */
[----:B------:R4:W-:Y:S04]  /*85760*/  STL [R1+0x4864], R110 ;  /* 0x0048646e01007387 */ /* 0x0009e80000100800 */
[----:B------:R4:W-:Y:S04]  /*85770*/  STL [R1+0x4860], R111 ;  /* 0x0048606f01007387 */ /* 0x0009e80000100800 */
[----:B------:R-:W4:Y:S04]  /*85780*/  LDL.LU R140, [R1+0xc0] ;  /* 0x0000c000018c7983 */ /* 0x000f280000300800 */
[----:B------:R-:W4:Y:S04]  /*85790*/  LDL.LU R141, [R1+0xc4] ;  /* 0x0000c400018d7983 */ /* 0x000f280000300800 */
[----:B------:R-:W4:Y:S04]  /*857a0*/  LDL.LU R142, [R1+0xc8] ;  /* 0x0000c800018e7983 */ /* 0x000f280000300800 */
[----:B------:R-:W4:Y:S01]  /*857b0*/  LDL.LU R143, [R1+0xcc] ;  /* 0x0000cc00018f7983 */ /* 0x000f220000300800 */
[----:B--2---:R-:W-:Y:S03]  /*857c0*/  HMMA.1688.F32.TF32 R32, R40, R112, R120 ;  /* 0x000000702820723c */ /* 0x004fe60000081078 */
        /* <DEDUP_REMOVED lines=20> */
[----:B------:R-:W-:Y:S01]  /*85910*/  MOV R251, R35 ;  /* 0x0000002300fb7202 */ /* 0x000fe20000000f00 */
[----:B------:R-:W-:-:S02]  /*85920*/  IMAD.MOV.U32 R250, RZ, RZ, R34 ;  /* 0x000000fffffa7224 */ /* 0x000fc400078e0022 */
[----:B------:R-:W-:Y:S02]  /*85930*/  IMAD.MOV.U32 R249, RZ, RZ, R33 ;  /* 0x000000fffff97224 */ /* 0x000fe400078e0021 */
        /* <DEDUP_REMOVED lines=13> */
[----:B------:R-:W-:Y:S02]  /*85a10*/  IMAD.MOV.U32 R11, RZ, RZ, R35 ;  /* 0x000000ffff0b7224 */ /* 0x000fe400078e0023 */
        /* <DEDUP_REMOVED lines=12> */
[----:B------:R-:W-:-:S15]  /*85ae0*/  HMMA.1688.F32.TF32 R32, R40, R60, R132 ;  /* 0x0000003c2820723c */ /* 0x000fde0000081084 */
[----:B------:R-:W-:-:S09]  /*85af0*/  NOP ;  /* 0x0000000000007918 */ /* 0x000fd20000000000 */
[----:B------:R-:W-:Y:S02]  /*85b00*/  IMAD.MOV.U32 R47, RZ, RZ, R32 ;  /* 0x000000ffff2f7224 */ /* 0x000fe400078e0020 */
[----:B------:R-:W-:Y:S01]  /*85b10*/  IMAD.MOV.U32 R46, RZ, RZ, R33 ;  /* 0x000000ffff2e7224 */ /* 0x000fe200078e0021 */
[----:B------:R-:W-:Y:S01]  /*85b20*/  MOV R51, R34 ;  /* 0x0000002200337202 */ /* 0x000fe20000000f00 */
[----:B------:R-:W-:Y:S02]  /*85b30*/  IMAD.MOV.U32 R50, RZ, RZ, R35 ;  /* 0x000000ffff327224 */ /* 0x000fe400078e0023 */
[----:B------:R-:W-:-:S15]  /*85b40*/  HMMA.1688.F32.TF32 R32, R40, R56, R216 ;  /* 0x000000382820723c */ /* 0x000fde00000810d8 */
[----:B------:R-:W-:-:S09]  /*85b50*/  NOP ;  /* 0x0000000000007918 */ /* 0x000fd20000000000 */
[----:B------:R-:W-:Y:S02]  /*85b60*/  IMAD.MOV.U32 R14, RZ, RZ, R32 ;  /* 0x000000ffff0e7224 */ /* 0x000fe400078e0020 */
[----:B------:R-:W-:Y:S02]  /*85b70*/  IMAD.MOV.U32 R15, RZ, RZ, R33 ;  /* 0x000000ffff0f7224 */ /* 0x000fe400078e0021 */
[----:B------:R-:W-:Y:S01]  /*85b80*/  IMAD.MOV.U32 R30, RZ, RZ, R34 ;  /* 0x000000ffff1e7224 */ /* 0x000fe200078e0022 */
[----:B------:R-:W-:Y:S02]  /*85b90*/  MOV R31, R35 ;  /* 0x00000023001f7202 */ /* 0x000fe40000000f00 */
[----:B------:R-:W-:-:S15]  /*85ba0*/  HMMA.1688.F32.TF32 R32, R40, R52, R124 ;  /* 0x000000342820723c */ /* 0x000fde000008107c */
[----:B------:R-:W-:-:S09]  /*85bb0*/  NOP ;  /* 0x0000000000007918 */ /* 0x000fd20000000000 */
        /* <DEDUP_REMOVED lines=10> */
[----:B---3--:R-:W-:Y:S01]  /*85c60*/  HMMA.1688.F32.TF32 R32, R36, R20, R148 ;  /* 0x000000142420723c */ /* 0x008fe20000081094 */
        /* <DEDUP_REMOVED lines=88> */
[----:B------:R-:W-:Y:S04]  /*861f0*/  STL.64 [R1+0x4888], R250 ;  /* 0x004888fa01007387 */ /* 0x000fe80000100a00 */
[----:B------:R-:W-:Y:S01]  /*86200*/  STL.64 [R1+0x4880], R248 ;  /* 0x004880f801007387 */ /* 0x000fe20000100a00 */
[----:B----4-:R-:W-:-:S15]  /*86210*/  HMMA.1688.F32.TF32 R40, R36, R12, R196 ;  /* 0x0000000c2428723c */ /* 0x010fde00000810c4 */
[----:B------:R-:W-:-:S08]  /*86220*/  NOP ;  /* 0x0000000000007918 */ /* 0x000fd00000000000 */
[----:B------:R-:W-:Y:S04]  /*86230*/  STL.64 [R1+0x40], R40 ;  /* 0x0000402801007387 */ /* 0x000fe80000100a00 */
[----:B------:R2:W-:Y:S02]  /*86240*/  STL.64 [R1+0x48], R42 ;  /* 0x0000482a01007387 */ /* 0x0005e40000100a00 */
[C---:B--2---:R-:W-:Y:S06]  /*86250*/  HMMA.1688.F32.TF32 R40, R36.reuse, R8, R192 ;  /* 0x000000082428723c */ /* 0x044fec00000810c0 */
[C---:B------:R-:W-:Y:S06]  /*86260*/  HMMA.1688.F32.TF32 R188, R36.reuse, R4, R188 ;  /* 0x0000000424bc723c */ /* 0x040fec00000810bc */
[C---:B---3--:R-:W-:Y:S11]  /*86270*/  HMMA.1688.F32.TF32 R184, R36.reuse, R44, R184 ;  /* 0x0000002c24b8723c */ /* 0x048ff600000810b8 */
[----:B------:R-:W-:Y:S04]  /*86280*/  STL.64 [R1+0x6e0], R40 ;  /* 0x0006e02801007387 */ /* 0x000fe80000100a00 */
[----:B------:R1:W-:Y:S02]  /*86290*/  STL.64 [R1+0x6e8], R42 ;  /* 0x0006e82a01007387 */ /* 0x0003e40000100a00 */
[C---:B-1----:R-:W-:Y:S02]  /*862a0*/  HMMA.1688.F32.TF32 R40, R36.reuse, R48, R180 ;  /* 0x000000302428723c */ /* 0x042fe400000810b4 */
[----:B------:R-:W-:Y:S04]  /*862b0*/  STL.64 [R1+0x230], R188 ;  /* 0x000230bc01007387 */ /* 0x000fe80000100a00 */
[----:B------:R-:W-:Y:S01]  /*862c0*/  STL.64 [R1+0x238], R190 ;  /* 0x000238be01007387 */ /* 0x000fe20000100a00 */
[C---:B------:R-:W-:Y:S03]  /*862d0*/  HMMA.1688.F32.TF32 R176, R36.reuse, R116, R176 ;  /* 0x0000007424b0723c */ /* 0x040fe600000810b0 */
[----:B------:R-:W-:Y:S04]  /*862e0*/  STL.64 [R1+0x220], R184 ;  /* 0x000220b801007387 */ /* 0x000fe80000100a00 */
[----:B------:R-:W-:Y:S01]  /*862f0*/  STL.64 [R1+0x228], R186 ;  /* 0x000228ba01007387 */ /* 0x000fe20000100a00 */
[C---:B------:R-:W-:Y:S08]  /*86300*/  HMMA.1688.F32.TF32 R172, R36.reuse, R112, R172 ;  /* 0x0000007024ac723c */ /* 0x040ff000000810ac */
        /* <DEDUP_REMOVED lines=17> */
[----:B------:R-:W-:Y:S08]  /*86420*/  HMMA.1688.F32.TF32 R144, R36, R52, R144 ;  /* 0x000000342490723c */ /* 0x000ff00000081090 */
[----:B------:R-:W-:Y:S04]  /*86430*/  STL.64 [R1+0x1b0], R40 ;  /* 0x0001b02801007387 */ /* 0x000fe80000100a00 */
[----:B------:R1:W-:Y:S02]  /*86440*/  STL.64 [R1+0x1b8], R42 ;  /* 0x0001b82a01007387 */ /* 0x0003e40000100a00 */
[----:B-1----:R-:W-:Y:S02]  /*86450*/  HMMA.1688.F32.TF32 R40, R24, R28, R140 ;  /* 0x0000001c1828723c */ /* 0x002fe4000008108c */
[----:B------:R-:W-:Y:S04]  /*86460*/  STL.64 [R1+0x1a0], R152 ;  /* 0x0001a09801007387 */ /* 0x000fe80000100a00 */
[----:B------:R-:W-:Y:S01]  /*86470*/  HMMA.1688.F32.TF32 R32, R36, R16, R244 ;  /* 0x000000102420723c */ /* 0x000fe200000810f4 */
[----:B------:R-:W-:Y:S05]  /*86480*/  STL.64 [R1+0x1a8], R154 ;  /* 0x0001a89a01007387 */ /* 0x000fea0000100a00 */
[C---:B------:R-:W-:Y:S01]  /*86490*/  HMMA.1688.F32.TF32 R36, R24.reuse, R20, R136 ;  /* 0x000000141824723c */ /* 0x040fe20000081088 */
[----:B------:R-:W-:Y:S04]  /*864a0*/  STL.64 [R1+0x190], R144 ;  /* 0x0001909001007387 */ /* 0x000fe80000100a00 */
[----:B------:R-:W-:Y:S01]  /*864b0*/  STL.64 [R1+0x198], R146 ;  /* 0x0001989201007387 */ /* 0x000fe20000100a00 */
[C---:B------:R-:W-:Y:S05]  /*864c0*/  HMMA.1688.F32.TF32 R132, R24.reuse, R16, R132 ;  /* 0x000000101884723c */ /* 0x040fea0000081084 */
[----:B------:R-:W-:Y:S04]  /*864d0*/  STL.64 [R1+0x180], R40 ;  /* 0x0001802801007387 */ /* 0x000fe80000100a00 */
[----:B------:R1:W-:Y:S02]  /*864e0*/  STL.64 [R1+0x188], R42 ;  /* 0x0001882a01007387 */ /* 0x0003e40000100a00 */
[----:B-1----:R-:W-:Y:S06]  /*864f0*/  HMMA.1688.F32.TF32 R40, R24, R12, R216 ;  /* 0x0000000c1828723c */ /* 0x002fec00000810d8 */
[----:B------:R-:W-:Y:S04]  /*86500*/  STL.64 [R1+0x170], R36 ;  /* 0x0001702401007387 */ /* 0x000fe80000100a00 */
[----:B------:R-:W-:Y:S04]  /*86510*/  STL.64 [R1+0x178], R38 ;  /* 0x0001782601007387 */ /* 0x000fe80000100a00 */
[----:B------:R-:W-:Y:S04]  /*86520*/  STL.64 [R1+0x160], R132 ;  /* 0x0001608401007387 */ /* 0x000fe80000100a00 */
[----:B------:R-:W-:Y:S01]  /*86530*/  STL.64 [R1+0x168], R134 ;  /* 0x0001688601007387 */ /* 0x000fe20000100a00 */
[----:B------:R-:W-:-:S02]  /*86540*/  IMAD.MOV.U32 R22, RZ, RZ, R32 ;  /* 0x000000ffff167224 */ /* 0x000fc400078e0020 */
[----:B------:R-:W-:Y:S01]  /*86550*/  IMAD.MOV.U32 R23, RZ, RZ, R33 ;  /* 0x000000ffff177224 */ /* 0x000fe200078e0021 */
[----:B------:R-:W-:Y:S01]  /*86560*/  MOV R18, R34 ;  /* 0x0000002200127202 */ /* 0x000fe20000000f00 */
[----:B------:R-:W-:Y:S01]  /*86570*/  IMAD.MOV.U32 R19, RZ, RZ, R35 ;  /* 0x000000ffff137224 */ /* 0x000fe200078e0023 */
[----:B------:R-:W-:Y:S04]  /*86580*/  LDS R32, [R130+UR12+0x10080] ;  /* 0x0100800c82207984 */ /* 0x000fe80008000800 */
[----:B------:R-:W-:Y:S04]  /*86590*/  LDS R34, [R130+UR12+0x11080] ;  /* 0x0110800c82227984 */ /* 0x000fe80008000800 */
[----:B------:R-:W-:Y:S04]  /*865a0*/  LDS R33, [R131+UR12+0x10080] ;  /* 0x0100800c83217984 */ /* 0x000fe80008000800 */
[----:B------:R-:W1:Y:S04]  /*865b0*/  LDS R35, [R131+UR12+0x11080] ;  /* 0x0110800c83237984 */ /* 0x000e680008000800 */
[----:B------:R-:W-:Y:S04]  /*865c0*/  LDS R36, [R0+UR12+0x10100] ;  /* 0x0101000c00247984 */ /* 0x000fe80008000800 */
[----:B------:R-:W-:Y:S04]  /*865d0*/  LDS R38, [R0+UR12+0x11100] ;  /* 0x0111000c00267984 */ /* 0x000fe80008000800 */
[----:B------:R-:W-:Y:S04]  /*865e0*/  LDS R37, [R252+UR12+0x10100] ;  /* 0x0101000cfc257984 */ /* 0x000fe80008000800 */
[----:B------:R-:W2:Y:S04]  /*865f0*/  LDS R39, [R252+UR12+0x11100] ;  /* 0x0111000cfc277984 */ /* 0x000ea80008000800 */
[----:B------:R-:W-:Y:S04]  /*86600*/  STL.64 [R1+0x150], R40 ;  /* 0x0001502801007387 */ /* 0x000fe80000100a00 */
[----:B------:R3:W-:Y:S02]  /*86610*/  STL.64 [R1+0x158], R42 ;  /* 0x0001582a01007387 */ /* 0x0007e40000100a00 */
[C---:B---3--:R-:W-:Y:S06]  /*86620*/  HMMA.1688.F32.TF32 R40, R24.reuse, R8, R124 ;  /* 0x000000081828723c */ /* 0x048fec000008107c */
[----:B------:R-:W-:-:S15]  /*86630*/  HMMA.1688.F32.TF32 R124, R24, R4, R120 ;  /* 0x00000004187c723c */ /* 0x000fde0000081078 */
[----:B------:R-:W-:-:S02]  /*86640*/  NOP ;  /* 0x0000000000007918 */ /* 0x000fc40000000000 */
[----:B------:R-:W-:Y:S04]  /*86650*/  STL.64 [R1+0x6d0], R40 ;  /* 0x0006d02801007387 */ /* 0x000fe80000100a00 */
[----:B------:R3:W-:Y:S04]  /*86660*/  STL.64 [R1+0x6d8], R42 ;  /* 0x0006d82a01007387 */ /* 0x0007e80000100a00 */
[----:B------:R-:W4:Y:S01]  /*86670*/  LDL.LU R120, [R1+0x4b0] ;  /* 0x0004b00001787983 */ /* 0x000f220000300800 */
[----:B---3--:R-:W-:Y:S03]  /*86680*/  HMMA.1688.F32.TF32 R40, R24, R44, R148 ;  /* 0x0000002c1828723c */ /* 0x008fe60000081094 */
[----:B------:R3:W-:Y:S04]  /*86690*/  STL.64 [R1+0x6c0], R124 ;  /* 0x0006c07c01007387 */ /* 0x0007e80000100a00 */
[----:B------:R1:W-:-:S15]  /*866a0*/  STL.64 [R1+0x6c8], R126 ;  /* 0x0006c87e01007387 */ /* 0x0003de0000100a00 */
[----:B------:R-:W-:-:S01]  /*866b0*/  NOP ;  /* 0x0000000000007918 */ /* 0x000fc20000000000 */
[----:B------:R-:W-:Y:S04]  /*866c0*/  STL.64 [R1+0x6b0], R40 ;  /* 0x0006b02801007387 */ /* 0x000fe80000100a00 */
[----:B------:R2:W-:Y:S04]  /*866d0*/  STL.64 [R1+0x6b8], R42 ;  /* 0x0006b82a01007387 */ /* 0x0005e80000100a00 */
[----:B------:R-:W4:Y:S04]  /*866e0*/  LDL.LU R121, [R1+0x4b4] ;  /* 0x0004b40001797983 */ /* 0x000f280000300800 */
[----:B------:R-:W4:Y:S04]  /*866f0*/  LDL.LU R122, [R1+0x4b8] ;  /* 0x0004b800017a7983 */ /* 0x000f280000300800 */
[----:B------:R-:W4:Y:S04]  /*86700*/  LDL.LU R123, [R1+0x4bc] ;  /* 0x0004bc00017b7983 */ /* 0x000f280000300800 */
[----:B---3--:R-:W3:Y:S04]  /*86710*/  LDL.LU R124, [R1+0x4c0] ;  /* 0x0004c000017c7983 */ /* 0x008ee80000300800 */
[----:B------:R-:W3:Y:S04]  /*86720*/  LDL.LU R125, [R1+0x4c4] ;  /* 0x0004c400017d7983 */ /* 0x000ee80000300800 */
[----:B-1----:R-:W3:Y:S04]  /*86730*/  LDL.LU R126, [R1+0x4c8] ;  /* 0x0004c800017e7983 */ /* 0x002ee80000300800 */
        /* <DEDUP_REMOVED lines=103> */
[C---:B----4-:R-:W-:Y:S11]  /*86db0*/  HMMA.1688.F32.TF32 R212, R24.reuse, R112, R212 ;  /* 0x0000007018d4723c */ /* 0x050ff600000810d4 */
        /* <DEDUP_REMOVED lines=31> */
[----:B------:R-:W-:Y:S04]  /*86fb0*/  STL.64 [R1+0x268], R26 ;  /* 0x0002681a01007387 */ /* 0x000fe80000100a00 */
[----:B------:R-:W-:Y:S04]  /*86fc0*/  STL.64 [R1+0x250], R180 ;  /* 0x000250b401007387 */ /* 0x000fe80000100a00 */
[----:B------:R-:W-:Y:S01]  /*86fd0*/  STL.64 [R1+0x258], R182 ;  /* 0x000258b601007387 */ /* 0x000fe20000100a00 */
[C---:B------:R-:W-:Y:S06]  /*86fe0*/  HMMA.1688.F32.TF32 R168, R32.reuse, R4, R168 ;  /* 0x0000000420a8723c */ /* 0x040fec00000810a8 */
[C---:B------:R-:W-:Y:S06]  /*86ff0*/  HMMA.1688.F32.TF32 R164, R32.reuse, R44, R164 ;  /* 0x0000002c20a4723c */ /* 0x040fec00000810a4 */
[C---:B------:R-:W-:Y:S06]  /*87000*/  HMMA.1688.F32.TF32 R156, R32.reuse, R116, R156 ;  /* 0x00000074209c723c */ /* 0x040fec000008109c */
[C---:B------:R-:W-:Y:S06]  /*87010*/  HMMA.1688.F32.TF32 R152, R32.reuse, R112, R152 ;  /* 0x000000702098723c */ /* 0x040fec0000081098 */
[C---:B------:R-:W-:Y:S06]  /*87020*/  HMMA.1688.F32.TF32 R140, R32.reuse, R104, R140 ;  /* 0x00000068208c723c */ /* 0x040fec000008108c */
[C---:B------:R-:W-:Y:S06]  /*87030*/  HMMA.1688.F32.TF32 R136, R32.reuse, R64, R136 ;  /* 0x000000402088723c */ /* 0x040fec0000081088 */
[C---:B------:R-:W-:Y:S01]  /*87040*/  HMMA.1688.F32.TF32 R124, R32.reuse, R52, R124 ;  /* 0x00000034207c723c */ /* 0x040fe2000008107c */
[----:B------:R-:W-:Y:S04]  /*87050*/  LDS R24, [R130+UR12+0x10100] ;  /* 0x0101000c82187984 */ /* 0x000fe80008000800 */
[----:B------:R-:W-:Y:S04]  /*87060*/  LDS R26, [R130+UR12+0x11100] ;  /* 0x0111000c821a7984 */ /* 0x000fe80008000800 */
[----:B------:R-:W-:Y:S04]  /*87070*/  LDS R25, [R131+UR12+0x10100] ;  /* 0x0101000c83197984 */ /* 0x000fe80008000800 */
[----:B------:R-:W1:Y:S04]  /*87080*/  LDS R27, [R131+UR12+0x11100] ;  /* 0x0111000c831b7984 */ /* 0x000e680008000800 */
[----:B------:R-:W-:Y:S04]  /*87090*/  LDS R130, [R130+UR12+0x11180] ;  /* 0x0111800c82827984 */ /* 0x000fe80008000800 */
[----:B------:R-:W-:Y:S04]  /*870a0*/  LDS R131, [R131+UR12+0x11180] ;  /* 0x0111800c83837984 */ /* 0x000fe80008000800 */
[----:B------:R-:W-:Y:S04]  /*870b0*/  STL.64 [R1+0x240], R40 ;  /* 0x0002402801007387 */ /* 0x000fe80000100a00 */
[----:B------:R2:W-:Y:S02]  /*870c0*/  STL.64 [R1+0x248], R42 ;  /* 0x0002482a01007387 */ /* 0x0005e40000100a00 */
[----:B--2---:R-:W-:-:S15]  /*870d0*/  HMMA.1688.F32.TF32 R40, R32, R8, R172 ;  /* 0x000000082028723c */ /* 0x004fde00000810ac */
[----:B------:R-:W-:-:S08]  /*870e0*/  NOP ;  /* 0x0000000000007918 */ /* 0x000fd00000000000 */
[----:B------:R-:W-:Y:S04]  /*870f0*/  STL.64 [R1+0x670], R40 ;  /* 0x0006702801007387 */ /* 0x000fe80000100a00 */
[----:B------:R2:W-:Y:S02]  /*87100*/  STL.64 [R1+0x678], R42 ;  /* 0x0006782a01007387 */ /* 0x0005e40000100a00 */
[C---:B--2---:R-:W-:Y:S02]  /*87110*/  HMMA.1688.F32.TF32 R40, R32.reuse, R48, R160 ;  /* 0x000000302028723c */ /* 0x044fe400000810a0 */
[----:B------:R-:W-:Y:S04]  /*87120*/  STL.64 [R1+0x660], R168 ;  /* 0x000660a801007387 */ /* 0x000fe80000100a00 */
[----:B------:R-:W-:Y:S04]  /*87130*/  STL.64 [R1+0x668], R170 ;  /* 0x000668aa01007387 */ /* 0x000fe80000100a00 */
[----:B------:R-:W-:Y:S04]  /*87140*/  STL.64 [R1+0x650], R164 ;  /* 0x000650a401007387 */ /* 0x000fe80000100a00 */
[----:B------:R-:W-:Y:S09]  /*87150*/  STL.64 [R1+0x658], R166 ;  /* 0x000658a601007387 */ /* 0x000ff20000100a00 */
        /* <DEDUP_REMOVED lines=11> */
[----:B------:R-:W-:Y:S01]  /*87210*/  STL.64 [R1+0x608], R142 ;  /* 0x0006088e01007387 */ /* 0x000fe20000100a00 */
[----:B------:R-:W-:Y:S03]  /*87220*/  HMMA.1688.F32.TF32 R132, R32, R56, R216 ;  /* 0x000000382084723c */ /* 0x000fe600000810d8 */
[----:B------:R-:W-:Y:S04]  /*87230*/  STL.64 [R1+0x5f0], R136 ;  /* 0x0005f08801007387 */ /* 0x000fe80000100a00 */
[----:B------:R-:W-:Y:S01]  /*87240*/  STL.64 [R1+0x5f8], R138 ;  /* 0x0005f88a01007387 */ /* 0x000fe20000100a00 */
[C---:B------:R-:W-:Y:S08]  /*87250*/  HMMA.1688.F32.TF32 R32, R36.reuse, R20, R148 ;  /* 0x000000142420723c */ /* 0x040ff00000081094 */
[----:B------:R-:W-:Y:S04]  /*87260*/  STL.64 [R1+0x5e0], R40 ;  /* 0x0005e02801007387 */ /* 0x000fe80000100a00 */
[----:B------:R2:W-:Y:S02]  /*87270*/  STL.64 [R1+0x5e8], R42 ;  /* 0x0005e82a01007387 */ /* 0x0005e40000100a00 */
[C---:B--2---:R-:W-:Y:S02]  /*87280*/  HMMA.1688.F32.TF32 R40, R36.reuse, R28, R120 ;  /* 0x0000001c2428723c */ /* 0x044fe40000081078 */
[----:B------:R-:W-:Y:S04]  /*87290*/  STL.64 [R1+0x5d0], R132 ;  /* 0x0005d08401007387 */ /* 0x000fe80000100a00 */
[----:B------:R-:W-:Y:S04]  /*872a0*/  STL.64 [R1+0x5d8], R134 ;  /* 0x0005d88601007387 */ /* 0x000fe80000100a00 */
[----:B------:R2:W-:Y:S04]  /*872b0*/  STL.64 [R1+0x370], R124 ;  /* 0x0003707c01007387 */ /* 0x0005e80000100a00 */
[----:B------:R3:W-:Y:S04]  /*872c0*/  STL.64 [R1+0x378], R126 ;  /* 0x0003787e01007387 */ /* 0x0007e80000100a00 */
[----:B------:R-:W4:Y:S05]  /*872d0*/  LDL.LU R120, [R1+0x4e0] ;  /* 0x0004e00001787983 */ /* 0x000f2a0000300800 */
[----:B------:R-:W-:Y:S04]  /*872e0*/  STL.64 [R1+0x360], R40 ;  /* 0x0003602801007387 */ /* 0x000fe80000100a00 */
[----:B------:R1:W-:Y:S04]  /*872f0*/  STL.64 [R1+0x368], R42 ;  /* 0x0003682a01007387 */ /* 0x0003e80000100a00 */
[----:B------:R-:W-:Y:S04]  /*87300*/  STL.64 [R1+0x350], R32 ;  /* 0x0003502001007387 */ /* 0x000fe80000100a00 */
[----:B------:R-:W-:Y:S04]  /*87310*/  STL.64 [R1+0x358], R34 ;  /* 0x0003582201007387 */ /* 0x000fe80000100a00 */
        /* <DEDUP_REMOVED lines=93> */
[----:B------:R-:W-:Y:S04]  /*878f0*/  LDS R33, [R252+UR12+0x10180] ;  /* 0x0101800cfc217984 */ /* 0x000fe80008000800 */
[----:B------:R-:W4:Y:S01]  /*87900*/  LDS R35, [R252+UR12+0x11180] ;  /* 0x0111800cfc237984 */ /* 0x000f220008000800 */
[C---:B-1----:R-:W-:Y:S06]  /*87910*/  HMMA.1688.F32.TF32 R40, R36.reuse, R12, R200 ;  /* 0x0000000c2428723c */ /* 0x042fec00000810c8 */
[----:B--2---:R-:W-:-:S15]  /*87920*/  HMMA.1688.F32.TF32 R204, R36, R16, R204 ;  /* 0x0000001024cc723c */ /* 0x004fde00000810cc */
[----:B------:R-:W-:-:S08]  /*87930*/  NOP ;  /* 0x0000000000007918 */ /* 0x000fd00000000000 */
[----:B------:R-:W-:Y:S04]  /*87940*/  STL.64 [R1+0x340], R204 ;  /* 0x000340cc01007387 */ /* 0x000fe80000100a00 */
[----:B------:R-:W-:Y:S04]  /*87950*/  STL.64 [R1+0x348], R206 ;  /* 0x000348ce01007387 */ /* 0x000fe80000100a00 */
[----:B------:R-:W-:Y:S04]  /*87960*/  STL.64 [R1+0x330], R40 ;  /* 0x0003302801007387 */ /* 0x000fe80000100a00 */
[----:B------:R3:W-:Y:S02]  /*87970*/  STL.64 [R1+0x338], R42 ;  /* 0x0003382a01007387 */ /* 0x0007e40000100a00 */
[C---:B---3--:R-:W-:Y:S06]  /*87980*/  HMMA.1688.F32.TF32 R40, R36.reuse, R8, R244 ;  /* 0x000000082428723c */ /* 0x048fec00000810f4 */
[----:B----4-:R-:W-:-:S15]  /*87990*/  HMMA.1688.F32.TF32 R196, R36, R4, R196 ;  /* 0x0000000424c4723c */ /* 0x010fde00000810c4 */
[----:B------:R-:W-:-:S02]  /*879a0*/  NOP ;  /* 0x0000000000007918 */ /* 0x000fc40000000000 */
[----:B------:R-:W-:Y:S04]  /*879b0*/  STL.64 [R1+0x5c0], R40 ;  /* 0x0005c02801007387 */ /* 0x000fe80000100a00 */
[----:B------:R1:W-:Y:S02]  /*879c0*/  STL.64 [R1+0x5c8], R42 ;  /* 0x0005c82a01007387 */ /* 0x0003e40000100a00 */
[C---:B-1----:R-:W-:Y:S06]  /*879d0*/  HMMA.1688.F32.TF32 R40, R36.reuse, R44, R192 ;  /* 0x0000002c2428723c */ /* 0x042fec00000810c0 */
[C---:B------:R-:W-:Y:S01]  /*879e0*/  HMMA.1688.F32.TF32 R188, R36.reuse, R48, R188 ;  /* 0x0000003024bc723c */ /* 0x040fe200000810bc */
[----:B------:R-:W-:Y:S04]  /*879f0*/  STL.64 [R1+0x5b0], R196 ;  /* 0x0005b0c401007387 */ /* 0x000fe80000100a00 */
[----:B------:R-:W-:Y:S01]  /*87a00*/  STL.64 [R1+0x5b8], R198 ;  /* 0x0005b8c601007387 */ /* 0x000fe20000100a00 */
[C---:B------:R-:W-:Y:S11]  /*87a10*/  HMMA.1688.F32.TF32 R184, R36.reuse, R116, R184 ;  /* 0x0000007424b8723c */ /* 0x040ff600000810b8 */
        /* <DEDUP_REMOVED lines=20> */
[----:B-1----:R-:W-:Y:S06]  /*87b60*/  HMMA.1688.F32.TF32 R40, R36, R52, R156 ;  /* 0x000000342428723c */ /* 0x002fec000008109c */
[C---:B------:R-:W-:Y:S01]  /*87b70*/  HMMA.1688.F32.TF32 R36, R24.reuse, R28, R152 ;  /* 0x0000001c1824723c */ /* 0x040fe20000081098 */
[----:B------:R-:W-:Y:S04]  /*87b80*/  STL.64 [R1+0x530], R164 ;  /* 0x000530a401007387 */ /* 0x000fe80000100a00 */
[----:B------:R-:W-:Y:S04]  /*87b90*/  STL.64 [R1+0x538], R166 ;  /* 0x000538a601007387 */ /* 0x000fe80000100a00 */
[----:B------:R-:W-:Y:S04]  /*87ba0*/  STL.64 [R1+0x520], R160 ;  /* 0x000520a001007387 */ /* 0x000fe80000100a00 */
[----:B------:R-:W-:Y:S01]  /*87bb0*/  STL.64 [R1+0x528], R162 ;  /* 0x000528a201007387 */ /* 0x000fe20000100a00 */
[C---:B------:R-:W-:Y:S03]  /*87bc0*/  HMMA.1688.F32.TF32 R144, R24.reuse, R20, R144 ;  /* 0x000000141890723c */ /* 0x040fe60000081090 */
[----:B------:R-:W-:Y:S04]  /*87bd0*/  STL.64 [R1+0x320], R40 ;  /* 0x0003202801007387 */ /* 0x000fe80000100a00 */
[----:B------:R1:W-:Y:S04]  /*87be0*/  STL.64 [R1+0x328], R42 ;  /* 0x0003282a01007387 */ /* 0x0003e80000100a00 */
[----:B------:R-:W-:Y:S04]  /*87bf0*/  STL.64 [R1+0x310], R36 ;  /* 0x0003102401007387 */ /* 0x000fe80000100a00 */
[----:B------:R2:W-:Y:S01]  /*87c00*/  STL.64 [R1+0x318], R38 ;  /* 0x0003182601007387 */ /* 0x0005e20000100a00 */
[C---:B-1----:R-:W-:Y:S06]  /*87c10*/  HMMA.1688.F32.TF32 R40, R24.reuse, R16, R140 ;  /* 0x000000101828723c */ /* 0x042fec000008108c */
[----:B--2---:R-:W-:Y:S01]  /*87c20*/  HMMA.1688.F32.TF32 R36, R24, R12, R136 ;  /* 0x0000000c1824723c */ /* 0x004fe20000081088 */
[----:B------:R-:W-:Y:S04]  /*87c30*/  STL.64 [R1+0x300], R144 ;  /* 0x0003009001007387 */ /* 0x000fe80000100a00 */
[----:B------:R-:W-:-:S12]  /*87c40*/  STL.64 [R1+0x308], R146 ;  /* 0x0003089201007387 */ /* 0x000fd80000100a00 */
        /* <DEDUP_REMOVED lines=8> */
[----:B------:R1:W-:Y:S04]  /*87cd0*/  STL.64 [R1+0x518], R42 ;  /* 0x0005182a01007387 */ /* 0x0003e80000100a00 */
[----:B------:R-:W-:Y:S04]  /*87ce0*/  STL.64 [R1+0x500], R36 ;  /* 0x0005002401007387 */ /* 0x000fe80000100a00 */
[----:B------:R2:W-:Y:S01]  /*87cf0*/  STL.64 [R1+0x508], R38 ;  /* 0x0005082601007387 */ /* 0x0005e20000100a00 */
[C---:B-1----:R-:W-:Y:S06]  /*87d00*/  HMMA.1688.F32.TF32 R40, R24.reuse, R48, R120 ;  /* 0x000000301828723c */ /* 0x042fec0000081078 */
[C---:B--2---:R-:W-:Y:S01]  /*87d10*/  HMMA.1688.F32.TF32 R36, R24.reuse, R116, R148 ;  /* 0x000000741824723c */ /* 0x044fe20000081094 */
[----:B------:R1:W-:Y:S04]  /*87d20*/  STL.64 [R1+0x4f0], R124 ;  /* 0x0004f07c01007387 */ /* 0x0003e80000100a00 */
[----:B------:R2:W-:Y:S04]  /*87d30*/  STL.64 [R1+0x4f8], R126 ;  /* 0x0004f87e01007387 */ /* 0x0005e80000100a00 */
[----:B------:R-:W3:Y:S08]  /*87d40*/  LDL.LU R120, [R1+0x11b0] ;  /* 0x0011b00001787983 */ /* 0x000ef00000300800 */
[----:B------:R-:W-:Y:S04]  /*87d50*/  STL.64 [R1+0x4e0], R40 ;  /* 0x0004e02801007387 */ /* 0x000fe80000100a00 */
[----:B------:R-:W-:Y:S04]  /*87d60*/  STL.64 [R1+0x4e8], R42 ;  /* 0x0004e82a01007387 */ /* 0x000fe80000100a00 */
[----:B------:R-:W-:Y:S04]  /*87d70*/  STL.64 [R1+0x4d0], R36 ;  /* 0x0004d02401007387 */ /* 0x000fe80000100a00 */
[----:B------:R4:W-:Y:S04]  /*87d80*/  STL.64 [R1+0x4d8], R38 ;  /* 0x0004d82601007387 */ /* 0x0009e80000100a00 */
        /* <DEDUP_REMOVED lines=97> */
[----:B------:R1:W-:Y:S02]  /*883a0*/  STL.64 [R1+0x4a8], R42 ;  /* 0x0004a82a01007387 */ /* 0x0003e40000100a00 */
[C---:B-1----:R-:W-:Y:S02]  /*883b0*/  HMMA.1688.F32.TF32 R40, R24.reuse, R56, R184 ;  /* 0x000000381828723c */ /* 0x042fe400000810b8 */
[----:B------:R-:W-:Y:S04]  /*883c0*/  LDS R184, [R0+UR12+0x10200] ;  /* 0x0102000c00b87984 */ /* 0x000fe80008000800 */
[----:B------:R-:W-:Y:S04]  /*883d0*/  LDS R186, [R0+UR12+0x11200] ;  /* 0x0112000c00ba7984 */ /* 0x000fe80008000800 */
[----:B------:R-:W-:Y:S04]  /*883e0*/  LDS R185, [R252+UR12+0x10200] ;  /* 0x0102000cfcb97984 */ /* 0x000fe80008000800 */
[----:B------:R-:W-:Y:S04]  /*883f0*/  STL.64 [R1+0x490], R36 ;  /* 0x0004902401007387 */ /* 0x000fe80000100a00 */
[----:B------:R1:W-:Y:S04]  /*88400*/  STL.64 [R1+0x498], R38 ;  /* 0x0004982601007387 */ /* 0x0003e80000100a00 */
[----:B------:R-:W2:Y:S01]  /*88410*/  LDS R187, [R252+UR12+0x11200] ;  /* 0x0112000cfcbb7984 */ /* 0x000ea20008000800 */
[----:B-1----:R-:W-:Y:S06]  /*88420*/  HMMA.1688.F32.TF32 R36, R24, R52, R180 ;  /* 0x000000341824723c */ /* 0x002fec00000810b4 */
[C---:B------:R-:W-:Y:S01]  /*88430*/  HMMA.1688.F32.TF32 R24, R32.reuse, R28, R176 ;  /* 0x0000001c2018723c */ /* 0x040fe200000810b0 */
[----:B------:R-:W-:Y:S04]  /*88440*/  STL.64 [R1+0x480], R188 ;  /* 0x000480bc01007387 */ /* 0x000fe80000100a00 */
[----:B------:R-:W-:Y:S04]  /*88450*/  STL.64 [R1+0x488], R190 ;  /* 0x000488be01007387 */ /* 0x000fe80000100a00 */
[----:B------:R-:W-:Y:S04]  /*88460*/  STL.64 [R1+0x470], R40 ;  /* 0x0004702801007387 */ /* 0x000fe80000100a00 */
[----:B------:R1:W-:Y:S02]  /*88470*/  STL.64 [R1+0x478], R42 ;  /* 0x0004782a01007387 */ /* 0x0003e40000100a00 */
[C---:B-1----:R-:W-:Y:S02]  /*88480*/  HMMA.1688.F32.TF32 R40, R32.reuse, R20, R172 ;  /* 0x000000142028723c */ /* 0x042fe400000810ac */
[----:B------:R-:W-:Y:S04]  /*88490*/  STL.64 [R1+0x2d0], R36 ;  /* 0x0002d02401007387 */ /* 0x000fe80000100a00 */
[----:B------:R1:W-:Y:S04]  /*884a0*/  STL.64 [R1+0x2d8], R38 ;  /* 0x0002d82601007387 */ /* 0x0003e80000100a00 */
[----:B------:R-:W-:Y:S04]  /*884b0*/  STL.64 [R1+0x2c0], R24 ;  /* 0x0002c01801007387 */ /* 0x000fe80000100a00 */
[----:B------:R3:W-:Y:S01]  /*884c0*/  STL.64 [R1+0x2c8], R26 ;  /* 0x0002c81a01007387 */ /* 0x0007e20000100a00 */
[C---:B-1----:R-:W-:Y:S06]  /*884d0*/  HMMA.1688.F32.TF32 R36, R32.reuse, R16, R168 ;  /* 0x000000102024723c */ /* 0x042fec00000810a8 */
[----:B---3--:R-:W-:Y:S02]  /*884e0*/  HMMA.1688.F32.TF32 R24, R32, R12, R164 ;  /* 0x0000000c2018723c */ /* 0x008fe400000810a4 */
[----:B------:R-:W-:Y:S04]  /*884f0*/  STL.64 [R1+0x2b0], R40 ;  /* 0x0002b02801007387 */ /* 0x000fe80000100a00 */
[----:B------:R-:W-:-:S15]  /*88500*/  STL.64 [R1+0x2b8], R42 ;  /* 0x0002b82a01007387 */ /* 0x000fde0000100a00 */
[----:B------:R-:W-:-:S02]  /*88510*/  NOP ;  /* 0x0000000000007918 */ /* 0x000fc40000000000 */
[----:B------:R-:W-:Y:S04]  /*88520*/  STL.64 [R1+0x290], R24 ;  /* 0x0002901801007387 */ /* 0x000fe80000100a00 */
[----:B------:R-:W-:Y:S04]  /*88530*/  STL.64 [R1+0x2a0], R36 ;  /* 0x0002a02401007387 */ /* 0x000fe80000100a00 */
[----:B------:R-:W-:Y:S04]  /*88540*/  STL.64 [R1+0x2a8], R38 ;  /* 0x0002a82601007387 */ /* 0x000fe80000100a00 */
[----:B------:R1:W-:Y:S01]  /*88550*/  STL [R1+0x298], R26 ;  /* 0x0002981a01007387 */ /* 0x0003e20000100800 */
[----:B------:R-:W-:-:S02]  /*88560*/  IMAD.MOV.U32 R2, RZ, RZ, R27 ;  /* 0x000000ffff027224 */ /* 0x000fc400078e001b */
[C---:B-1----:R-:W-:Y:S06]  /*88570*/  HMMA.1688.F32.TF32 R24, R32.reuse, R8, R160 ;  /* 0x000000082018723c */ /* 0x042fec00000810a0 */
[C---:B------:R-:W-:Y:S01]  /*88580*/  HMMA.1688.F32.TF32 R40, R32.reuse, R4, R156 ;  /* 0x000000042028723c */ /* 0x040fe2000008109c */
[----:B------:R-:W-:Y:S05]  /*88590*/  STL [R1+0x4738], R2 ;  /* 0x0047380201007387 */ /* 0x000fea0000100800 */
        /* <DEDUP_REMOVED lines=9> */
[C---:B---3--:R-:W-:Y:S02]  /*88630*/  HMMA.1688.F32.TF32 R36, R32.reuse, R112, R136 ;  /* 0x000000702024723c */ /* 0x048fe40000081088 */
[----:B------:R-:W-:Y:S04]  /*88640*/  STL.64 [R1+0x430], R24 ;  /* 0x0004301801007387 */ /* 0x000fe80000100a00 */
[----:B------:R1:W-:Y:S02]  /*88650*/  STL.64 [R1+0x438], R26 ;  /* 0x0004381a01007387 */ /* 0x0003e40000100a00 */
[----:B-1----:R-:W-:Y:S09]  /*88660*/  HMMA.1688.F32.TF32 R24, R32, R108, R132 ;  /* 0x0000006c2018723c */ /* 0x002ff20000081084 */
[----:B------:R-:W-:Y:S04]  /*88670*/  STL.64 [R1+0x420], R40 ;  /* 0x0004202801007387 */ /* 0x000fe80000100a00 */
[----:B------:R-:W-:Y:S10]  /*88680*/  STL.64 [R1+0x428], R42 ;  /* 0x0004282a01007387 */ /* 0x000ff40000100a00 */
[----:B------:R-:W-:Y:S04]  /*88690*/  STL.64 [R1+0x400], R24 ;  /* 0x0004001801007387 */ /* 0x000fe80000100a00 */
[----:B------:R-:W-:Y:S04]  /*886a0*/  STL.64 [R1+0x410], R36 ;  /* 0x0004102401007387 */ /* 0x000fe80000100a00 */
[----:B------:R-:W-:Y:S04]  /*886b0*/  STL.64 [R1+0x418], R38 ;  /* 0x0004182601007387 */ /* 0x000fe80000100a00 */
[----:B------:R1:W-:Y:S01]  /*886c0*/  STL [R1+0x408], R26 ;  /* 0x0004081a01007387 */ /* 0x0003e20000100800 */
[----:B------:R-:W-:-:S02]  /*886d0*/  IMAD.MOV.U32 R2, RZ, RZ, R27 ;  /* 0x000000ffff027224 */ /* 0x000fc400078e001b */
[C---:B-1----:R-:W-:Y:S06]  /*886e0*/  HMMA.1688.F32.TF32 R24, R32.reuse, R64, R124 ;  /* 0x000000402018723c */ /* 0x042fec000008107c */
[----:B------:R-:W-:Y:S01]  /*886f0*/  HMMA.1688.F32.TF32 R36, R32, R104, R216 ;  /* 0x000000682024723c */ /* 0x000fe200000810d8 */
[----:B------:R-:W-:-:S15]  /*88700*/  STL [R1+0x473c], R2 ;  /* 0x00473c0201007387 */ /* 0x000fde0000100800 */
[----:B------:R-:W-:-:S01]  /*88710*/  NOP ;  /* 0x0000000000007918 */ /* 0x000fc20000000000 */
[----:B------:R-:W-:Y:S06]  /*88720*/  STL.64 [R1+0x3e0], R24 ;  /* 0x0003e01801007387 */ /* 0x000fec0000100a00 */
[----:B------:R-:W-:Y:S04]  /*88730*/  STL.64 [R1+0x3f0], R36 ;  /* 0x0003f02401007387 */ /* 0x000fe80000100a00 */
[----:B------:R1:W-:Y:S02]  /*88740*/  STL.64 [R1+0x3f8], R38 ;  /* 0x0003f82601007387 */ /* 0x0003e40000100a00 */
[----:B-1----:R-:W-:Y:S02]  /*88750*/  HMMA.1688.F32.TF32 R36, R32, R60, R120 ;  /* 0x0000003c2024723c */ /* 0x002fe40000081078 */
[----:B------:R1:W-:Y:S04]  /*88760*/  STL [R1+0x3e8], R26 ;  /* 0x0003e81a01007387 */ /* 0x0003e80000100800 */
[----:B------:R-:W3:-:S15]  /*88770*/  LDL.LU R144, [R1+0xa80] ;  /* 0x000a800001907983 */ /* 0x000ede0000300800 */
[----:B------:R-:W-:-:S02]  /*88780*/  NOP ;  /* 0x0000000000007918 */ /* 0x000fc40000000000 */
        /* <DEDUP_REMOVED lines=30> */
[----:B-1----:R-:W-:Y:S01]  /*88970*/  HMMA.1688.F32.TF32 R24, R32, R56, R148 ;  /* 0x000000382018723c */ /* 0x002fe20000081094 */
[----:B------:R-:W-:Y:S01]  /*88980*/  MOV R124, R81 ;  /* 0x00000051007c7202 */ /* 0x000fe20000000f00 */
[----:B------:R-:W-:Y:S02]  /*88990*/  IMAD.MOV.U32 R125, RZ, RZ, R80 ;  /* 0x000000ffff7d7224 */ /* 0x000fe400078e0050 */
[----:B------:R-:W-:Y:S02]  /*889a0*/  IMAD.MOV.U32 R126, RZ, RZ, R77 ;  /* 0x000000ffff7e7224 */ /* 0x000fe400078e004d */
[----:B------:R-:W-:Y:S02]  /*889b0*/  IMAD.MOV.U32 R127, RZ, RZ, R76 ;  /* 0x000000ffff7f7224 */ /* 0x000fe400078e004c */
[----:B------:R-:W-:Y:S02]  /*889c0*/  IMAD.MOV.U32 R150, RZ, RZ, R69 ;  /* 0x000000ffff967224 */ /* 0x000fe400078e0045 */
[----:B------:R-:W-:-:S02]  /*889d0*/  IMAD.MOV.U32 R151, RZ, RZ, R68 ;  /* 0x000000ffff977224 */ /* 0x000fc400078e0044 */
[----:B------:R-:W-:Y:S01]  /*889e0*/  IMAD.MOV.U32 R148, RZ, RZ, R73 ;  /* 0x000000ffff947224 */ /* 0x000fe200078e0049 */
[----:B------:R-:W-:Y:S01]  /*889f0*/  MOV R149, R72 ;  /* 0x0000004800957202 */ /* 0x000fe20000000f00 */
[C---:B------:R-:W-:Y:S09]  /*88a00*/  HMMA.1688.F32.TF32 R204, R128.reuse, R4, R124 ;  /* 0x0000000480cc723c */ /* 0x040ff2000008107c */
[----:B------:R-:W-:Y:S04]  /*88a10*/  STL.64 [R1+0x45c0], R26 ;  /* 0x0045c01a01007387 */ /* 0x000fe80000100a00 */
[----:B------:R-:W-:Y:S01]  /*88a20*/  STL.64 [R1+0x45b8], R24 ;  /* 0x0045b81801007387 */ /* 0x000fe20000100a00 */
[----:B---3--:R-:W-:Y:S06]  /*88a30*/  HMMA.1688.F32.TF32 R36, R128, R28, R144 ;  /* 0x0000001c8024723c */ /* 0x008fec0000081090 */
[----:B----4-:R-:W-:Y:S06]  /*88a40*/  HMMA.1688.F32.TF32 R32, R32, R52, R152 ;  /* 0x000000342020723c */ /* 0x010fec0000081098 */
[C---:B--2---:R-:W-:Y:S06]  /*88a50*/  HMMA.1688.F32.TF32 R40, R128.reuse, R20, R140 ;  /* 0x000000148028723c */ /* 0x044fec000008108c */
[C---:B------:R-:W-:Y:S06]  /*88a60*/  HMMA.1688.F32.TF32 R68, R128.reuse, R16, R136 ;  /* 0x000000108044723c */ /* 0x040fec0000081088 */
[C---:B------:R-:W-:Y:S06]  /*88a70*/  HMMA.1688.F32.TF32 R72, R128.reuse, R12, R132 ;  /* 0x0000000c8048723c */ /* 0x040fec0000081084 */
[C---:B------:R-:W-:Y:S06]  /*88a80*/  HMMA.1688.F32.TF32 R208, R128.reuse, R44, R120 ;  /* 0x0000002c80d0723c */ /* 0x040fec0000081078 */
[----:B------:R-:W-:Y:S01]  /*88a90*/  HMMA.1688.F32.TF32 R76, R128, R8, R216 ;  /* 0x00000008804c723c */ /* 0x000fe200000810d8 */
        /* <DEDUP_REMOVED lines=17> */
[----:B------:R-:W2:Y:S01]  /*88bb0*/  LDL.LU R217, [R1+0xa14] ;  /* 0x000a140001d97983 */ /* 0x000ea20000300800 */
[----:B------:R-:W-:-:S02]  /*88bc0*/  IMAD.MOV.U32 R218, RZ, RZ, R100 ;  /* 0x000000ffffda7224 */ /* 0x000fc400078e0064 */
[----:B------:R-:W-:Y:S01]  /*88bd0*/  IMAD.MOV.U32 R219, RZ, RZ, R101 ;  /* 0x000000ffffdb7224 */ /* 0x000fe200078e0065 */
        /* <DEDUP_REMOVED lines=33> */
[----:B------:R-:W-:Y:S01]  /*88df0*/  IMAD.MOV.U32 R134, RZ, RZ, R93 ;  /* 0x000000ffff867224 */ /* 0x000fe200078e005d */
[----:B------:R-:W-:-:S05]  /*88e00*/  MOV R135, R92 ;  /* 0x0000005c00877202 */ /* 0x000fca0000000f00 */
[----:B------:R-:W-:Y:S02]  /*88e10*/  IMAD.MOV.U32 R150, RZ, RZ, R85 ;  /* 0x000000ffff967224 */ /* 0x000fe400078e0055 */
[----:B------:R-:W-:Y:S02]  /*88e20*/  IMAD.MOV.U32 R151, RZ, RZ, R84 ;  /* 0x000000ffff977224 */ /* 0x000fe400078e0054 */
[----:B------:R-:W-:Y:S02]  /*88e30*/  IMAD.MOV.U32 R148, RZ, RZ, R89 ;  /* 0x000000ffff947224 */ /* 0x000fe400078e0059 */
[----:B------:R-:W-:Y:S02]  /*88e40*/  IMAD.MOV.U32 R149, RZ, RZ, R88 ;  /* 0x000000ffff957224 */ /* 0x000fe400078e0058 */
[----:B------:R-:W-:Y:S02]  /*88e50*/  IMAD.MOV.U32 R132, RZ, RZ, R97 ;  /* 0x000000ffff847224 */ /* 0x000fe400078e0061 */
[----:B------:R-:W-:-:S07]  /*88e60*/  IMAD.MOV.U32 R133, RZ, RZ, R96 ;  /* 0x000000ffff857224 */ /* 0x000fce00078e0060 */
[----:B------:R-:W-:Y:S01]  /*88e70*/  HMMA.1688.F32.TF32 R132, R184, R28, R132 ;  /* 0x0000001cb884723c */ /* 0x000fe20000081084 */
[----:B------:R-:W-:Y:S04]  /*88e80*/  STL.64 [R1+0x4650], R82 ;  /* 0x0046505201007387 */ /* 0x000fe80000100a00 */
[----:B------:R-:W-:Y:S01]  /*88e90*/  STL.64 [R1+0x4648], R80 ;  /* 0x0046485001007387 */ /* 0x000fe20000100a00 */
[----:B---3--:R-:W-:Y:S01]  /*88ea0*/  IMAD.MOV.U32 R139, RZ, RZ, R100 ;  /* 0x000000ffff8b7224 */ /* 0x008fe200078e0064 */
[----:B----4-:R-:W-:Y:S01]  /*88eb0*/  MOV R138, R101 ;  /* 0x00000065008a7202 */ /* 0x010fe20000000f00 */
[C---:B--2---:R-:W-:Y:S06]  /*88ec0*/  HMMA.1688.F32.TF32 R88, R128.reuse, R112, R156 ;  /* 0x000000708058723c */ /* 0x044fec000008109c */
        /* <DEDUP_REMOVED lines=34> */
[----:B------:R-:W3:Y:S01]  /*890f0*/  LDL.LU R146, [R1+0x7f8] ;  /* 0x0007f80001927983 */ /* 0x000ee20000300800 */
[C---:B------:R-:W-:Y:S03]  /*89100*/  HMMA.1688.F32.TF32 R140, R184.reuse, R16, R148 ;  /* 0x00000010b88c723c */ /* 0x040fe60000081094 */
        /* <DEDUP_REMOVED lines=29> */
[----:B------:R-:W-:Y:S04]  /*892e0*/  STL.64 [R1+0x4700], R142 ;  /* 0x0047008e01007387 */ /* 0x000fe80000100a00 */
[----:B------:R-:W-:Y:S01]  /*892f0*/  STL.64 [R1+0x46f8], R140 ;  /* 0x0046f88c01007387 */ /* 0x000fe20000100a00 */
[C---:B---3--:R-:W-:Y:S06]  /*89300*/  HMMA.1688.F32.TF32 R144, R184.reuse, R12, R144 ;  /* 0x0000000cb890723c */ /* 0x048fec0000081090 */
[C---:B----4-:R-:W-:Y:S06]  /*89310*/  HMMA.1688.F32.TF32 R148, R184.reuse, R8, R148 ;  /* 0x00000008b894723c */ /* 0x050fec0000081094 */
[C---:B--2---:R-:W-:Y:S06]  /*89320*/  HMMA.1688.F32.TF32 R212, R184.reuse, R4, R176 ;  /* 0x00000004b8d4723c */ /* 0x044fec00000810b0 */
[C---:B------:R-:W-:Y:S06]  /*89330*/  HMMA.1688.F32.TF32 R216, R184.reuse, R44, R216 ;  /* 0x0000002cb8d8723c */ /* 0x040fec00000810d8 */
[C---:B------:R-:W-:Y:S06]  /*89340*/  HMMA.1688.F32.TF32 R156, R184.reuse, R116, R156 ;  /* 0x00000074b89c723c */ /* 0x040fec000008109c */
[C---:B------:R-:W-:Y:S01]  /*89350*/  HMMA.1688.F32.TF32 R152, R184.reuse, R48, R152 ;  /* 0x00000030b898723c */ /* 0x040fe20000081098 */
[----:B------:R-:W-:Y:S04]  /*89360*/  STL.64 [R1+0x4710], R146 ;  /* 0x0047109201007387 */ /* 0x000fe80000100a00 */
[----:B------:R-:W-:Y:S04]  /*89370*/  STL.64 [R1+0x4708], R144 ;  /* 0x0047089001007387 */ /* 0x000fe80000100a00 */
[----:B------:R-:W2:Y:S04]  /*89380*/  LDL.LU R172, [R1+0x1060] ;  /* 0x0010600001ac7983 */ /* 0x000ea80000300800 */
[----:B------:R-:W2:Y:S04]  /*89390*/  LDL.LU R173, [R1+0x1064] ;  /* 0x0010640001ad7983 */ /* 0x000ea80000300800 */
[----:B------:R-:W2:Y:S01]  /*893a0*/  LDL.LU R174, [R1+0x1068] ;  /* 0x0010680001ae7983 */ /* 0x000ea20000300800 */
[----:B------:R-:W-:Y:S03]  /*893b0*/  HMMA.1688.F32.TF32 R168, R184, R104, R168 ;  /* 0x00000068b8a8723c */ /* 0x000fe600000810a8 */
[----:B------:R-:W2:Y:S04]  /*893c0*/  LDL.LU R175, [R1+0x106c] ;  /* 0x00106c0001af7983 */ /* 0x000ea80000300800 */
        /* <DEDUP_REMOVED lines=38> */
[----:B-1----:R-:W-:-:S02]  /*89630*/  LOP3.LUT R34, R0, 0x40, RZ, 0x3c, !PT ;  /* 0x0000004000227812 */ /* 0x002fc400078e3cff */
[----:B------:R-:W-:Y:S01]  /*89640*/  LOP3.LUT R35, R0, 0x60, RZ, 0x3c, !PT ;  /* 0x0000006000237812 */ /* 0x000fe200078e3cff */
[C---:B------:R-:W-:Y:S06]  /*89650*/  HMMA.1688.F32.TF32 R160, R184.reuse, R112, R160 ;  /* 0x00000070b8a0723c */ /* 0x040fec00000810a0 */
[C---:B------:R-:W-:Y:S01]  /*89660*/  HMMA.1688.F32.TF32 R164, R184.reuse, R108, R164 ;  /* 0x0000006cb8a4723c */ /* 0x040fe200000810a4 */
[----:B------:R-:W4:Y:S04]  /*89670*/  LDL.LU R244, [R1+0x700] ;  /* 0x0007000001f47983 */ /* 0x000f280000300800 */
[----:B------:R-:W-:Y:S04]  /*89680*/  LDS R236, [R34+UR12+0x10200] ;  /* 0x0102000c22ec7984 */ /* 0x000fe80008000800 */
[----:B------:R-:W-:Y:S04]  /*89690*/  LDS R238, [R34+UR12+0x11200] ;  /* 0x0112000c22ee7984 */ /* 0x000fe80008000800 */
[----:B------:R-:W-:Y:S04]  /*896a0*/  LDS R237, [R35+UR12+0x10200] ;  /* 0x0102000c23ed7984 */ /* 0x000fe80008000800 */
[----:B------:R-:W1:Y:S04]  /*896b0*/  LDS R239, [R35+UR12+0x11200] ;  /* 0x0112000c23ef7984 */ /* 0x000e680008000800 */
[----:B------:R-:W4:Y:S04]  /*896c0*/  LDL.LU R245, [R1+0x704] ;  /* 0x0007040001f57983 */ /* 0x000f280000300800 */
[----:B------:R-:W4:Y:S04]  /*896d0*/  LDL.LU R246, [R1+0x708] ;  /* 0x0007080001f67983 */ /* 0x000f280000300800 */
[----:B------:R-:W4:Y:S01]  /*896e0*/  LDL.LU R247, [R1+0x70c] ;  /* 0x00070c0001f77983 */ /* 0x000f220000300800 */
[C---:B--2---:R-:W-:Y:S06]  /*896f0*/  HMMA.1688.F32.TF32 R172, R184.reuse, R64, R172 ;  /* 0x00000040b8ac723c */ /* 0x044fec00000810ac */
[C---:B---3--:R-:W-:Y:S06]  /*89700*/  HMMA.1688.F32.TF32 R176, R184.reuse, R60, R176 ;  /* 0x0000003cb8b0723c */ /* 0x048fec00000810b0 */
[C---:B----4-:R-:W-:Y:S06]  /*89710*/  HMMA.1688.F32.TF32 R180, R184.reuse, R56, R180 ;  /* 0x00000038b8b4723c */ /* 0x050fec00000810b4 */
[----:B------:R-:W-:Y:S06]  /*89720*/  HMMA.1688.F32.TF32 R184, R184, R52, R200 ;  /* 0x00000034b8b8723c */ /* 0x000fec00000810c8 */
[C---:B-1----:R-:W-:Y:S01]  /*89730*/  HMMA.1688.F32.TF32 R188, R236.reuse, R28, R188 ;  /* 0x0000001cecbc723c */ /* 0x042fe200000810bc */
[----:B------:R-:W-:Y:S04]  /*89740*/  STL [R1+0x4534], R172 ;  /* 0x004534ac01007387 */ /* 0x000fe80000100800 */
[----:B------:R-:W-:Y:S01]  /*89750*/  STL [R1+0x4530], R173 ;  /* 0x004530ad01007387 */ /* 0x000fe20000100800 */
[C---:B------:R-:W-:Y:S06]  /*89760*/  HMMA.1688.F32.TF32 R192, R236.reuse, R20, R192 ;  /* 0x00000014ecc0723c */ /* 0x040fec00000810c0 */
[C---:B------:R-:W-:Y:S01]  /*89770*/  HMMA.1688.F32.TF32 R196, R236.reuse, R16, R196 ;  /* 0x00000010ecc4723c */ /* 0x040fe200000810c4 */
[----:B------:R-:W-:Y:S04]  /*89780*/  STL [R1+0x452c], R174 ;  /* 0x00452cae01007387 */ /* 0x000fe80000100800 */
[----:B------:R-:W-:Y:S04]  /*89790*/  STL [R1+0x4528], R175 ;  /* 0x004528af01007387 */ /* 0x000fe80000100800 */
[----:B------:R1:W-:Y:S04]  /*897a0*/  STL [R1+0x4540], R176 ;  /* 0x004540b001007387 */ /* 0x0003e80000100800 */
[----:B------:R2:W-:Y:S04]  /*897b0*/  STL [R1+0x453c], R177 ;  /* 0x00453cb101007387 */ /* 0x0005e80000100800 */
[----:B------:R3:W-:Y:S04]  /*897c0*/  STL [R1+0x4538], R178 ;  /* 0x004538b201007387 */ /* 0x0007e80000100800 */
        /* <DEDUP_REMOVED lines=53> */
[----:B------:R-:W1:Y:S08]  /*89b20*/  LDS R247, [R35+UR12+0x11280] ;  /* 0x0112800c23f77984 */ /* 0x000e700008000800 */
[----:B------:R-:W-:Y:S04]  /*89b30*/  STL [R1+0x4590], R200 ;  /* 0x004590c801007387 */ /* 0x000fe80000100800 */
[----:B------:R-:W-:Y:S04]  /*89b40*/  STL [R1+0x458c], R201 ;  /* 0x00458cc901007387 */ /* 0x000fe80000100800 */
[----:B------:R-:W-:Y:S04]  /*89b50*/  STL [R1+0x4588], R202 ;  /* 0x004588ca01007387 */ /* 0x000fe80000100800 */
[----:B------:R-:W-:Y:S04]  /*89b60*/  STL [R1+0x4584], R203 ;  /* 0x004584cb01007387 */ /* 0x000fe80000100800 */
[----:B------:R-:W2:Y:S04]  /*89b70*/  LDL.LU R36, [R1+0xfc0] ;  /* 0x000fc00001247983 */ /* 0x000ea80000300800 */
[----:B------:R-:W2:Y:S04]  /*89b80*/  LDL.LU R37, [R1+0xfc4] ;  /* 0x000fc40001257983 */ /* 0x000ea80000300800 */
[----:B------:R-:W2:Y:S04]  /*89b90*/  LDL.LU R38, [R1+0xfc8] ;  /* 0x000fc80001267983 */ /* 0x000ea80000300800 */
[----:B------:R-:W2:Y:S01]  /*89ba0*/  LDL.LU R39, [R1+0xfcc] ;  /* 0x000fcc0001277983 */ /* 0x000ea20000300800 */
[----:B----4-:R-:W-:-:S15]  /*89bb0*/  HMMA.1688.F32.TF32 R220, R236, R8, R220 ;  /* 0x00000008ecdc723c */ /* 0x010fde00000810dc */
[----:B------:R-:W-:-:S08]  /*89bc0*/  NOP ;  /* 0x0000000000007918 */ /* 0x000fd00000000000 */
[----:B------:R-:W-:Y:S04]  /*89bd0*/  STL [R1+0x45a0], R220 ;  /* 0x0045a0dc01007387 */ /* 0x000fe80000100800 */
[----:B------:R-:W-:Y:S04]  /*89be0*/  STL [R1+0x459c], R221 ;  /* 0x00459cdd01007387 */ /* 0x000fe80000100800 */
[----:B------:R-:W-:Y:S04]  /*89bf0*/  STL [R1+0x4598], R222 ;  /* 0x004598de01007387 */ /* 0x000fe80000100800 */
[----:B------:R-:W-:Y:S04]  /*89c00*/  STL [R1+0x4594], R223 ;  /* 0x004594df01007387 */ /* 0x000fe80000100800 */
[----:B------:R-:W4:Y:S04]  /*89c10*/  LDL.LU R24, [R1+0xfb0] ;  /* 0x000fb00001187983 */ /* 0x000f280000300800 */
[----:B------:R-:W4:Y:S04]  /*89c20*/  LDL.LU R25, [R1+0xfb4] ;  /* 0x000fb40001197983 */ /* 0x000f280000300800 */
[----:B------:R-:W4:Y:S04]  /*89c30*/  LDL.LU R26, [R1+0xfb8] ;  /* 0x000fb800011a7983 */ /* 0x000f280000300800 */
[----:B------:R-:W4:Y:S01]  /*89c40*/  LDL.LU R27, [R1+0xfbc] ;  /* 0x000fbc00011b7983 */ /* 0x000f220000300800 */
[C---:B---3--:R-:W-:Y:S06]  /*89c50*/  HMMA.1688.F32.TF32 R224, R236.reuse, R4, R224 ;  /* 0x00000004ece0723c */ /* 0x048fec00000810e0 */
[C---:B--2---:R-:W-:Y:S06]  /*89c60*/  HMMA.1688.F32.TF32 R40, R236.reuse, R112, R40 ;  /* 0x00000070ec28723c */ /* 0x044fec0000081028 */
[----:B------:R-:W-:Y:S11]  /*89c70*/  HMMA.1688.F32.TF32 R68, R236, R116, R68 ;  /* 0x00000074ec44723c */ /* 0x000ff60000081044 */
[----:B------:R-:W-:Y:S04]  /*89c80*/  STL [R1+0x45b0], R224 ;  /* 0x0045b0e001007387 */ /* 0x000fe80000100800 */
[----:B------:R-:W-:Y:S04]  /*89c90*/  STL [R1+0x45ac], R225 ;  /* 0x0045ace101007387 */ /* 0x000fe80000100800 */
[----:B------:R-:W-:Y:S04]  /*89ca0*/  STL [R1+0x45a8], R226 ;  /* 0x0045a8e201007387 */ /* 0x000fe80000100800 */
[----:B------:R-:W-:Y:S01]  /*89cb0*/  STL [R1+0x45a4], R227 ;  /* 0x0045a4e301007387 */ /* 0x000fe20000100800 */
[----:B-1----:R-:W-:-:S03]  /*89cc0*/  MOV R176, R40 ;  /* 0x0000002800b07202 */ /* 0x002fc60000000f00 */
[----:B------:R1:W-:Y:S01]  /*89cd0*/  STL.64 [R1+0x700], R68 ;  /* 0x0007004401007387 */ /* 0x0003e20000100a00 */
[----:B------:R-:W-:Y:S02]  /*89ce0*/  IMAD.MOV.U32 R177, RZ, RZ, R41 ;  /* 0x000000ffffb17224 */ /* 0x000fe400078e0029 */
[----:B------:R-:W-:Y:S02]  /*89cf0*/  IMAD.MOV.U32 R178, RZ, RZ, R42 ;  /* 0x000000ffffb27224 */ /* 0x000fe400078e002a */
[----:B------:R-:W-:Y:S01]  /*89d00*/  IMAD.MOV.U32 R172, RZ, RZ, R43 ;  /* 0x000000ffffac7224 */ /* 0x000fe200078e002b */
[----:B------:R2:W-:Y:S01]  /*89d10*/  STL.64 [R1+0x708], R70 ;  /* 0x0007084601007387 */ /* 0x0005e20000100a00 */
[C---:B------:R-:W-:Y:S03]  /*89d20*/  HMMA.1688.F32.TF32 R40, R236.reuse, R108, R248 ;  /* 0x0000006cec28723c */ /* 0x040fe600000810f8 */
        /* <DEDUP_REMOVED lines=16> */
[----:B------:R-:W2:Y:S01]  /*89e30*/  LDL.LU R71, [R1+0x83c] ;  /* 0x00083c0001477983 */ /* 0x000ea20000300800 */
[----:B------:R-:W-:Y:S01]  /*89e40*/  IMAD.MOV.U32 R185, RZ, RZ, R40 ;  /* 0x000000ffffb97224 */ /* 0x000fe200078e0028 */
[----:B------:R-:W-:-:S02]  /*89e50*/  MOV R180, R41 ;  /* 0x0000002900b47202 */ /* 0x000fc40000000f00 */
        /* <DEDUP_REMOVED lines=13> */
[----:B------:R-:W2:Y:S01]  /*89f30*/  LDL.LU R39, [R1+0x86c] ;  /* 0x00086c0001277983 */ /* 0x000ea20000300800 */
[----:B----4-:R-:W-:-:S15]  /*89f40*/  HMMA.1688.F32.TF32 R24, R236, R64, R24 ;  /* 0x00000040ec18723c */ /* 0x010fde0000081018 */
[----:B------:R-:W-:-:S09]  /*89f50*/  NOP ;  /* 0x0000000000007918 */ /* 0x000fd20000000000 */
[----:B------:R-:W-:Y:S02]  /*89f60*/  IMAD.MOV.U32 R192, RZ, RZ, R24 ;  /* 0x000000ffffc07224 */ /* 0x000fe400078e0018 */
[----:B------:R-:W-:Y:S01]  /*89f70*/  IMAD.MOV.U32 R193, RZ, RZ, R25 ;  /* 0x000000ffffc17224 */ /* 0x000fe200078e0019 */
[----:B------:R-:W4:Y:S01]  /*89f80*/  LDL.LU R24, [R1+0x940] ;  /* 0x0009400001187983 */ /* 0x000f220000300800 */
[----:B------:R-:W-:-:S03]  /*89f90*/  IMAD.MOV.U32 R194, RZ, RZ, R26 ;  /* 0x000000ffffc27224 */ /* 0x000fc600078e001a */
[----:B------:R-:W4:Y:S01]  /*89fa0*/  LDL.LU R25, [R1+0x944] ;  /* 0x0009440001197983 */ /* 0x000f220000300800 */
[----:B------:R-:W-:-:S03]  /*89fb0*/  MOV R195, R27 ;  /* 0x0000001b00c37202 */ /* 0x000fc60000000f00 */
[----:B------:R-:W4:Y:S04]  /*89fc0*/  LDL.LU R26, [R1+0x948] ;  /* 0x00094800011a7983 */ /* 0x000f280000300800 */
[----:B------:R-:W4:Y:S01]  /*89fd0*/  LDL.LU R27, [R1+0x94c] ;  /* 0x00094c00011b7983 */ /* 0x000f220000300800 */
[C---:B---3--:R-:W-:Y:S03]  /*89fe0*/  HMMA.1688.F32.TF32 R80, R236.reuse, R60, R248 ;  /* 0x0000003cec50723c */ /* 0x048fe600000810f8 */
[----:B------:R-:W3:Y:S04]  /*89ff0*/  LDL.LU R248, [R1+0xf80] ;  /* 0x000f800001f87983 */ /* 0x000ee80000300800 */
[----:B------:R-:W3:Y:S04]  /*8a000*/  LDL.LU R249, [R1+0xf84] ;  /* 0x000f840001f97983 */ /* 0x000ee80000300800 */
[----:B------:R-:W3:Y:S04]  /*8a010*/  LDL.LU R250, [R1+0xf88] ;  /* 0x000f880001fa7983 */ /* 0x000ee80000300800 */
[----:B------:R-:W3:Y:S01]  /*8a020*/  LDL.LU R251, [R1+0xf8c] ;  /* 0x000f8c0001fb7983 */ /* 0x000ee20000300800 */
[----:B------:R-:W-:Y:S06]  /*8a030*/  HMMA.1688.F32.TF32 R76, R236, R56, R76 ;  /* 0x00000038ec4c723c */ /* 0x000fec000008104c */
[C---:B--2---:R-:W-:Y:S06]  /*8a040*/  HMMA.1688.F32.TF32 R68, R240.reuse, R28, R68 ;  /* 0x0000001cf044723c */ /* 0x044fec0000081044 */
[C---:B------:R-:W-:Y:S06]  /*8a050*/  HMMA.1688.F32.TF32 R40, R240.reuse, R20, R40 ;  /* 0x00000014f028723c */ /* 0x040fec0000081028 */
[----:B------:R-:W-:-:S12]  /*8a060*/  HMMA.1688.F32.TF32 R36, R240, R16, R36 ;  /* 0x00000010f024723c */ /* 0x000fd80000081024 */
[----:B------:R-:W-:Y:S02]  /*8a070*/  IMAD.MOV.U32 R220, RZ, RZ, R68 ;  /* 0x000000ffffdc7224 */ /* 0x000fe400078e0044 */
[----:B------:R-:W-:Y:S01]  /*8a080*/  IMAD.MOV.U32 R221, RZ, RZ, R69 ;  /* 0x000000ffffdd7224 */ /* 0x000fe200078e0045 */
[----:B------:R-:W-:Y:S01]  /*8a090*/  MOV R222, R70 ;  /* 0x0000004600de7202 */ /* 0x000fe20000000f00 */
[----:B------:R-:W-:Y:S01]  /*8a0a0*/  IMAD.MOV.U32 R223, RZ, RZ, R71 ;  /* 0x000000ffffdf7224 */ /* 0x000fe200078e0047 */
[----:B------:R-:W-:Y:S01]  /*8a0b0*/  MOV R196, R76 ;  /* 0x0000004c00c47202 */ /* 0x000fe20000000f00 */
[----:B------:R-:W-:Y:S02]  /*8a0c0*/  IMAD.MOV.U32 R197, RZ, RZ, R77 ;  /* 0x000000ffffc57224 */ /* 0x000fe400078e004d */
[----:B------:R-:W-:Y:S02]  /*8a0d0*/  IMAD.MOV.U32 R169, RZ, RZ, R40 ;  /* 0x000000ffffa97224 */ /* 0x000fe400078e0028 */
[----:B------:R-:W-:-:S02]  /*8a0e0*/  IMAD.MOV.U32 R170, RZ, RZ, R41 ;  /* 0x000000ffffaa7224 */ /* 0x000fc400078e0029 */
[----:B------:R-:W-:Y:S02]  /*8a0f0*/  IMAD.MOV.U32 R224, RZ, RZ, R36 ;  /* 0x000000ffffe07224 */ /* 0x000fe400078e0024 */
        /* <DEDUP_REMOVED lines=11> */
[----:B------:R-:W-:Y:S06]  /*8a1b0*/  HMMA.1688.F32.TF32 R72, R236, R52, R72 ;  /* 0x00000034ec48723c */ /* 0x000fec0000081048 */
[----:B----4-:R-:W-:-:S15]  /*8a1c0*/  HMMA.1688.F32.TF32 R24, R240, R12, R24 ;  /* 0x0000000cf018723c */ /* 0x010fde0000081018 */
[----:B------:R-:W-:-:S09]  /*8a1d0*/  NOP ;  /* 0x0000000000007918 */ /* 0x000fd20000000000 */
[----:B------:R-:W-:Y:S01]  /*8a1e0*/  MOV R183, R24 ;  /* 0x0000001800b77202 */ /* 0x000fe20000000f00 */
[----:B------:R-:W-:Y:S02]  /*8a1f0*/  IMAD.MOV.U32 R186, RZ, RZ, R25 ;  /* 0x000000ffffba7224 */ /* 0x000fe400078e0019 */
[----:B------:R-:W-:Y:S02]  /*8a200*/  IMAD.MOV.U32 R187, RZ, RZ, R26 ;  /* 0x000000ffffbb7224 */ /* 0x000fe400078e001a */
[----:B------:R-:W-:Y:S02]  /*8a210*/  IMAD.MOV.U32 R191, RZ, RZ, R27 ;  /* 0x000000ffffbf7224 */ /* 0x000fe400078e001b */
[----:B---3--:R-:W-:Y:S01]  /*8a220*/  HMMA.1688.F32.TF32 R24, R240, R8, R248 ;  /* 0x00000008f018723c */ /* 0x008fe200000810f8 */
[----:B------:R-:W2:-:S15]  /*8a230*/  LDL.LU R248, [R1+0xd80] ;  /* 0x000d800001f87983 */ /* 0x000e9e0000300800 */
[----:B------:R-:W-:-:S07]  /*8a240*/  NOP ;  /* 0x0000000000007918 */ /* 0x000fce0000000000 */
        /* <DEDUP_REMOVED lines=101> */
[----:B------:R-:W-:Y:S01]  /*8a8a0*/  IMAD.MOV.U32 R200, RZ, RZ, R72 ;  /* 0x000000ffffc87224 */ /* 0x000fe200078e0048 */
[----:B------:R-:W-:-:S02]  /*8a8b0*/  MOV R201, R73 ;  /* 0x0000004900c97202 */ /* 0x000fc40000000f00 */
[----:B------:R-:W4:Y:S01]  /*8a8c0*/  LDL.LU R72, [R1+0xeb0] ;  /* 0x000eb00001487983 */ /* 0x000f220000300800 */
[----:B------:R-:W-:-:S03]  /*8a8d0*/  IMAD.MOV.U32 R202, RZ, RZ, R74 ;  /* 0x000000ffffca7224 */ /* 0x000fc600078e004a */
[----:B------:R-:W4:Y:S01]  /*8a8e0*/  LDL.LU R73, [R1+0xeb4] ;  /* 0x000eb40001497983 */ /* 0x000f220000300800 */
[----:B------:R-:W-:-:S03]  /*8a8f0*/  IMAD.MOV.U32 R203, RZ, RZ, R75 ;  /* 0x000000ffffcb7224 */ /* 0x000fc600078e004b */
[----:B------:R-:W4:Y:S04]  /*8a900*/  LDL.LU R74, [R1+0xeb8] ;  /* 0x000eb800014a7983 */ /* 0x000f280000300800 */
[----:B------:R-:W4:Y:S04]  /*8a910*/  LDL.LU R75, [R1+0xebc] ;  /* 0x000ebc00014b7983 */ /* 0x000f280000300800 */
[----:B-1----:R-:W4:Y:S04]  /*8a920*/  LDL.LU R24, [R1+0xe70] ;  /* 0x000e700001187983 */ /* 0x002f280000300800 */
[----:B------:R-:W4:Y:S04]  /*8a930*/  LDL.LU R25, [R1+0xe74] ;  /* 0x000e740001197983 */ /* 0x000f280000300800 */
[----:B---3--:R-:W3:Y:S04]  /*8a940*/  LDL.LU R26, [R1+0xe78] ;  /* 0x000e7800011a7983 */ /* 0x008ee80000300800 */
[----:B------:R-:W3:Y:S01]  /*8a950*/  LDL.LU R27, [R1+0xe7c] ;  /* 0x000e7c00011b7983 */ /* 0x000ee20000300800 */
[C---:B--2---:R-:W-:Y:S06]  /*8a960*/  HMMA.1688.F32.TF32 R156, R240.reuse, R4, R156 ;  /* 0x00000004f09c723c */ /* 0x044fec000008109c */
[C---:B----4-:R-:W-:Y:S06]  /*8a970*/  HMMA.1688.F32.TF32 R152, R240.reuse, R44, R152 ;  /* 0x0000002cf098723c */ /* 0x050fec0000081098 */
        /* <DEDUP_REMOVED lines=14> */
[----:B------:R-:W-:Y:S06]  /*8aa60*/  HMMA.1688.F32.TF32 R124, R240, R52, R124 ;  /* 0x00000034f07c723c */ /* 0x000fec000008107c */
[C---:B------:R-:W-:Y:S06]  /*8aa70*/  HMMA.1688.F32.TF32 R120, R244.reuse, R28, R120 ;  /* 0x0000001cf478723c */ /* 0x040fec0000081078 */
[C---:B------:R-:W-:Y:S06]  /*8aa80*/  HMMA.1688.F32.TF32 R100, R244.reuse, R20, R100 ;  /* 0x00000014f464723c */ /* 0x040fec0000081064 */
[C---:B------:R-:W-:Y:S01]  /*8aa90*/  HMMA.1688.F32.TF32 R96, R244.reuse, R16, R96 ;  /* 0x00000010f460723c */ /* 0x040fe20000081060 */
[----:B------:R-:W-:Y:S04]  /*8aaa0*/  STL.64 [R1+0xa50], R216 ;  /* 0x000a50d801007387 */ /* 0x000fe80000100a00 */
[----:B------:R-:W-:Y:S01]  /*8aab0*/  STL.64 [R1+0xa58], R218 ;  /* 0x000a58da01007387 */ /* 0x000fe20000100a00 */
[----:B------:R-:W-:Y:S06]  /*8aac0*/  HMMA.1688.F32.TF32 R92, R244, R12, R92 ;  /* 0x0000000cf45c723c */ /* 0x000fec000008105c */
[C---:B------:R-:W-:Y:S06]  /*8aad0*/  HMMA.1688.F32.TF32 R228, R236.reuse, R44, R228 ;  /* 0x0000002cece4723c */ /* 0x040fec00000810e4 */
[----:B------:R-:W-:Y:S01]  /*8aae0*/  HMMA.1688.F32.TF32 R232, R236, R48, R232 ;  /* 0x00000030ece8723c */ /* 0x000fe200000810e8 */
[----:B------:R-:W-:Y:S04]  /*8aaf0*/  LDS R236, [R0+UR12+0x10300] ;  /* 0x0103000c00ec7984 */ /* 0x000fe80008000800 */
[----:B------:R-:W-:Y:S04]  /*8ab00*/  LDS R238, [R0+UR12+0x11300] ;  /* 0x0113000c00ee7984 */ /* 0x000fe80008000800 */
[----:B------:R-:W-:Y:S04]  /*8ab10*/  LDS R237, [R252+UR12+0x10300] ;  /* 0x0103000cfced7984 */ /* 0x000fe80008000800 */
[----:B------:R-:W1:Y:S04]  /*8ab20*/  LDS R239, [R252+UR12+0x11300] ;  /* 0x0113000cfcef7984 */ /* 0x000e680008000800 */
[----:B------:R-:W-:Y:S04]  /*8ab30*/  LDS R240, [R34+UR12+0x10300] ;  /* 0x0103000c22f07984 */ /* 0x000fe80008000800 */
[----:B------:R-:W-:Y:S04]  /*8ab40*/  LDS R242, [R34+UR12+0x11300] ;  /* 0x0113000c22f27984 */ /* 0x000fe80008000800 */
[----:B------:R-:W-:Y:S04]  /*8ab50*/  LDS R241, [R35+UR12+0x10300] ;  /* 0x0103000c23f17984 */ /* 0x000fe80008000800 */
[----:B------:R-:W4:Y:S04]  /*8ab60*/  LDS R243, [R35+UR12+0x11300] ;  /* 0x0113000c23f37984 */ /* 0x000f280008000800 */
        /* <DEDUP_REMOVED lines=24> */
[C---:B---3--:R-:W-:Y:S06]  /*8acf0*/  HMMA.1688.F32.TF32 R92, R244.reuse, R8, R88 ;  /* 0x00000008f45c723c */ /* 0x048fec0000081058 */
[C---:B------:R-:W-:Y:S06]  /*8ad00*/  HMMA.1688.F32.TF32 R88, R244.reuse, R4, R84 ;  /* 0x00000004f458723c */ /* 0x040fec0000081054 */
[C---:B------:R-:W-:Y:S06]  /*8ad10*/  HMMA.1688.F32.TF32 R84, R244.reuse, R44, R80 ;  /* 0x0000002cf454723c */ /* 0x040fec0000081050 */
[C---:B------:R-:W-:Y:S05]  /*8ad20*/  HMMA.1688.F32.TF32 R80, R244.reuse, R48, R208 ;  /* 0x00000030f450723c */ /* 0x040fea00000810d0 */
[----:B------:R-:W-:Y:S04]  /*8ad30*/  STL.64 [R1+0xb70], R92 ;  /* 0x000b705c01007387 */ /* 0x000fe80000100a00 */
[----:B------:R-:W-:Y:S04]  /*8ad40*/  STL.64 [R1+0xb78], R94 ;  /* 0x000b785e01007387 */ /* 0x000fe80000100a00 */
[----:B------:R-:W-:Y:S04]  /*8ad50*/  STL.64 [R1+0xb80], R88 ;  /* 0x000b805801007387 */ /* 0x000fe80000100a00 */
[----:B------:R3:W-:Y:S04]  /*8ad60*/  STL.64 [R1+0xb88], R90 ;  /* 0x000b885a01007387 */ /* 0x0007e80000100a00 */
[----:B------:R-:W-:Y:S04]  /*8ad70*/  STL.64 [R1+0xb90], R84 ;  /* 0x000b905401007387 */ /* 0x000fe80000100a00 */
[----:B------:R1:W-:Y:S04]  /*8ad80*/  STL.64 [R1+0xb98], R86 ;  /* 0x000b985601007387 */ /* 0x0003e80000100a00 */
[----:B------:R-:W-:Y:S04]  /*8ad90*/  STL.64 [R1+0xbb0], R80 ;  /* 0x000bb05001007387 */ /* 0x000fe80000100a00 */
[----:B------:R4:W-:Y:S01]  /*8ada0*/  STL.64 [R1+0xbb8], R82 ;  /* 0x000bb85201007387 */ /* 0x0009e20000100a00 */
[C---:B---3--:R-:W-:Y:S06]  /*8adb0*/  HMMA.1688.F32.TF32 R88, R244.reuse, R116, R204 ;  /* 0x00000074f458723c */ /* 0x048fec00000810cc */
[C---:B-1----:R-:W-:Y:S06]  /*8adc0*/  HMMA.1688.F32.TF32 R84, R244.reuse, R112, R76 ;  /* 0x00000070f454723c */ /* 0x042fec000008104c */
[C---:B----4-:R-:W-:Y:S06]  /*8add0*/  HMMA.1688.F32.TF32 R80, R244.reuse, R108, R72 ;  /* 0x0000006cf450723c */ /* 0x050fec0000081048 */
[C---:B------:R-:W-:Y:S06]  /*8ade0*/  HMMA.1688.F32.TF32 R76, R244.reuse, R104, R68 ;  /* 0x00000068f44c723c */ /* 0x040fec0000081044 */
[C---:B------:R-:W-:Y:S06]  /*8adf0*/  HMMA.1688.F32.TF32 R72, R244.reuse, R64, R40 ;  /* 0x00000040f448723c */ /* 0x040fec0000081028 */
[C---:B------:R-:W-:Y:S06]  /*8ae00*/  HMMA.1688.F32.TF32 R68, R244.reuse, R60, R36 ;  /* 0x0000003cf444723c */ /* 0x040fec0000081024 */
[C---:B------:R-:W-:Y:S06]  /*8ae10*/  HMMA.1688.F32.TF32 R40, R244.reuse, R56, R24 ;  /* 0x00000038f428723c */ /* 0x040fec0000081018 */
[----:B------:R-:W-:Y:S01]  /*8ae20*/  HMMA.1688.F32.TF32 R36, R244, R52, R248 ;  /* 0x00000034f424723c */ /* 0x000fe200000810f8 */
[----:B------:R-:W-:Y:S04]  /*8ae30*/  LDS R244, [R0+UR12+0x10380] ;  /* 0x0103800c00f47984 */ /* 0x000fe80008000800 */
[----:B------:R-:W-:Y:S04]  /*8ae40*/  LDS R246, [R0+UR12+0x11380] ;  /* 0x0113800c00f67984 */ /* 0x000fe80008000800 */
[----:B------:R-:W-:Y:S04]  /*8ae50*/  LDS R245, [R252+UR12+0x10380] ;  /* 0x0103800cfcf57984 */ /* 0x000fe80008000800 */
        /* <DEDUP_REMOVED lines=111> */
[C---:B--2---:R-:W-:Y:S06]  /*8b550*/  HMMA.1688.F32.TF32 R148, R236.reuse, R28, R148 ;  /* 0x0000001cec94723c */ /* 0x044fec0000081094 */
        /* <DEDUP_REMOVED lines=177> */
[----:B------:R-:W3:Y:S01]  /*8c070*/  LDL.LU R27, [R1+0x84c] ;  /* 0x00084c00011b7983 */ /* 0x000ee20000300800 */
[C---:B----4-:R-:W-:Y:S06]  /*8c080*/  HMMA.1688.F32.TF32 R152, R240.reuse, R116, R152 ;  /* 0x00000074f098723c */ /* 0x050fec0000081098 */
[C---:B--2---:R-:W-:Y:S06]  /*8c090*/  HMMA.1688.F32.TF32 R248, R240.reuse, R48, R248 ;  /* 0x00000030f0f8723c */ /* 0x044fec00000810f8 */
[C---:B------:R-:W-:Y:S06]  /*8c0a0*/  HMMA.1688.F32.TF32 R148, R240.reuse, R104, R148 ;  /* 0x00000068f094723c */ /* 0x040fec0000081094 */
[C---:B---3--:R-:W-:Y:S06]  /*8c0b0*/  HMMA.1688.F32.TF32 R216, R240.reuse, R112, R216 ;  /* 0x00000070f0d8723c */ /* 0x048fec00000810d8 */
[C---:B------:R-:W-:Y:S06]  /*8c0c0*/  HMMA.1688.F32.TF32 R144, R240.reuse, R64, R144 ;  /* 0x00000040f090723c */ /* 0x040fec0000081090 */
[C---:B------:R-:W-:Y:S01]  /*8c0d0*/  HMMA.1688.F32.TF32 R140, R240.reuse, R60, R140 ;  /* 0x0000003cf08c723c */ /* 0x040fe2000008108c */
[----:B------:R-:W-:Y:S04]  /*8c0e0*/  STL.64 [R1+0xf20], R248 ;  /* 0x000f20f801007387 */ /* 0x000fe80000100a00 */
[----:B------:R1:W-:Y:S04]  /*8c0f0*/  STL.64 [R1+0xf28], R250 ;  /* 0x000f28fa01007387 */ /* 0x0003e80000100a00 */
[----:B-1----:R-:W2:Y:S04]  /*8c100*/  LDL.LU.64 R250, [R1+0x4888] ;  /* 0x0048880001fa7983 */ /* 0x002ea80000300a00 */
[----:B------:R-:W3:Y:S04]  /*8c110*/  LDL.LU.64 R248, [R1+0x4880] ;  /* 0x0048800001f87983 */ /* 0x000ee80000300a00 */
[----:B------:R-:W-:Y:S04]  /*8c120*/  STL.64 [R1+0xf10], R152 ;  /* 0x000f109801007387 */ /* 0x000fe80000100a00 */
[----:B------:R1:W-:Y:S01]  /*8c130*/  STL.64 [R1+0xf18], R154 ;  /* 0x000f189a01007387 */ /* 0x0003e20000100a00 */
[C---:B------:R-:W-:Y:S06]  /*8c140*/  HMMA.1688.F32.TF32 R136, R240.reuse, R56, R136 ;  /* 0x00000038f088723c */ /* 0x040fec0000081088 */
[C---:B------:R-:W-:Y:S06]  /*8c150*/  HMMA.1688.F32.TF32 R132, R240.reuse, R52, R132 ;  /* 0x00000034f084723c */ /* 0x040fec0000081084 */
[----:B-1----:R-:W-:Y:S06]  /*8c160*/  HMMA.1688.F32.TF32 R152, R240, R108, R212 ;  /* 0x0000006cf098723c */ /* 0x002fec00000810d4 */
[C---:B------:R-:W-:Y:S06]  /*8c170*/  HMMA.1688.F32.TF32 R128, R244.reuse, R28, R128 ;  /* 0x0000001cf480723c */ /* 0x040fec0000081080 */
[C---:B------:R-:W-:Y:S06]  /*8c180*/  HMMA.1688.F32.TF32 R124, R244.reuse, R20, R124 ;  /* 0x00000014f47c723c */ /* 0x040fec000008107c */
[C---:B------:R-:W-:Y:S06]  /*8c190*/  HMMA.1688.F32.TF32 R120, R244.reuse, R16, R120 ;  /* 0x00000010f478723c */ /* 0x040fec0000081078 */
[C---:B------:R-:W-:Y:S06]  /*8c1a0*/  HMMA.1688.F32.TF32 R100, R244.reuse, R12, R100 ;  /* 0x0000000cf464723c */ /* 0x040fec0000081064 */
[C---:B------:R-:W-:Y:S01]  /*8c1b0*/  HMMA.1688.F32.TF32 R96, R244.reuse, R8, R96 ;  /* 0x00000008f460723c */ /* 0x040fe20000081060 */
[----:B------:R-:W-:Y:S04]  /*8c1c0*/  STL.64 [R1+0xf00], R216 ;  /* 0x000f00d801007387 */ /* 0x000fe80000100a00 */
[----:B------:R-:W-:Y:S01]  /*8c1d0*/  STL.64 [R1+0xf08], R218 ;  /* 0x000f08da01007387 */ /* 0x000fe20000100a00 */
[C---:B------:R-:W-:Y:S06]  /*8c1e0*/  HMMA.1688.F32.TF32 R92, R244.reuse, R4, R92 ;  /* 0x00000004f45c723c */ /* 0x040fec000008105c */
[C---:B------:R-:W-:Y:S06]  /*8c1f0*/  HMMA.1688.F32.TF32 R88, R244.reuse, R44, R88 ;  /* 0x0000002cf458723c */ /* 0x040fec0000081058 */
[C---:B------:R-:W-:Y:S06]  /*8c200*/  HMMA.1688.F32.TF32 R84, R244.reuse, R48, R84 ;  /* 0x00000030f454723c */ /* 0x040fec0000081054 */
[----:B------:R-:W-:Y:S06]  /*8c210*/  HMMA.1688.F32.TF32 R80, R244, R116, R80 ;  /* 0x00000074f450723c */ /* 0x000fec0000081050 */
        /* <DEDUP_REMOVED lines=35> */
[C---:B----4-:R-:W-:Y:S06]  /*8c450*/  HMMA.1688.F32.TF32 R88, R244.reuse, R112, R208 ;  /* 0x00000070f458723c */ /* 0x050fec00000810d0 */
[C---:B-1----:R-:W-:Y:S06]  /*8c460*/  HMMA.1688.F32.TF32 R84, R244.reuse, R108, R204 ;  /* 0x0000006cf454723c */ /* 0x042fec00000810cc */
        /* <DEDUP_REMOVED lines=23> */
[----:B------:R3:W-:Y:S04]  /*8c5e0*/  STL.64 [R1+0x840], R24 ;  /* 0x0008401801007387 */ /* 0x0007e80000100a00 */
        /* <DEDUP_REMOVED lines=54> */
[----:B------:R-:W3:Y:S01]  /*8c950*/  LDL.LU R26, [R1+0x38] ;  /* 0x00003800011a7983 */ /* 0x000ee20000300800 */
[----:B------:R-:W-:Y:S01]  /*8c960*/  IMAD.MOV.U32 R27, RZ, RZ, R3 ;  /* 0x000000ffff1b7224 */ /* 0x000fe200078e0003 */
[C---:B----4-:R-:W-:Y:S06]  /*8c970*/  HMMA.1688.F32.TF32 R84, R236.reuse, R4, R84 ;  /* 0x00000004ec54723c */ /* 0x050fec0000081054 */
[C---:B--2---:R-:W-:Y:S06]  /*8c980*/  HMMA.1688.F32.TF32 R80, R236.reuse, R44, R80 ;  /* 0x0000002cec50723c */ /* 0x044fec0000081050 */
[C---:B------:R-:W-:Y:S06]  /*8c990*/  HMMA.1688.F32.TF32 R96, R236.reuse, R16, R96 ;  /* 0x00000010ec60723c */ /* 0x040fec0000081060 */
[C---:B------:R-:W-:Y:S06]  /*8c9a0*/  HMMA.1688.F32.TF32 R92, R236.reuse, R12, R92 ;  /* 0x0000000cec5c723c */ /* 0x040fec000008105c */
[C---:B------:R-:W-:Y:S06]  /*8c9b0*/  HMMA.1688.F32.TF32 R88, R236.reuse, R8, R88 ;  /* 0x00000008ec58723c */ /* 0x040fec0000081058 */
[C---:B------:R-:W-:Y:S06]  /*8c9c0*/  HMMA.1688.F32.TF32 R76, R236.reuse, R112, R76 ;  /* 0x00000070ec4c723c */ /* 0x040fec000008104c */
[----:B------:R-:W-:Y:S01]  /*8c9d0*/  HMMA.1688.F32.TF32 R72, R236, R108, R72 ;  /* 0x0000006cec48723c */ /* 0x000fe20000081048 */
[----:B------:R-:W-:-:S02]  /*8c9e0*/  IMAD.MOV.U32 R17, RZ, RZ, R84 ;  /* 0x000000ffff117224 */ /* 0x000fc400078e0054 */
[----:B------:R-:W-:Y:S01]  /*8c9f0*/  IMAD.MOV.U32 R16, RZ, RZ, R85 ;  /* 0x000000ffff107224 */ /* 0x000fe200078e0055 */
[----:B------:R-:W-:Y:S01]  /*8ca00*/  MOV R13, R86 ;  /* 0x00000056000d7202 */ /* 0x000fe20000000f00 */
[----:B------:R-:W-:Y:S02]  /*8ca10*/  IMAD.MOV.U32 R12, RZ, RZ, R87 ;  /* 0x000000ffff0c7224 */ /* 0x000fe400078e0057 */
[----:B------:R-:W-:Y:S01]  /*8ca20*/  HMMA.1688.F32.TF32 R84, R236, R48, R208 ;  /* 0x00000030ec54723c */ /* 0x000fe200000810d0 */
[----:B------:R-:W-:Y:S02]  /*8ca30*/  IMAD.MOV.U32 R9, RZ, RZ, R80 ;  /* 0x000000ffff097224 */ /* 0x000fe400078e0050 */
[----:B------:R-:W-:Y:S02]  /*8ca40*/  IMAD.MOV.U32 R8, RZ, RZ, R81 ;  /* 0x000000ffff087224 */ /* 0x000fe400078e0051 */
[----:B------:R-:W-:Y:S01]  /*8ca50*/  IMAD.MOV.U32 R5, RZ, RZ, R82 ;  /* 0x000000ffff057224 */ /* 0x000fe200078e0052 */
[----:B------:R-:W-:-:S02]  /*8ca60*/  MOV R4, R83 ;  /* 0x0000005300047202 */ /* 0x000fc40000000f00 */
[C---:B------:R-:W-:Y:S06]  /*8ca70*/  HMMA.1688.F32.TF32 R80, R236.reuse, R116, R204 ;  /* 0x00000074ec50723c */ /* 0x040fec00000810cc */
[C---:B------:R-:W-:Y:S06]  /*8ca80*/  HMMA.1688.F32.TF32 R68, R236.reuse, R104, R68 ;  /* 0x00000068ec44723c */ /* 0x040fec0000081044 */
[C---:B------:R-:W-:Y:S06]  /*8ca90*/  HMMA.1688.F32.TF32 R40, R236.reuse, R64, R40 ;  /* 0x00000040ec28723c */ /* 0x040fec0000081028 */
[C---:B------:R-:W-:Y:S06]  /*8caa0*/  HMMA.1688.F32.TF32 R36, R236.reuse, R60, R36 ;  /* 0x0000003cec24723c */ /* 0x040fec0000081024 */
[C---:B------:R-:W-:Y:S06]  /*8cab0*/  HMMA.1688.F32.TF32 R32, R236.reuse, R56, R32 ;  /* 0x00000038ec20723c */ /* 0x040fec0000081020 */
[----:B---3--:R-:W-:Y:S01]  /*8cac0*/  HMMA.1688.F32.TF32 R24, R236, R52, R24 ;  /* 0x00000034ec18723c */ /* 0x008fe20000081018 */
[----:B------:R-:W-:Y:S04]  /*8cad0*/  STL.64 [R1+0x820], R96 ;  /* 0x0008206001007387 */ /* 0x000fe80000100a00 */
[----:B------:R-:W-:Y:S04]  /*8cae0*/  STL.64 [R1+0x828], R98 ;  /* 0x0008286201007387 */ /* 0x000fe80000100a00 */
[----:B------:R-:W-:Y:S04]  /*8caf0*/  STL.64 [R1+0x7e0], R92 ;  /* 0x0007e05c01007387 */ /* 0x000fe80000100a00 */
[----:B------:R-:W-:Y:S04]  /*8cb00*/  STL.64 [R1+0x7e8], R94 ;  /* 0x0007e85e01007387 */ /* 0x000fe80000100a00 */
[----:B------:R-:W-:Y:S01]  /*8cb10*/  STL [R1+0x7c0], R88 ;  /* 0x0007c05801007387 */ /* 0x000fe20000100800 */
[----:B------:R-:W-:-:S02]  /*8cb20*/  IMAD.MOV.U32 R204, RZ, RZ, R119 ;  /* 0x000000ffffcc7224 */ /* 0x000fc400078e0077 */
[----:B------:R-:W-:Y:S01]  /*8cb30*/  IMAD.MOV.U32 R205, RZ, RZ, R118 ;  /* 0x000000ffffcd7224 */ /* 0x000fe200078e0076 */
[----:B------:R-:W-:Y:S01]  /*8cb40*/  MOV R206, R115 ;  /* 0x0000007300ce7202 */ /* 0x000fe20000000f00 */
[----:B------:R-:W-:Y:S01]  /*8cb50*/  IMAD.MOV.U32 R207, RZ, RZ, R114 ;  /* 0x000000ffffcf7224 */ /* 0x000fe200078e0072 */
[----:B------:R-:W-:Y:S04]  /*8cb60*/  STL.64 [R1+0x1620], R84 ;  /* 0x0016205401007387 */ /* 0x000fe80000100a00 */
[----:B------:R-:W-:Y:S01]  /*8cb70*/  STL.64 [R1+0x1628], R86 ;  /* 0x0016285601007387 */ /* 0x000fe20000100a00 */
[----:B------:R-:W-:Y:S01]  /*8cb80*/  MOV R3, R89 ;  /* 0x0000005900037202 */ /* 0x000fe20000000f00 */
[----:B------:R-:W-:Y:S02]  /*8cb90*/  IMAD.MOV.U32 R29, RZ, RZ, R90 ;  /* 0x000000ffff1d7224 */ /* 0x000fe400078e005a */
[----:B------:R-:W-:-:S02]  /*8cba0*/  IMAD.MOV.U32 R28, RZ, RZ, R91 ;  /* 0x000000ffff1c7224 */ /* 0x000fc400078e005b */
[----:B------:R-:W-:Y:S02]  /*8cbb0*/  IMAD.MOV.U32 R208, RZ, RZ, R6 ;  /* 0x000000ffffd07224 */ /* 0x000fe400078e0006 */
[----:B------:R-:W-:Y:S01]  /*8cbc0*/  IMAD.MOV.U32 R209, RZ, RZ, R7 ;  /* 0x000000ffffd17224 */ /* 0x000fe200078e0007 */
[----:B------:R-:W-:Y:S01]  /*8cbd0*/  MOV R210, R10 ;  /* 0x0000000a00d27202 */ /* 0x000fe20000000f00 */
        /* <DEDUP_REMOVED lines=12> */
[----:B------:R4:W-:Y:S04]  /*8cca0*/  STL.64 [R1+0x15b0], R32 ;  /* 0x0015b02001007387 */ /* 0x0009e80000100a00 */
[----:B------:R4:W-:Y:S04]  /*8ccb0*/  STL.64 [R1+0x15b8], R34 ;  /* 0x0015b82201007387 */ /* 0x0009e80000100a00 */
[----:B------:R4:W-:Y:S01]  /*8ccc0*/  STL.64 [R1+0x1110], R24 ;  /* 0x0011101801007387 */ /* 0x0009e20000100a00 */
[----:B------:R-:W-:Y:S01]  /*8ccd0*/  IMAD.MOV.U32 R211, RZ, RZ, R11 ;  /* 0x000000ffffd37224 */ /* 0x000fe200078e000b */
[----:B------:R-:W-:-:S02]  /*8cce0*/  LOP3.LUT R20, R0, 0x40, RZ, 0x3c, !PT ;  /* 0x0000004000147812 */ /* 0x000fc400078e3cff */
[----:B------:R-:W-:Y:S01]  /*8ccf0*/  LOP3.LUT R21, R0, 0x60, RZ, 0x3c, !PT ;  /* 0x0000006000157812 */ /* 0x000fe200078e3cff */
[----:B------:R-:W-:Y:S01]  /*8cd00*/  LDS R236, [R0+UR12+0x12080] ;  /* 0x0120800c00ec7984 */ /* 0x000fe20008000800 */
[----:B-1----:R-:W-:Y:S01]  /*8cd10*/  MOV R72, R47 ;  /* 0x0000002f00487202 */ /* 0x002fe20000000f00 */
[----:B--2---:R-:W-:Y:S02]  /*8cd20*/  IMAD.MOV.U32 R40, RZ, RZ, R55 ;  /* 0x000000ffff287224 */ /* 0x004fe400078e0037 */
[----:B------:R-:W-:Y:S02]  /*8cd30*/  IMAD.MOV.U32 R41, RZ, RZ, R54 ;  /* 0x000000ffff297224 */ /* 0x000fe400078e0036 */
[----:B---3--:R-:W-:Y:S02]  /*8cd40*/  IMAD.MOV.U32 R36, RZ, RZ, R106 ;  /* 0x000000ffff247224 */ /* 0x008fe400078e006a */
[----:B------:R-:W-:Y:S02]  /*8cd50*/  IMAD.MOV.U32 R37, RZ, RZ, R107 ;  /* 0x000000ffff257224 */ /* 0x000fe400078e006b */
[----:B----4-:R-:W-:-:S02]  /*8cd60*/  IMAD.MOV.U32 R32, RZ, RZ, R251 ;  /* 0x000000ffff207224 */ /* 0x010fc400078e00fb */
[----:B------:R-:W-:Y:S01]  /*8cd70*/  IMAD.MOV.U32 R33, RZ, RZ, R250 ;  /* 0x000000ffff217224 */ /* 0x000fe200078e00fa */
[----:B------:R-:W2:Y:S04]  /*8cd80*/  LDL.LU R251, [R1+0x487c] ;  /* 0x00487c0001fb7983 */ /* 0x000ea80000300800 */
[----:B------:R-:W3:Y:S01]  /*8cd90*/  LDL.LU R250, [R1+0x4878] ;  /* 0x0048780001fa7983 */ /* 0x000ee20000300800 */
[----:B------:R-:W-:Y:S01]  /*8cda0*/  MOV R34, R249 ;  /* 0x000000f900227202 */ /* 0x000fe20000000f00 */
[----:B------:R-:W-:Y:S02]  /*8cdb0*/  IMAD.MOV.U32 R35, RZ, RZ, R248 ;  /* 0x000000ffff237224 */ /* 0x000fe400078e00f8 */
[----:B------:R-:W4:Y:S04]  /*8cdc0*/  LDL.LU R249, [R1+0x4874] ;  /* 0x0048740001f97983 */ /* 0x000f280000300800 */
[----:B------:R-:W4:Y:S04]  /*8cdd0*/  LDL.LU R248, [R1+0x4870] ;  /* 0x0048700001f87983 */ /* 0x000f280000300800 */
[----:B------:R-:W4:Y:S04]  /*8cde0*/  LDL.LU R106, [R1+0x486c] ;  /* 0x00486c00016a7983 */ /* 0x000f280000300800 */
[----:B------:R-:W4:Y:S01]  /*8cdf0*/  LDL.LU R107, [R1+0x4868] ;  /* 0x00486800016b7983 */ /* 0x000f220000300800 */
[----:B------:R-:W-:Y:S01]  /*8ce00*/  IMAD.MOV.U32 R38, RZ, RZ, R110 ;  /* 0x000000ffff267224 */ /* 0x000fe200078e006e */
[----:B------:R-:W-:-:S02]  /*8ce10*/  MOV R39, R111 ;  /* 0x0000006f00277202 */ /* 0x000fc40000000f00 */
[----:B------:R-:W4:Y:S04]  /*8ce20*/  LDL.LU R110, [R1+0x4864] ;  /* 0x00486400016e7983 */ /* 0x000f280000300800 */
[----:B------:R-:W4:Y:S04]  /*8ce30*/  LDL.LU R111, [R1+0x4860] ;  /* 0x00486000016f7983 */ /* 0x000f280000300800 */
[----:B------:R-:W4:Y:S04]  /*8ce40*/  LDL.LU R55, [R1+0x485c] ;  /* 0x00485c0001377983 */ /* 0x000f280000300800 */
[----:B------:R-:W4:Y:S01]  /*8ce50*/  LDL.LU R54, [R1+0x4858] ;  /* 0x0048580001367983 */ /* 0x000f220000300800 */
[----:B------:R-:W-:-:S02]  /*8ce60*/  IMAD.MOV.U32 R42, RZ, RZ, R66 ;  /* 0x000000ffff2a7224 */ /* 0x000fc400078e0042 */
[----:B------:R-:W-:Y:S01]  /*8ce70*/  IMAD.MOV.U32 R43, RZ, RZ, R67 ;  /* 0x000000ffff2b7224 */ /* 0x000fe200078e0043 */
[----:B------:R-:W4:Y:S04]  /*8ce80*/  LDL.LU R66, [R1+0x4854] ;  /* 0x0048540001427983 */ /* 0x000f280000300800 */
[----:B------:R-:W4:Y:S04]  /*8ce90*/  LDL.LU R67, [R1+0x4850] ;  /* 0x0048500001437983 */ /* 0x000f280000300800 */
[----:B------:R-:W4:Y:S01]  /*8cea0*/  LDL.LU R47, [R1+0x484c] ;  /* 0x00484c00012f7983 */ /* 0x000f220000300800 */
[----:B------:R-:W-:-:S02]  /*8ceb0*/  IMAD.MOV.U32 R73, RZ, RZ, R46 ;  /* 0x000000ffff497224 */ /* 0x000fc400078e002e */
[----:B------:R-:W-:Y:S01]  /*8cec0*/  IMAD.MOV.U32 R74, RZ, RZ, R51 ;  /* 0x000000ffff4a7224 */ /* 0x000fe200078e0033 */
[----:B------:R-:W4:Y:S04]  /*8ced0*/  LDL.LU R46, [R1+0x4848] ;  /* 0x00484800012e7983 */ /* 0x000f280000300800 */
[----:B------:R-:W4:Y:S01]  /*8cee0*/  LDL.LU R51, [R1+0x4844] ;  /* 0x0048440001337983 */ /* 0x000f220000300800 */
[----:B------:R-:W-:Y:S02]  /*8cef0*/  IMAD.MOV.U32 R75, RZ, RZ, R50 ;  /* 0x000000ffff4b7224 */ /* 0x000fe400078e0032 */
[----:B------:R-:W-:Y:S01]  /*8cf00*/  IMAD.MOV.U32 R76, RZ, RZ, R63 ;  /* 0x000000ffff4c7224 */ /* 0x000fe200078e003f */
[----:B------:R-:W4:Y:S04]  /*8cf10*/  LDL.LU R50, [R1+0x4840] ;  /* 0x0048400001327983 */ /* 0x000f280000300800 */
[----:B------:R-:W4:Y:S01]  /*8cf20*/  LDL.LU R63, [R1+0x483c] ;  /* 0x00483c00013f7983 */ /* 0x000f220000300800 */
[----:B------:R-:W-:Y:S01]  /*8cf30*/  MOV R77, R62 ;  /* 0x0000003e004d7202 */ /* 0x000fe20000000f00 */
[----:B------:R-:W-:-:S02]  /*8cf40*/  IMAD.MOV.U32 R78, RZ, RZ, R59 ;  /* 0x000000ffff4e7224 */ /* 0x000fc400078e003b */
[----:B------:R-:W4:Y:S04]  /*8cf50*/  LDL.LU R62, [R1+0x4838] ;  /* 0x00483800013e7983 */ /* 0x000f280000300800 */
[----:B------:R-:W4:Y:S01]  /*8cf60*/  LDL.LU R59, [R1+0x4834] ;  /* 0x00483400013b7983 */ /* 0x000f220000300800 */
[----:B------:R-:W-:Y:S02]  /*8cf70*/  IMAD.MOV.U32 R79, RZ, RZ, R58 ;  /* 0x000000ffff4f7224 */ /* 0x000fe400078e003a */
[----:B------:R-:W-:Y:S01]  /*8cf80*/  IMAD.MOV.U32 R68, RZ, RZ, R14 ;  /* 0x000000ffff447224 */ /* 0x000fe200078e000e */
        /* <DEDUP_REMOVED lines=11> */
[----:B------:R-:W-:Y:S01]  /*8d040*/  IMAD.MOV.U32 R116, RZ, RZ, R27 ;  /* 0x000000ffff747224 */ /* 0x000fe200078e001b */
[----:B------:R-:W-:Y:S04]  /*8d050*/  LDS R244, [R20+UR12+0x12000] ;  /* 0x0120000c14f47984 */ /* 0x000fe80008000800 */
[----:B------:R-:W-:Y:S04]  /*8d060*/  LDS R246, [R20+UR12+0x13000] ;  /* 0x0130000c14f67984 */ /* 0x000fe80008000800 */
[----:B------:R-:W-:Y:S04]  /*8d070*/  LDS R245, [R21+UR12+0x12000] ;  /* 0x0120000c15f57984 */ /* 0x000fe80008000800 */
[----:B------:R-:W1:Y:S04]  /*8d080*/  LDS R247, [R21+UR12+0x13000] ;  /* 0x0130000c15f77984 */ /* 0x000e680008000800 */
[----:B------:R-:W-:Y:S04]  /*8d090*/  LDS R238, [R0+UR12+0x13080] ;  /* 0x0130800c00ee7984 */ /* 0x000fe80008000800 */
[----:B------:R-:W-:Y:S04]  /*8d0a0*/  LDS R237, [R252+UR12+0x12080] ;  /* 0x0120800cfced7984 */ /* 0x000fe80008000800 */
[----:B------:R-:W1:Y:S01]  /*8d0b0*/  LDS R239, [R252+UR12+0x13080] ;  /* 0x0130800cfcef7984 */ /* 0x000e620008000800 */
[----:B--2---:R-:W-:Y:S01]  /*8d0c0*/  MOV R83, R251 ;  /* 0x000000fb00537202 */ /* 0x004fe20000000f00 */
[----:B---3--:R-:W-:-:S02]  /*8d0d0*/  IMAD.MOV.U32 R82, RZ, RZ, R250 ;  /* 0x000000ffff527224 */ /* 0x008fc400078e00fa */
[----:B----4-:R-:W-:Y:S02]  /*8d0e0*/  IMAD.MOV.U32 R81, RZ, RZ, R249 ;  /* 0x000000ffff517224 */ /* 0x010fe400078e00f9 */
[----:B------:R-:W-:Y:S02]  /*8d0f0*/  IMAD.MOV.U32 R80, RZ, RZ, R248 ;  /* 0x000000ffff507224 */ /* 0x000fe400078e00f8 */
[----:B------:R-:W2:Y:S04]  /*8d100*/  LDL.LU R248, [R1+0x481c] ;  /* 0x00481c0001f87983 */ /* 0x000ea80000300800 */
[----:B------:R-:W2:Y:S04]  /*8d110*/  LDL.LU R249, [R1+0x4818] ;  /* 0x0048180001f97983 */ /* 0x000ea80000300800 */
[----:B------:R-:W2:Y:S04]  /*8d120*/  LDL.LU R250, [R1+0x4814] ;  /* 0x0048140001fa7983 */ /* 0x000ea80000300800 */
[----:B------:R-:W2:Y:S01]  /*8d130*/  LDL.LU R251, [R1+0x4810] ;  /* 0x0048100001fb7983 */ /* 0x000ea20000300800 */
[----:B------:R-:W-:-:S02]  /*8d140*/  IMAD.MOV.U32 R84, RZ, RZ, R111 ;  /* 0x000000ffff547224 */ /* 0x000fc400078e006f */
[----:B------:R-:W-:Y:S01]  /*8d150*/  IMAD.MOV.U32 R85, RZ, RZ, R110 ;  /* 0x000000ffff557224 */ /* 0x000fe200078e006e */
[----:B------:R-:W3:Y:S04]  /*8d160*/  LDL.LU R111, [R1+0x480c] ;  /* 0x00480c00016f7983 */ /* 0x000ee80000300800 */
[----:B------:R-:W4:Y:S01]  /*8d170*/  LDL.LU R110, [R1+0x4808] ;  /* 0x00480800016e7983 */ /* 0x000f220000300800 */
[----:B------:R-:W-:Y:S02]  /*8d180*/  IMAD.MOV.U32 R86, RZ, RZ, R107 ;  /* 0x000000ffff567224 */ /* 0x000fe400078e006b */
[----:B------:R-:W-:Y:S01]  /*8d190*/  IMAD.MOV.U32 R87, RZ, RZ, R106 ;  /* 0x000000ffff577224 */ /* 0x000fe200078e006a */
[----:B------:R-:W2:Y:S04]  /*8d1a0*/  LDL.LU R107, [R1+0x4804] ;  /* 0x00480400016b7983 */ /* 0x000ea80000300800 */
[----:B------:R-:W2:Y:S01]  /*8d1b0*/  LDL.LU R106, [R1+0x4800] ;  /* 0x00480000016a7983 */ /* 0x000ea20000300800 */
[----:B------:R-:W-:Y:S01]  /*8d1c0*/  MOV R88, R67 ;  /* 0x0000004300587202 */ /* 0x000fe20000000f00 */
[----:B------:R-:W-:-:S02]  /*8d1d0*/  IMAD.MOV.U32 R89, RZ, RZ, R66 ;  /* 0x000000ffff597224 */ /* 0x000fc400078e0042 */
[----:B------:R-:W2:Y:S04]  /*8d1e0*/  LDL.LU R67, [R1+0x47fc] ;  /* 0x0047fc0001437983 */ /* 0x000ea80000300800 */
[----:B------:R-:W2:Y:S01]  /*8d1f0*/  LDL.LU R66, [R1+0x47f8] ;  /* 0x0047f80001427983 */ /* 0x000ea20000300800 */
[----:B------:R-:W-:Y:S02]  /*8d200*/  IMAD.MOV.U32 R90, RZ, RZ, R54 ;  /* 0x000000ffff5a7224 */ /* 0x000fe400078e0036 */
[----:B------:R-:W-:Y:S01]  /*8d210*/  IMAD.MOV.U32 R91, RZ, RZ, R55 ;  /* 0x000000ffff5b7224 */ /* 0x000fe200078e0037 */
[----:B------:R-:W2:Y:S04]  /*8d220*/  LDL.LU R54, [R1+0x47f4] ;  /* 0x0047f40001367983 */ /* 0x000ea80000300800 */
[----:B------:R-:W2:Y:S01]  /*8d230*/  LDL.LU R55, [R1+0x47f0] ;  /* 0x0047f00001377983 */ /* 0x000ea20000300800 */
[----:B------:R-:W-:-:S02]  /*8d240*/  IMAD.MOV.U32 R98, RZ, RZ, R62 ;  /* 0x000000ffff627224 */ /* 0x000fc400078e003e */
[----:B------:R-:W-:Y:S01]  /*8d250*/  IMAD.MOV.U32 R99, RZ, RZ, R63 ;  /* 0x000000ffff637224 */ /* 0x000fe200078e003f */
[----:B------:R-:W-:Y:S01]  /*8d260*/  MOV R97, R59 ;  /* 0x0000003b00617202 */ /* 0x000fe20000000f00 */
[----:B------:R-:W-:Y:S02]  /*8d270*/  IMAD.MOV.U32 R96, RZ, RZ, R58 ;  /* 0x000000ffff607224 */ /* 0x000fe400078e003a */
[----:B------:R-:W2:Y:S04]  /*8d280*/  LDL.LU R58, [R1+0x47ec] ;  /* 0x0047ec00013a7983 */ /* 0x000ea80000300800 */
[----:B------:R-:W2:Y:S04]  /*8d290*/  LDL.LU R59, [R1+0x47e8] ;  /* 0x0047e800013b7983 */ /* 0x000ea80000300800 */
[----:B------:R-:W2:Y:S04]  /*8d2a0*/  LDL.LU R62, [R1+0x47e4] ;  /* 0x0047e400013e7983 */ /* 0x000ea80000300800 */
[----:B------:R-:W2:Y:S01]  /*8d2b0*/  LDL.LU R63, [R1+0x47e0] ;  /* 0x0047e000013f7983 */ /* 0x000ea20000300800 */
        /* <DEDUP_REMOVED lines=9> */
[----:B------:R-:W-:Y:S02]  /*8d350*/  IMAD.MOV.U32 R27, RZ, RZ, R19 ;  /* 0x000000ffff1b7224 */ /* 0x000fe400078e0013 */
[----:B---3--:R-:W-:Y:S02]  /*8d360*/  IMAD.MOV.U32 R123, RZ, RZ, R111 ;  /* 0x000000ffff7b7224 */ /* 0x008fe400078e006f */
[----:B----4-:R-:W-:Y:S02]  /*8d370*/  IMAD.MOV.U32 R122, RZ, RZ, R110 ;  /* 0x000000ffff7a7224 */ /* 0x010fe400078e006e */
[----:B--2---:R-:W-:Y:S02]  /*8d380*/  IMAD.MOV.U32 R128, RZ, RZ, R54 ;  /* 0x000000ffff807224 */ /* 0x004fe400078e0036 */
[----:B------:R-:W-:Y:S01]  /*8d390*/  IMAD.MOV.U32 R129, RZ, RZ, R55 ;  /* 0x000000ffff817224 */ /* 0x000fe200078e0037 */
[----:B------:R-:W2:Y:S04]  /*8d3a0*/  LDL.LU R54, [R1+0x47dc] ;  /* 0x0047dc0001367983 */ /* 0x000ea80000300800 */
[----:B------:R-:W2:Y:S01]  /*8d3b0*/  LDL.LU R55, [R1+0x47d8] ;  /* 0x0047d80001377983 */ /* 0x000ea20000300800 */
[----:B------:R-:W-:Y:S01]  /*8d3c0*/  IMAD.MOV.U32 R126, RZ, RZ, R66 ;  /* 0x000000ffff7e7224 */ /* 0x000fe200078e0042 */
[----:B------:R-:W-:-:S02]  /*8d3d0*/  MOV R127, R67 ;  /* 0x00000043007f7202 */ /* 0x000fc40000000f00 */
[----:B------:R-:W-:Y:S01]  /*8d3e0*/  MOV R130, R58 ;  /* 0x0000003a00827202 */ /* 0x000fe20000000f00 */
[----:B------:R-:W-:Y:S01]  /*8d3f0*/  IMAD.MOV.U32 R131, RZ, RZ, R59 ;  /* 0x000000ffff837224 */ /* 0x000fe200078e003b */
[----:B------:R-:W3:Y:S04]  /*8d400*/  LDL.LU R58, [R1+0x47d4] ;  /* 0x0047d400013a7983 */ /* 0x000ee80000300800 */
[----:B------:R-:W3:Y:S01]  /*8d410*/  LDL.LU R59, [R1+0x47d0] ;  /* 0x0047d000013b7983 */ /* 0x000ee20000300800 */
[----:B------:R-:W-:Y:S02]  /*8d420*/  IMAD.MOV.U32 R124, RZ, RZ, R62 ;  /* 0x000000ffff7c7224 */ /* 0x000fe400078e003e */
[----:B------:R-:W-:Y:S01]  /*8d430*/  IMAD.MOV.U32 R125, RZ, RZ, R63 ;  /* 0x000000ffff7d7224 */ /* 0x000fe200078e003f */
[----:B------:R-:W4:Y:S04]  /*8d440*/  LDL.LU R62, [R1+0x47cc] ;  /* 0x0047cc00013e7983 */ /* 0x000f280000300800 */
[----:B------:R-:W4:Y:S04]  /*8d450*/  LDL.LU R63, [R1+0x47c8] ;  /* 0x0047c800013f7983 */ /* 0x000f280000300800 */
[----:B------:R-:W2:Y:S04]  /*8d460*/  LDL.LU R66, [R1+0x47c4] ;  /* 0x0047c40001427983 */ /* 0x000ea80000300800 */
[----:B------:R-:W2:Y:S01]  /*8d470*/  LDL.LU R67, [R1+0x47c0] ;  /* 0x0047c00001437983 */ /* 0x000ea20000300800 */
[----:B------:R-:W-:-:S02]  /*8d480*/  IMAD.MOV.U32 R120, RZ, RZ, R106 ;  /* 0x000000ffff787224 */ /* 0x000fc400078e006a */
[----:B------:R-:W-:Y:S01]  /*8d490*/  IMAD.MOV.U32 R121, RZ, RZ, R107 ;  /* 0x000000ffff797224 */ /* 0x000fe200078e006b */
        /* <DEDUP_REMOVED lines=14> */
[----:B------:R-:W4:Y:S04]  /*8d580*/  LDL.LU R10, [R1+0x4784] ;  /* 0x00478400010a7983 */ /* 0x000f280000300800 */
[----:B------:R-:W4:Y:S04]  /*8d590*/  LDL.LU R11, [R1+0x4780] ;  /* 0x00478000010b7983 */ /* 0x000f280000300800 */
[----:B------:R-:W2:Y:S04]  /*8d5a0*/  LDL.LU R14, [R1+0x477c] ;  /* 0x00477c00010e7983 */ /* 0x000ea80000300800 */
[----:B------:R-:W2:Y:S04]  /*8d5b0*/  LDL.LU R15, [R1+0x4778] ;  /* 0x00477800010f7983 */ /* 0x000ea80000300800 */
[----:B------:R-:W1:Y:S04]  /*8d5c0*/  LDL.LU R30, [R1+0x4774] ;  /* 0x00477400011e7983 */ /* 0x000e680000300800 */
[----:B------:R-:W1:Y:S04]  /*8d5d0*/  LDL.LU R31, [R1+0x4770] ;  /* 0x00477000011f7983 */ /* 0x000e680000300800 */
[----:B------:R-:W3:Y:S04]  /*8d5e0*/  LDL.LU R22, [R1+0x476c] ;  /* 0x00476c0001167983 */ /* 0x000ee80000300800 */
[----:B------:R-:W3:Y:S04]  /*8d5f0*/  LDL.LU R23, [R1+0x4768] ;  /* 0x0047680001177983 */ /* 0x000ee80000300800 */
[----:B------:R-:W2:Y:S04]  /*8d600*/  LDL.LU R18, [R1+0x4764] ;  /* 0x0047640001127983 */ /* 0x000ea80000300800 */
[----:B------:R-:W2:Y:S04]  /*8d610*/  LDL.LU R19, [R1+0x4760] ;  /* 0x0047600001137983 */ /* 0x000ea80000300800 */
[----:B------:R4:W-:Y:S04]  /*8d620*/  STL [R1+0x44fc], R116 ;  /* 0x0044fc7401007387 */ /* 0x0009e80000100800 */
[----:B------:R4:W-:Y:S01]  /*8d630*/  STL [R1+0x44f8], R117 ;  /* 0x0044f87501007387 */ /* 0x0009e20000100800 */
[C---:B---3--:R-:W-:Y:S06]  /*8d640*/  HMMA.1688.F32.TF32 R124, R240.reuse, R22, R124 ;  /* 0x00000016f07c723c */ /* 0x048fec000008107c */
[----:B----4-:R-:W-:-:S15]  /*8d650*/  HMMA.1688.F32.TF32 R100, R240, R10, R100 ;  /* 0x0000000af064723c */ /* 0x010fde0000081064 */
[----:B------:R-:W-:-:S02]  /*8d660*/  NOP ;  /* 0x0000000000007918 */ /* 0x000fc40000000000 */
[----:B------:R2:W-:Y:S01]  /*8d670*/  STL.64 [R1+0x10f0], R124 ;  /* 0x0010f07c01007387 */ /* 0x0005e20000100a00 */
[----:B------:R-:W-:Y:S01]  /*8d680*/  IMAD.MOV.U32 R116, RZ, RZ, R126 ;  /* 0x000000ffff747224 */ /* 0x000fe200078e007e */
[----:B------:R-:W-:Y:S02]  /*8d690*/  MOV R117, R127 ;  /* 0x0000007f00757202 */ /* 0x000fe40000000f00 */
[C---:B--2---:R-:W-:Y:S06]  /*8d6a0*/  HMMA.1688.F32.TF32 R124, R240.reuse, R18, R120 ;  /* 0x00000012f07c723c */ /* 0x044fec0000081078 */
        /* <DEDUP_REMOVED lines=8> */
[----:B------:R3:W-:Y:S01]  /*8d730*/  STL.64 [R1+0x15a8], R102 ;  /* 0x0015a86601007387 */ /* 0x0007e20000100a00 */
        /* <DEDUP_REMOVED lines=8> */
[----:B------:R-:W-:Y:S06]  /*8d7c0*/  HMMA.1688.F32.TF32 R40, R240, R54, R40 ;  /* 0x00000036f028723c */ /* 0x000fec0000081028 */
[C---:B-1----:R-:W-:Y:S06]  /*8d7d0*/  HMMA.1688.F32.TF32 R36, R244.reuse, R30, R36 ;  /* 0x0000001ef424723c */ /* 0x042fec0000081024 */
        /* <DEDUP_REMOVED lines=28> */
[----:B------:R3:W-:Y:S04]  /*8d9a0*/  STL.64 [R1+0x1098], R26 ;  /* 0x0010981a01007387 */ /* 0x0007e80000100a00 */
        /* <DEDUP_REMOVED lines=61> */
[----:B------:R-:W-:-:S03]  /*8dd80*/  IMAD.MOV.U32 R45, RZ, RZ, R25 ;  /* 0x000000ffff2d7224 */ /* 0x000fc600078e0019 */
[----:B------:R-:W2:Y:S04]  /*8dd90*/  LDL.LU R24, [R1+0x160] ;  /* 0x0001600001187983 */ /* 0x000ea80000300800 */
[----:B------:R-:W2:Y:S04]  /*8dda0*/  LDL.LU R25, [R1+0x164] ;  /* 0x0001640001197983 */ /* 0x000ea80000300800 */
[----:B---3--:R-:W3:Y:S04]  /*8ddb0*/  LDL.LU R26, [R1+0x168] ;  /* 0x00016800011a7983 */ /* 0x008ee80000300800 */
[----:B------:R-:W3:Y:S04]  /*8ddc0*/  LDL.LU R27, [R1+0x16c] ;  /* 0x00016c00011b7983 */ /* 0x000ee80000300800 */
[----:B------:R1:W-:Y:S04]  /*8ddd0*/  STL [R1+0x44ec], R45 ;  /* 0x0044ec2d01007387 */ /* 0x0003e80000100800 */
[----:B------:R1:W-:Y:S01]  /*8dde0*/  STL [R1+0x44e8], R44 ;  /* 0x0044e82c01007387 */ /* 0x0003e20000100800 */
[----:B------:R-:W-:Y:S03]  /*8ddf0*/  HMMA.1688.F32.TF32 R128, R240, R30, R128 ;  /* 0x0000001ef080723c */ /* 0x000fe60000081080 */
[----:B------:R-:W-:Y:S04]  /*8de00*/  LDS R240, [R20+UR12+0x12080] ;  /* 0x0120800c14f07984 */ /* 0x000fe80008000800 */
[----:B------:R-:W-:Y:S04]  /*8de10*/  LDS R242, [R20+UR12+0x13080] ;  /* 0x0130800c14f27984 */ /* 0x000fe80008000800 */
[----:B------:R-:W-:Y:S04]  /*8de20*/  LDS R241, [R21+UR12+0x12080] ;  /* 0x0120800c15f17984 */ /* 0x000fe80008000800 */
[----:B------:R-:W3:Y:S09]  /*8de30*/  LDS R243, [R21+UR12+0x13080] ;  /* 0x0130800c15f37984 */ /* 0x000ef20008000800 */
[----:B------:R-:W-:Y:S01]  /*8de40*/  MOV R113, R128 ;  /* 0x0000008000717202 */ /* 0x000fe20000000f00 */
[----:B------:R-:W-:-:S02]  /*8de50*/  IMAD.MOV.U32 R112, RZ, RZ, R129 ;  /* 0x000000ffff707224 */ /* 0x000fc400078e0081 */
[----:B------:R-:W-:Y:S02]  /*8de60*/  IMAD.MOV.U32 R109, RZ, RZ, R130 ;  /* 0x000000ffff6d7224 */ /* 0x000fe400078e0082 */
[----:B------:R-:W-:Y:S01]  /*8de70*/  IMAD.MOV.U32 R108, RZ, RZ, R131 ;  /* 0x000000ffff6c7224 */ /* 0x000fe200078e0083 */
[C---:B----4-:R-:W-:Y:S06]  /*8de80*/  HMMA.1688.F32.TF32 R92, R244.reuse, R46, R92 ;  /* 0x0000002ef45c723c */ /* 0x050fec000008105c */
[C---:B--2---:R-:W-:Y:S06]  /*8de90*/  HMMA.1688.F32.TF32 R96, R244.reuse, R6, R96 ;  /* 0x00000006f460723c */ /* 0x044fec0000081060 */
        /* <DEDUP_REMOVED lines=12> */
[----:B-1----:R-:W-:-:S03]  /*8df60*/  IMAD.MOV.U32 R45, RZ, RZ, R89 ;  /* 0x000000ffff2d7224 */ /* 0x002fc600078e0059 */
[----:B------:R1:W-:Y:S01]  /*8df70*/  STL [R1+0x14cc], R91 ;  /* 0x0014cc5b01007387 */ /* 0x0003e20000100800 */
[----:B------:R-:W-:Y:S02]  /*8df80*/  IMAD.MOV.U32 R44, RZ, RZ, R90 ;  /* 0x000000ffff2c7224 */ /* 0x000fe400078e005a */
[C---:B-1----:R-:W-:Y:S06]  /*8df90*/  HMMA.1688.F32.TF32 R88, R244.reuse, R118, R84 ;  /* 0x00000076f458723c */ /* 0x042fec0000081054 */
[C---:B------:R-:W-:Y:S06]  /*8dfa0*/  HMMA.1688.F32.TF32 R84, R244.reuse, R114, R80 ;  /* 0x00000072f454723c */ /* 0x040fec0000081050 */
[C---:B------:R-:W-:Y:S01]  /*8dfb0*/  HMMA.1688.F32.TF32 R80, R244.reuse, R110, R208 ;  /* 0x0000006ef450723c */ /* 0x040fe200000810d0 */
[----:B------:R1:W-:Y:S04]  /*8dfc0*/  STL [R1+0x44f4], R44 ;  /* 0x0044f42c01007387 */ /* 0x0003e80000100800 */
[----:B------:R2:W-:Y:S01]  /*8dfd0*/  STL [R1+0x44f0], R45 ;  /* 0x0044f02d01007387 */ /* 0x0005e20000100800 */
        /* <DEDUP_REMOVED lines=8> */
[----:B------:R-:W-:Y:S01]  /*8e060*/  STL.64 [R1+0x14a8], R86 ;  /* 0x0014a85601007387 */ /* 0x000fe20000100a00 */
[----:B-1----:R-:W-:-:S03]  /*8e070*/  MOV R44, R82 ;  /* 0x00000052002c7202 */ /* 0x002fc60000000f00 */
[----:B------:R1:W-:Y:S01]  /*8e080*/  STL.64 [R1+0x1490], R80 ;  /* 0x0014905001007387 */ /* 0x0003e20000100a00 */
[----:B--2---:R-:W-:Y:S01]  /*8e090*/  IMAD.MOV.U32 R45, RZ, RZ, R83 ;  /* 0x000000ffff2d7224 */ /* 0x004fe200078e0053 */
[----:B---3--:R-:W-:Y:S06]  /*8e0a0*/  HMMA.1688.F32.TF32 R24, R236, R18, R24 ;  /* 0x00000012ec18723c */ /* 0x008fec0000081018 */
[----:B-1----:R-:W-:Y:S06]  /*8e0b0*/  HMMA.1688.F32.TF32 R80, R244, R106, R204 ;  /* 0x0000006af450723c */ /* 0x002fec00000810cc */
[----:B------:R-:W-:Y:S01]  /*8e0c0*/  HMMA.1688.F32.TF32 R32, R236, R22, R32 ;  /* 0x00000016ec20723c */ /* 0x000fe20000081020 */
[----:B------:R-:W-:-:S02]  /*8e0d0*/  IMAD.MOV.U32 R49, RZ, RZ, R70 ;  /* 0x000000ffff317224 */ /* 0x000fc400078e0046 */
[----:B------:R-:W-:Y:S01]  /*8e0e0*/  IMAD.MOV.U32 R48, RZ, RZ, R71 ;  /* 0x000000ffff307224 */ /* 0x000fe200078e0047 */
        /* <DEDUP_REMOVED lines=16> */
[----:B------:R-:W-:-:S02]  /*8e1f0*/  IMAD.MOV.U32 R65, RZ, RZ, R24 ;  /* 0x000000ffff417224 */ /* 0x000fc400078e0018 */
[----:B------:R-:W-:Y:S01]  /*8e200*/  IMAD.MOV.U32 R64, RZ, RZ, R25 ;  /* 0x000000ffff407224 */ /* 0x000fe200078e0019 */
[----:B------:R-:W3:Y:S01]  /*8e210*/  LDL.LU R24, [R1+0x630] ;  /* 0x0006300001187983 */ /* 0x000ee20000300800 */
[----:B------:R-:W-:-:S03]  /*8e220*/  IMAD.MOV.U32 R61, RZ, RZ, R26 ;  /* 0x000000ffff3d7224 */ /* 0x000fc600078e001a */
[----:B------:R-:W3:Y:S01]  /*8e230*/  LDL.LU R25, [R1+0x634] ;  /* 0x0006340001197983 */ /* 0x000ee20000300800 */
[----:B------:R-:W-:-:S03]  /*8e240*/  IMAD.MOV.U32 R60, RZ, RZ, R27 ;  /* 0x000000ffff3c7224 */ /* 0x000fc600078e001b */
[----:B------:R-:W3:Y:S04]  /*8e250*/  LDL.LU R26, [R1+0x638] ;  /* 0x00063800011a7983 */ /* 0x000ee80000300800 */
[----:B------:R-:W3:Y:S01]  /*8e260*/  LDL.LU R27, [R1+0x63c] ;  /* 0x00063c00011b7983 */ /* 0x000ee20000300800 */
[----:B------:R-:W-:Y:S01]  /*8e270*/  IMAD.MOV.U32 R105, RZ, RZ, R34 ;  /* 0x000000ffff697224 */ /* 0x000fe200078e0022 */
[----:B------:R-:W-:Y:S02]  /*8e280*/  MOV R104, R35 ;  /* 0x0000002300687202 */ /* 0x000fe40000000f00 */
[----:B--2---:R-:W2:Y:S04]  /*8e290*/  LDL.LU R32, [R1+0x640] ;  /* 0x0006400001207983 */ /* 0x004ea80000300800 */
        /* <DEDUP_REMOVED lines=86> */
[----:B------:R-:W-:Y:S01]  /*8e800*/  MOV R57, R144 ;  /* 0x0000009000397202 */ /* 0x000fe20000000f00 */
[----:B------:R-:W-:Y:S02]  /*8e810*/  IMAD.MOV.U32 R56, RZ, RZ, R145 ;  /* 0x000000ffff387224 */ /* 0x000fe400078e0091 */
[----:B------:R-:W-:Y:S02]  /*8e820*/  IMAD.MOV.U32 R53, RZ, RZ, R146 ;  /* 0x000000ffff357224 */ /* 0x000fe400078e0092 */
[----:B------:R-:W-:Y:S02]  /*8e830*/  IMAD.MOV.U32 R52, RZ, RZ, R147 ;  /* 0x000000ffff347224 */ /* 0x000fe400078e0093 */
[C---:B----4-:R-:W-:Y:S01]  /*8e840*/  HMMA.1688.F32.TF32 R144, R236.reuse, R6, R136 ;  /* 0x00000006ec90723c */ /* 0x050fe20000081088 */
[----:B------:R-:W-:Y:S04]  /*8e850*/  STL.64 [R1+0x1440], R140 ;  /* 0x0014408c01007387 */ /* 0x000fe80000100a00 */
[----:B------:R2:W-:Y:S01]  /*8e860*/  STL.64 [R1+0x1448], R142 ;  /* 0x0014488e01007387 */ /* 0x0005e20000100a00 */
[C---:B------:R-:W-:Y:S06]  /*8e870*/  HMMA.1688.F32.TF32 R136, R236.reuse, R50, R128 ;  /* 0x00000032ec88723c */ /* 0x040fec0000081080 */
[C---:B------:R-:W-:Y:S06]  /*8e880*/  HMMA.1688.F32.TF32 R128, R236.reuse, R114, R120 ;  /* 0x00000072ec80723c */ /* 0x040fec0000081078 */
        /* <DEDUP_REMOVED lines=12> */
[C---:B------:R-:W-:Y:S06]  /*8e950*/  HMMA.1688.F32.TF32 R76, R240.reuse, R18, R76 ;  /* 0x00000012f04c723c */ /* 0x040fec000008104c */
[C---:B------:R-:W-:Y:S06]  /*8e960*/  HMMA.1688.F32.TF32 R72, R240.reuse, R14, R72 ;  /* 0x0000000ef048723c */ /* 0x040fec0000081048 */
[C---:B------:R-:W-:Y:S01]  /*8e970*/  HMMA.1688.F32.TF32 R24, R240.reuse, R118, R24 ;  /* 0x00000076f018723c */ /* 0x040fe20000081018 */
[----:B------:R-:W-:Y:S04]  /*8e980*/  LDS R236, [R20+UR12+0x12100] ;  /* 0x0121000c14ec7984 */ /* 0x000fe80008000800 */
[----:B------:R-:W-:Y:S04]  /*8e990*/  LDS R238, [R20+UR12+0x13100] ;  /* 0x0131000c14ee7984 */ /* 0x000fe80008000800 */
[----:B------:R-:W-:Y:S04]  /*8e9a0*/  LDS R237, [R21+UR12+0x12100] ;  /* 0x0121000c15ed7984 */ /* 0x000fe80008000800 */
[----:B------:R-:W2:Y:S04]  /*8e9b0*/  LDS R239, [R21+UR12+0x13100] ;  /* 0x0131000c15ef7984 */ /* 0x000ea80008000800 */
        /* <DEDUP_REMOVED lines=31> */
[----:B------:R-:W-:Y:S05]  /*8ebb0*/  HMMA.1688.F32.TF32 R36, R240, R50, R32 ;  /* 0x00000032f024723c */ /* 0x000fea0000081020 */
        /* <DEDUP_REMOVED lines=16> */
[----:B-1----:R-:W4:Y:S04]  /*8ecc0*/  LDL.LU R38, [R1+0x308] ;  /* 0x0003080001267983 */ /* 0x002f280000300800 */
        /* <DEDUP_REMOVED lines=113> */
[----:B------:R-:W-:Y:S06]  /*8f3e0*/  HMMA.1688.F32.TF32 R124, R244, R14, R124 ;  /* 0x0000000ef47c723c */ /* 0x000fec000008107c */
[C---:B------:R-:W-:Y:S06]  /*8f3f0*/  HMMA.1688.F32.TF32 R40, R236.reuse, R30, R40 ;  /* 0x0000001eec28723c */ /* 0x040fec0000081028 */
[C---:B------:R-:W-:Y:S06]  /*8f400*/  HMMA.1688.F32.TF32 R36, R236.reuse, R22, R36 ;  /* 0x00000016ec24723c */ /* 0x040fec0000081024 */
[----:B------:R-:W-:Y:S06]  /*8f410*/  HMMA.1688.F32.TF32 R32, R236, R18, R32 ;  /* 0x00000012ec20723c */ /* 0x000fec0000081020 */
[C---:B------:R-:W-:Y:S01]  /*8f420*/  HMMA.1688.F32.TF32 R120, R244.reuse, R10, R120 ;  /* 0x0000000af478723c */ /* 0x040fe20000081078 */
[----:B------:R-:W-:Y:S04]  /*8f430*/  LDS R240, [R0+UR12+0x12180] ;  /* 0x0121800c00f07984 */ /* 0x000fe80008000800 */
[----:B------:R-:W-:Y:S04]  /*8f440*/  LDS R242, [R0+UR12+0x13180] ;  /* 0x0131800c00f27984 */ /* 0x000fe80008000800 */
[----:B------:R-:W-:Y:S04]  /*8f450*/  LDS R241, [R252+UR12+0x12180] ;  /* 0x0121800cfcf17984 */ /* 0x000fe80008000800 */
[----:B------:R-:W1:Y:S04]  /*8f460*/  LDS R243, [R252+UR12+0x13180] ;  /* 0x0131800cfcf37984 */ /* 0x000e680008000800 */
        /* <DEDUP_REMOVED lines=76> */
[----:B-1----:R-:W4:Y:S04]  /*8f930*/  LDL.LU R24, [R1+0x3e0] ;  /* 0x0003e00001187983 */ /* 0x002f280000300800 */
[----:B------:R-:W4:Y:S04]  /*8f940*/  LDL.LU R25, [R1+0x3e4] ;  /* 0x0003e40001197983 */ /* 0x000f280000300800 */
[----:B---3--:R-:W4:Y:S01]  /*8f950*/  LDL.LU R26, [R1+0x3e8] ;  /* 0x0003e800011a7983 */ /* 0x008f220000300800 */
[----:B------:R-:W-:-:S03]  /*8f960*/  IMAD.MOV.U32 R27, RZ, RZ, R2 ;  /* 0x000000ffff1b7224 */ /* 0x000fc600078e0002 */
        /* <DEDUP_REMOVED lines=92> */
[----:B---3--:R-:W-:-:S03]  /*8ff30*/  MOV R39, R2 ;  /* 0x0000000200277202 */ /* 0x008fc60000000f00 */
        /* <DEDUP_REMOVED lines=8> */
[C---:B------:R-:W-:Y:S06]  /*8ffc0*/  HMMA.1688.F32.TF32 R124, R236.reuse, R106, R124 ;  /* 0x0000006aec7c723c */ /* 0x040fec000008107c */
[C---:B------:R-:W-:Y:S01]  /*8ffd0*/  HMMA.1688.F32.TF32 R120, R236.reuse, R66, R120 ;  /* 0x00000042ec78723c */ /* 0x040fe20000081078 */
[----:B------:R-:W-:Y:S04]  /*8ffe0*/  STL.64 [R1+0x1270], R212 ;  /* 0x001270d401007387 */ /* 0x000fe80000100a00 */
[----:B------:R1:W-:Y:S01]  /*8fff0*/  STL.64 [R1+0x1278], R214 ;  /* 0x001278d601007387 */ /* 0x0003e20000100a00 */
[C---:B------:R-:W-:Y:S03]  /*90000*/  HMMA.1688.F32.TF32 R100, R236.reuse, R62, R100 ;  /* 0x0000003eec64723c */ /* 0x040fe60000081064 */
[----:B-1----:R-:W2:Y:S04]  /*90010*/  LDL.LU.64 R214, [R1+0x4730] ;  /* 0x0047300001d67983 */ /* 0x002ea80000300a00 */
[----:B------:R-:W2:Y:S04]  /*90020*/  LDL.LU.64 R212, [R1+0x4728] ;  /* 0x0047280001d47983 */ /* 0x000ea80000300a00 */
[----:B------:R-:W-:Y:S04]  /*90030*/  STL.64 [R1+0x1260], R148 ;  /* 0x0012609401007387 */ /* 0x000fe80000100a00 */
[----:B------:R1:W-:Y:S01]  /*90040*/  STL.64 [R1+0x1268], R150 ;  /* 0x0012689601007387 */ /* 0x0003e20000100a00 */
[C---:B------:R-:W-:Y:S03]  /*90050*/  HMMA.1688.F32.TF32 R96, R236.reuse, R58, R96 ;  /* 0x0000003aec60723c */ /* 0x040fe60000081060 */
[----:B-1----:R-:W4:Y:S04]  /*90060*/  LDL.LU.64 R150, [R1+0x4720] ;  /* 0x0047200001967983 */ /* 0x002f280000300a00 */
[----:B------:R-:W4:Y:S04]  /*90070*/  LDL.LU.64 R148, [R1+0x4718] ;  /* 0x0047180001947983 */ /* 0x000f280000300a00 */
[----:B------:R-:W-:Y:S04]  /*90080*/  STL.64 [R1+0x1250], R144 ;  /* 0x0012509001007387 */ /* 0x000fe80000100a00 */
[----:B------:R1:W-:Y:S04]  /*90090*/  STL.64 [R1+0x1258], R146 ;  /* 0x0012589201007387 */ /* 0x0003e80000100a00 */
[----:B-1----:R-:W4:Y:S04]  /*900a0*/  LDL.LU.64 R146, [R1+0x4710] ;  /* 0x0047100001927983 */ /* 0x002f280000300a00 */
[----:B------:R-:W4:Y:S04]  /*900b0*/  LDL.LU.64 R144, [R1+0x4708] ;  /* 0x0047080001907983 */ /* 0x000f280000300a00 */
[----:B------:R-:W-:Y:S04]  /*900c0*/  STL.64 [R1+0x1240], R140 ;  /* 0x0012408c01007387 */ /* 0x000fe80000100a00 */
[----:B------:R1:W-:Y:S01]  /*900d0*/  STL.64 [R1+0x1248], R142 ;  /* 0x0012488e01007387 */ /* 0x0003e20000100a00 */
[----:B------:R-:W-:Y:S03]  /*900e0*/  HMMA.1688.F32.TF32 R236, R236, R54, R92 ;  /* 0x00000036ecec723c */ /* 0x000fe6000008105c */
        /* <DEDUP_REMOVED lines=30> */
[----:B------:R-:W4:Y:S04]  /*902d0*/  LDL.LU.64 R94, [R1+0x4680] ;  /* 0x00468000015e7983 */ /* 0x000f280000300a00 */
[----:B------:R-:W4:Y:S04]  /*902e0*/  LDL.LU.64 R92, [R1+0x4678] ;  /* 0x00467800015c7983 */ /* 0x000f280000300a00 */
[----:B------:R1:W-:Y:S04]  /*902f0*/  STL.64 [R1+0x1080], R236 ;  /* 0x001080ec01007387 */ /* 0x0003e80000100a00 */
[----:B------:R3:W-:Y:S04]  /*90300*/  STL.64 [R1+0x1088], R238 ;  /* 0x001088ee01007387 */ /* 0x0007e80000100a00 */
[----:B-1----:R-:W2:Y:S04]  /*90310*/  LDL.LU R236, [R1+0x290] ;  /* 0x0002900001ec7983 */ /* 0x002ea80000300800 */
[----:B------:R-:W2:Y:S04]  /*90320*/  LDL.LU R237, [R1+0x294] ;  /* 0x0002940001ed7983 */ /* 0x000ea80000300800 */
[----:B---3--:R-:W2:Y:S01]  /*90330*/  LDL.LU R238, [R1+0x298] ;  /* 0x0002980001ee7983 */ /* 0x008ea20000300800 */
        /* <DEDUP_REMOVED lines=8> */
[----:B------:R-:W-:Y:S01]  /*903c0*/  IMAD.MOV.U32 R239, RZ, RZ, R2 ;  /* 0x000000ffffef7224 */ /* 0x000fe200078e0002 */
        /* <DEDUP_REMOVED lines=9> */
[----:B------:R-:W4:Y:S04]  /*90460*/  LDL.LU.64 R84, [R1+0x4658] ;  /* 0x0046580001547983 */ /* 0x000f280000300a00 */
[----:B------:R-:W-:Y:S04]  /*90470*/  STL.64 [R1+0x1050], R80 ;  /* 0x0010505001007387 */ /* 0x000fe80000100a00 */
[----:B------:R1:W-:Y:S01]  /*90480*/  STL.64 [R1+0x1058], R82 ;  /* 0x0010585201007387 */ /* 0x0003e20000100a00 */
[C---:B------:R-:W-:Y:S03]  /*90490*/  HMMA.1688.F32.TF32 R32, R240.reuse, R106, R32 ;  /* 0x0000006af020723c */ /* 0x040fe60000081020 */
[----:B-1----:R-:W3:Y:S04]  /*904a0*/  LDL.LU.64 R82, [R1+0x4650] ;  /* 0x0046500001527983 */ /* 0x002ee80000300a00 */
[----:B------:R-:W3:Y:S01]  /*904b0*/  LDL.LU.64 R80, [R1+0x4648] ;  /* 0x0046480001507983 */ /* 0x000ee20000300a00 */
[C---:B------:R-:W-:Y:S06]  /*904c0*/  HMMA.1688.F32.TF32 R24, R240.reuse, R66, R24 ;  /* 0x00000042f018723c */ /* 0x040fec0000081018 */
[----:B--2---:R-:W-:-:S15]  /*904d0*/  HMMA.1688.F32.TF32 R236, R240, R14, R236 ;  /* 0x0000000ef0ec723c */ /* 0x004fde00000810ec */
[----:B------:R-:W-:-:S08]  /*904e0*/  NOP ;  /* 0x0000000000007918 */ /* 0x000fd00000000000 */
[----:B------:R-:W-:Y:S04]  /*904f0*/  STL.64 [R1+0x1040], R236 ;  /* 0x001040ec01007387 */ /* 0x000fe80000100a00 */
[----:B------:R-:W-:Y:S04]  /*90500*/  STL.64 [R1+0x1048], R238 ;  /* 0x001048ee01007387 */ /* 0x000fe80000100a00 */
[----:B------:R-:W-:Y:S04]  /*90510*/  STL.64 [R1+0x11c0], R208 ;  /* 0x0011c0d001007387 */ /* 0x000fe80000100a00 */
[----:B------:R1:W-:Y:S01]  /*90520*/  STL.64 [R1+0x11c8], R210 ;  /* 0x0011c8d201007387 */ /* 0x0003e20000100a00 */
[C---:B------:R-:W-:Y:S03]  /*90530*/  HMMA.1688.F32.TF32 R248, R240.reuse, R62, R248 ;  /* 0x0000003ef0f8723c */ /* 0x040fe600000810f8 */
[----:B------:R-:W-:Y:S04]  /*90540*/  LDS R237, [R252+UR12+0x12200] ;  /* 0x0122000cfced7984 */ /* 0x000fe80008000800 */
[----:B------:R-:W-:Y:S04]  /*90550*/  LDS R239, [R252+UR12+0x13200] ;  /* 0x0132000cfcef7984 */ /* 0x000fe80008000800 */
[----:B------:R-:W-:Y:S04]  /*90560*/  LDS R236, [R0+UR12+0x12200] ;  /* 0x0122000c00ec7984 */ /* 0x000fe80008000800 */
[----:B------:R-:W2:Y:S04]  /*90570*/  LDS R238, [R0+UR12+0x13200] ;  /* 0x0132000c00ee7984 */ /* 0x000ea80008000800 */
        /* <DEDUP_REMOVED lines=35> */
[----:B------:R3:W-:Y:S02]  /*907b0*/  STL.64 [R1+0x1138], R250 ;  /* 0x001138fa01007387 */ /* 0x0007e40000100a00 */
[C---:B---3--:R-:W-:Y:S06]  /*907c0*/  HMMA.1688.F32.TF32 R248, R240.reuse, R58, R24 ;  /* 0x0000003af0f8723c */ /* 0x048fec0000081018 */
[----:B--2---:R-:W-:Y:S06]  /*907d0*/  HMMA.1688.F32.TF32 R240, R240, R54, R32 ;  /* 0x00000036f0f0723c */ /* 0x004fec0000081020 */
[C---:B----4-:R-:W-:Y:S06]  /*907e0*/  HMMA.1688.F32.TF32 R24, R244.reuse, R30, R36 ;  /* 0x0000001ef418723c */ /* 0x050fec0000081024 */
[C---:B------:R-:W-:Y:S06]  /*907f0*/  HMMA.1688.F32.TF32 R32, R244.reuse, R22, R40 ;  /* 0x00000016f420723c */ /* 0x040fec0000081028 */
[C---:B------:R-:W-:Y:S01]  /*90800*/  HMMA.1688.F32.TF32 R36, R244.reuse, R18, R68 ;  /* 0x00000012f424723c */ /* 0x040fe20000081044 */
[----:B------:R-:W-:Y:S04]  /*90810*/  STL.64 [R1+0x1120], R248 ;  /* 0x001120f801007387 */ /* 0x000fe80000100a00 */
[----:B------:R-:W-:Y:S04]  /*90820*/  STL.64 [R1+0x1128], R250 ;  /* 0x001128fa01007387 */ /* 0x000fe80000100a00 */
[----:B------:R-:W-:Y:S04]  /*90830*/  STL.64 [R1+0x1030], R240 ;  /* 0x001030f001007387 */ /* 0x000fe80000100a00 */
[----:B------:R-:W-:Y:S04]  /*90840*/  STL.64 [R1+0x1038], R242 ;  /* 0x001038f201007387 */ /* 0x000fe80000100a00 */
[----:B------:R-:W-:Y:S04]  /*90850*/  STL.64 [R1+0x1020], R24 ;  /* 0x0010201801007387 */ /* 0x000fe80000100a00 */
[----:B------:R1:W-:Y:S02]  /*90860*/  STL.64 [R1+0x1028], R26 ;  /* 0x0010281a01007387 */ /* 0x0003e40000100a00 */
[C---:B-1----:R-:W-:Y:S02]  /*90870*/  HMMA.1688.F32.TF32 R24, R244.reuse, R14, R72 ;  /* 0x0000000ef418723c */ /* 0x042fe40000081048 */
[----:B------:R-:W-:Y:S04]  /*90880*/  STL.64 [R1+0x1010], R32 ;  /* 0x0010102001007387 */ /* 0x000fe80000100a00 */
[----:B------:R-:W-:Y:S04]  /*90890*/  STL.64 [R1+0x1018], R34 ;  /* 0x0010182201007387 */ /* 0x000fe80000100a00 */
[----:B------:R-:W-:Y:S04]  /*908a0*/  STL.64 [R1+0x1000], R36 ;  /* 0x0010002401007387 */ /* 0x000fe80000100a00 */
[----:B------:R-:W-:Y:S01]  /*908b0*/  STL.64 [R1+0x1008], R38 ;  /* 0x0010082601007387 */ /* 0x000fe20000100a00 */
[-C--:B------:R-:W-:Y:S06]  /*908c0*/  HMMA.1688.F32.TF32 R40, R244, R6.reuse, R204 ;  /* 0x00000006f428723c */ /* 0x080fec00000810cc */
[C---:B------:R-:W-:Y:S06]  /*908d0*/  HMMA.1688.F32.TF32 R72, R236.reuse, R6, R212 ;  /* 0x00000006ec48723c */ /* 0x040fec00000810d4 */
[----:B------:R-:W-:Y:S01]  /*908e0*/  HMMA.1688.F32.TF32 R68, R236, R46, R216 ;  /* 0x0000002eec44723c */ /* 0x000fe200000810d8 */
[----:B------:R-:W-:Y:S01]  /*908f0*/  IMAD.MOV.U32 R248, RZ, RZ, R224 ;  /* 0x000000fffff87224 */ /* 0x000fe200078e00e0 */
[----:B------:R-:W-:Y:S01]  /*90900*/  MOV R249, R225 ;  /* 0x000000e100f97202 */ /* 0x000fe20000000f00 */
[----:B------:R-:W-:-:S02]  /*90910*/  IMAD.MOV.U32 R250, RZ, RZ, R226 ;  /* 0x000000fffffa7224 */ /* 0x000fc400078e00e2 */
[----:B------:R-:W-:Y:S02]  /*90920*/  IMAD.MOV.U32 R251, RZ, RZ, R227 ;  /* 0x000000fffffb7224 */ /* 0x000fe400078e00e3 */
[----:B------:R-:W-:Y:S01]  /*90930*/  IMAD.MOV.U32 R240, RZ, RZ, R183 ;  /* 0x000000fffff07224 */ /* 0x000fe200078e00b7 */
[----:B------:R-:W-:Y:S01]  /*90940*/  MOV R241, R186 ;  /* 0x000000ba00f17202 */ /* 0x000fe20000000f00 */
[----:B------:R-:W-:Y:S02]  /*90950*/  IMAD.MOV.U32 R242, RZ, RZ, R187 ;  /* 0x000000fffff27224 */ /* 0x000fe400078e00bb */
[----:B------:R-:W-:Y:S01]  /*90960*/  IMAD.MOV.U32 R243, RZ, RZ, R191 ;  /* 0x000000fffff37224 */ /* 0x000fe200078e00bf */
[----:B------:R-:W-:Y:S04]  /*90970*/  LDS R32, [R20+UR12+0x12200] ;  /* 0x0122000c14207984 */ /* 0x000fe80008000800 */
[----:B------:R-:W-:Y:S04]  /*90980*/  LDS R34, [R20+UR12+0x13200] ;  /* 0x0132000c14227984 */ /* 0x000fe80008000800 */
[----:B------:R-:W-:Y:S04]  /*90990*/  LDS R33, [R21+UR12+0x12200] ;  /* 0x0122000c15217984 */ /* 0x000fe80008000800 */
[----:B------:R-:W1:Y:S04]  /*909a0*/  LDS R35, [R21+UR12+0x13200] ;  /* 0x0132000c15237984 */ /* 0x000e680008000800 */
[----:B------:R-:W-:Y:S04]  /*909b0*/  STL.64 [R1+0xff0], R24 ;  /* 0x000ff01801007387 */ /* 0x000fe80000100a00 */
[----:B------:R2:W-:Y:S02]  /*909c0*/  STL.64 [R1+0xff8], R26 ;  /* 0x000ff81a01007387 */ /* 0x0005e40000100a00 */
[C---:B--2---:R-:W-:Y:S06]  /*909d0*/  HMMA.1688.F32.TF32 R24, R244.reuse, R10, R76 ;  /* 0x0000000af418723c */ /* 0x044fec000008104c */
[----:B------:R-:W-:-:S15]  /*909e0*/  HMMA.1688.F32.TF32 R36, R244, R50, R80 ;  /* 0x00000032f424723c */ /* 0x000fde0000081050 */
[----:B------:R-:W-:-:S02]  /*909f0*/  NOP ;  /* 0x0000000000007918 */ /* 0x000fc40000000000 */
[----:B------:R2:W-:Y:S01]  /*90a00*/  STL.64 [R1+0xfe0], R24 ;  /* 0x000fe01801007387 */ /* 0x0005e20000100a00 */
[----:B------:R-:W-:Y:S02]  /*90a10*/  IMAD.MOV.U32 R252, RZ, RZ, R26 ;  /* 0x000000fffffc7224 */ /* 0x000fe400078e001a */
[----:B------:R-:W-:Y:S01]  /*90a20*/  IMAD.MOV.U32 R2, RZ, RZ, R27 ;  /* 0x000000ffff027224 */ /* 0x000fe200078e001b */
[----:B------:R-:W-:Y:S04]  /*90a30*/  STL.64 [R1+0xfd0], R40 ;  /* 0x000fd02801007387 */ /* 0x000fe80000100a00 */
[----:B------:R3:W-:Y:S01]  /*90a40*/  STL.64 [R1+0xfd8], R42 ;  /* 0x000fd82a01007387 */ /* 0x0007e20000100a00 */
[C---:B--2---:R-:W-:Y:S06]  /*90a50*/  HMMA.1688.F32.TF32 R24, R244.reuse, R46, R208 ;  /* 0x0000002ef418723c */ /* 0x044fec00000810d0 */
[----:B---3--:R-:W-:-:S15]  /*90a60*/  HMMA.1688.F32.TF32 R40, R244, R118, R84 ;  /* 0x00000076f428723c */ /* 0x008fde0000081054 */
[----:B------:R-:W-:-:S02]  /*90a70*/  NOP ;  /* 0x0000000000007918 */ /* 0x000fc40000000000 */
[----:B------:R-:W-:Y:S04]  /*90a80*/  STL.64 [R1+0xfc0], R24 ;  /* 0x000fc01801007387 */ /* 0x000fe80000100a00 */
[----:B------:R2:W-:Y:S04]  /*90a90*/  STL.64 [R1+0xfc8], R26 ;  /* 0x000fc81a01007387 */ /* 0x0005e80000100a00 */
[----:B------:R-:W-:Y:S04]  /*90aa0*/  STL.64 [R1+0xfb0], R36 ;  /* 0x000fb02401007387 */ /* 0x000fe80000100a00 */
[----:B------:R3:W-:Y:S04]  /*90ab0*/  STL.64 [R1+0xfb8], R38 ;  /* 0x000fb82601007387 */ /* 0x0007e80000100a00 */
[----:B------:R-:W-:Y:S04]  /*90ac0*/  STL.64 [R1+0xfa0], R40 ;  /* 0x000fa02801007387 */ /* 0x000fe80000100a00 */
[----:B------:R4:W-:Y:S01]  /*90ad0*/  STL.64 [R1+0xfa8], R42 ;  /* 0x000fa82a01007387 */ /* 0x0009e20000100a00 */
[C---:B--2---:R-:W-:Y:S06]  /*90ae0*/  HMMA.1688.F32.TF32 R24, R244.reuse, R114, R88 ;  /* 0x00000072f418723c */ /* 0x044fec0000081058 */
[C---:B---3--:R-:W-:Y:S06]  /*90af0*/  HMMA.1688.F32.TF32 R36, R244.reuse, R110, R92 ;  /* 0x0000006ef424723c */ /* 0x048fec000008105c */
[C---:B----4-:R-:W-:Y:S11]  /*90b00*/  HMMA.1688.F32.TF32 R40, R244.reuse, R106, R96 ;  /* 0x0000006af428723c */ /* 0x050ff60000081060 */
        /* <DEDUP_REMOVED lines=15> */
[----:B--2---:R-:W-:Y:S06]  /*90c00*/  HMMA.1688.F32.TF32 R24, R244, R54, R128 ;  /* 0x00000036f418723c */ /* 0x004fec0000081080 */
[C---:B---3--:R-:W-:Y:S06]  /*90c10*/  HMMA.1688.F32.TF32 R36, R236.reuse, R30, R132 ;  /* 0x0000001eec24723c */ /* 0x048fec0000081084 */
[----:B----4-:R-:W-:Y:S11]  /*90c20*/  HMMA.1688.F32.TF32 R40, R236, R22, R136 ;  /* 0x00000016ec28723c */ /* 0x010ff60000081088 */
[----:B------:R-:W-:Y:S04]  /*90c30*/  STL.64 [R1+0xea0], R24 ;  /* 0x000ea01801007387 */ /* 0x000fe80000100a00 */
[----:B------:R2:W-:Y:S04]  /*90c40*/  STL.64 [R1+0xea8], R26 ;  /* 0x000ea81a01007387 */ /* 0x0005e80000100a00 */
[----:B------:R-:W-:Y:S04]  /*90c50*/  STL.64 [R1+0xe40], R36 ;  /* 0x000e402401007387 */ /* 0x000fe80000100a00 */
[----:B------:R-:W-:Y:S04]  /*90c60*/  STL.64 [R1+0xe48], R38 ;  /* 0x000e482601007387 */ /* 0x000fe80000100a00 */
[----:B------:R-:W-:Y:S04]  /*90c70*/  STL.64 [R1+0xe10], R40 ;  /* 0x000e102801007387 */ /* 0x000fe80000100a00 */
[----:B------:R3:W-:Y:S01]  /*90c80*/  STL.64 [R1+0xe18], R42 ;  /* 0x000e182a01007387 */ /* 0x0007e20000100a00 */
[----:B------:R-:W-:-:S02]  /*90c90*/  IMAD.MOV.U32 R76, RZ, RZ, R196 ;  /* 0x000000ffff4c7224 */ /* 0x000fc400078e00c4 */
[----:B------:R-:W-:Y:S02]  /*90ca0*/  IMAD.MOV.U32 R77, RZ, RZ, R197 ;  /* 0x000000ffff4d7224 */ /* 0x000fe400078e00c5 */
[----:B------:R-:W-:Y:S02]  /*90cb0*/  IMAD.MOV.U32 R78, RZ, RZ, R198 ;  /* 0x000000ffff4e7224 */ /* 0x000fe400078e00c6 */
[----:B------:R-:W-:Y:S01]  /*90cc0*/  IMAD.MOV.U32 R79, RZ, RZ, R199 ;  /* 0x000000ffff4f7224 */ /* 0x000fe200078e00c7 */
[----:B------:R-:W-:Y:S01]  /*90cd0*/  MOV R208, R192 ;  /* 0x000000c000d07202 */ /* 0x000fe20000000f00 */
[----:B------:R-:W-:Y:S02]  /*90ce0*/  IMAD.MOV.U32 R209, RZ, RZ, R193 ;  /* 0x000000ffffd17224 */ /* 0x000fe400078e00c1 */
[----:B------:R-:W-:Y:S01]  /*90cf0*/  IMAD.MOV.U32 R210, RZ, RZ, R194 ;  /* 0x000000ffffd27224 */ /* 0x000fe200078e00c2 */
[C---:B--2---:R-:W-:Y:S06]  /*90d00*/  HMMA.1688.F32.TF32 R24, R236.reuse, R18, R140 ;  /* 0x00000012ec18723c */ /* 0x044fec000008108c */
[----:B---3--:R-:W-:Y:S01]  /*90d10*/  HMMA.1688.F32.TF32 R40, R236, R14, R144 ;  /* 0x0000000eec28723c */ /* 0x008fe20000081090 */
[----:B------:R-:W-:-:S02]  /*90d20*/  IMAD.MOV.U32 R211, RZ, RZ, R195 ;  /* 0x000000ffffd37224 */ /* 0x000fc400078e00c3 */
        /* <DEDUP_REMOVED lines=16> */
[----:B-1----:R-:W-:Y:S01]  /*90e30*/  HMMA.1688.F32.TF32 R124, R32, R50, R232 ;  /* 0x00000032207c723c */ /* 0x002fe200000810e8 */
[----:B------:R-:W-:-:S05]  /*90e40*/  LOP3.LUT R39, R0, 0x20, RZ, 0x3c, !PT ;  /* 0x0000002000277812 */ /* 0x000fca00078e3cff */
[----:B------:R-:W-:Y:S01]  /*90e50*/  HMMA.1688.F32.TF32 R76, R32, R58, R76 ;  /* 0x0000003a204c723c */ /* 0x000fe2000008104c */
[----:B------:R-:W-:Y:S04]  /*90e60*/  LDS R36, [R0+UR12+0x12300] ;  /* 0x0123000c00247984 */ /* 0x000fe80008000800 */
[----:B------:R-:W-:Y:S04]  /*90e70*/  STL.64 [R1+0xd10], R24 ;  /* 0x000d101801007387 */ /* 0x000fe80000100a00 */
[----:B------:R-:W-:Y:S04]  /*90e80*/  STL.64 [R1+0xd18], R26 ;  /* 0x000d181a01007387 */ /* 0x000fe80000100a00 */
[----:B------:R-:W-:Y:S04]  /*90e90*/  STL.64 [R1+0xce0], R40 ;  /* 0x000ce02801007387 */ /* 0x000fe80000100a00 */
[----:B------:R1:W-:Y:S04]  /*90ea0*/  STL.64 [R1+0xce8], R42 ;  /* 0x000ce82a01007387 */ /* 0x0003e80000100a00 */
[----:B------:R-:W-:Y:S04]  /*90eb0*/  LDS R24, [R0+UR12+0x12280] ;  /* 0x0122800c00187984 */ /* 0x000fe80008000800 */
[----:B------:R-:W-:Y:S04]  /*90ec0*/  LDS R26, [R0+UR12+0x13280] ;  /* 0x0132800c001a7984 */ /* 0x000fe80008000800 */
[----:B------:R-:W-:Y:S04]  /*90ed0*/  LDS R25, [R39+UR12+0x12280] ;  /* 0x0122800c27197984 */ /* 0x000fe80008000800 */
[----:B------:R-:W2:Y:S04]  /*90ee0*/  LDS R27, [R39+UR12+0x13280] ;  /* 0x0132800c271b7984 */ /* 0x000ea80008000800 */
[----:B------:R-:W-:Y:S04]  /*90ef0*/  LDS R37, [R39+UR12+0x12300] ;  /* 0x0123000c27257984 */ /* 0x000fe80008000800 */
[----:B------:R-:W-:Y:S04]  /*90f00*/  LDS R38, [R0+UR12+0x13300] ;  /* 0x0133000c00267984 */ /* 0x000fe80008000800 */
[----:B------:R-:W-:Y:S04]  /*90f10*/  LDS R39, [R39+UR12+0x13300] ;  /* 0x0133000c27277984 */ /* 0x000fe80008000800 */
[----:B------:R-:W-:Y:S04]  /*90f20*/  LDS R232, [R20+UR12+0x12380] ;  /* 0x0123800c14e87984 */ /* 0x000fe80008000800 */
[----:B------:R-:W-:Y:S04]  /*90f30*/  LDS R234, [R20+UR12+0x13380] ;  /* 0x0133800c14ea7984 */ /* 0x000fe80008000800 */
[----:B------:R-:W-:Y:S04]  /*90f40*/  LDS R233, [R21+UR12+0x12380] ;  /* 0x0123800c15e97984 */ /* 0x000fe80008000800 */
[----:B------:R-:W-:Y:S01]  /*90f50*/  LDS R235, [R21+UR12+0x13380] ;  /* 0x0133800c15eb7984 */ /* 0x000fe20008000800 */
[----:B-1----:R-:W-:-:S15]  /*90f60*/  HMMA.1688.F32.TF32 R40, R236, R10, R148 ;  /* 0x0000000aec28723c */ /* 0x002fde0000081094 */
[----:B------:R-:W-:-:S08]  /*90f70*/  NOP ;  /* 0x0000000000007918 */ /* 0x000fd00000000000 */
        /* <DEDUP_REMOVED lines=13> */
[----:B------:R-:W-:Y:S04]  /*91050*/  STL.64 [R1+0xc38], R74 ;  /* 0x000c384a01007387 */ /* 0x000fe80000100a00 */
[----:B------:R1:W-:Y:S04]  /*91060*/  STL.64 [R1+0xc10], R68 ;  /* 0x000c104401007387 */ /* 0x0003e80000100a00 */
[----:B------:R3:W-:Y:S04]  /*91070*/  STL.64 [R1+0xc18], R70 ;  /* 0x000c184601007387 */ /* 0x0007e80000100a00 */
[----:B------:R-:W4:Y:S01]  /*91080*/  LDL.LU R224, [R1+0x45b0] ;  /* 0x0045b00001e07983 */ /* 0x000f220000300800 */
[----:B-1----:R-:W-:-:S02]  /*91090*/  IMAD.MOV.U32 R68, RZ, RZ, R220 ;  /* 0x000000ffff447224 */ /* 0x002fc400078e00dc */
[----:B------:R-:W-:Y:S01]  /*910a0*/  IMAD.MOV.U32 R69, RZ, RZ, R221 ;  /* 0x000000ffff457224 */ /* 0x000fe200078e00dd */
[----:B---3--:R-:W-:Y:S01]  /*910b0*/  MOV R70, R222 ;  /* 0x000000de00467202 */ /* 0x008fe20000000f00 */
[----:B------:R1:W-:Y:S04]  /*910c0*/  STL.64 [R1+0xbf0], R40 ;  /* 0x000bf02801007387 */ /* 0x0003e80000100a00 */
[----:B------:R3:W-:Y:S04]  /*910d0*/  STL.64 [R1+0xbf8], R42 ;  /* 0x000bf82a01007387 */ /* 0x0007e80000100a00 */
        /* <DEDUP_REMOVED lines=14> */
[----:B------:R-:W-:-:S03]  /*911c0*/  MOV R75, R203 ;  /* 0x000000cb004b7202 */ /* 0x000fc60000000f00 */
        /* <DEDUP_REMOVED lines=29> */
[----:B-1----:R-:W-:-:S03]  /*913a0*/  MOV R40, R169 ;  /* 0x000000a900287202 */ /* 0x002fc60000000f00 */
[----:B------:R-:W4:Y:S01]  /*913b0*/  LDL.LU R169, [R1+0x4520] ;  /* 0x0045200001a97983 */ /* 0x000f220000300800 */
[----:B------:R-:W-:Y:S02]  /*913c0*/  IMAD.MOV.U32 R41, RZ, RZ, R170 ;  /* 0x000000ffff297224 */ /* 0x000fe400078e00aa */
[----:B---3--:R-:W-:Y:S01]  /*913d0*/  IMAD.MOV.U32 R42, RZ, RZ, R171 ;  /* 0x000000ffff2a7224 */ /* 0x008fe200078e00ab */
[----:B------:R-:W3:Y:S04]  /*913e0*/  LDL.LU R170, [R1+0x451c] ;  /* 0x00451c0001aa7983 */ /* 0x000ee80000300800 */
[----:B------:R-:W3:Y:S01]  /*913f0*/  LDL.LU R171, [R1+0x4518] ;  /* 0x0045180001ab7983 */ /* 0x000ee20000300800 */
[----:B------:R-:W-:-:S03]  /*91400*/  IMAD.MOV.U32 R43, RZ, RZ, R179 ;  /* 0x000000ffff2b7224 */ /* 0x000fc600078e00b3 */
[----:B------:R-:W3:Y:S04]  /*91410*/  LDL.LU R179, [R1+0x4514] ;  /* 0x0045140001b37983 */ /* 0x000ee80000300800 */
[----:B------:R-:W3:Y:S04]  /*91420*/  LDL.LU R183, [R1+0x4510] ;  /* 0x0045100001b77983 */ /* 0x000ee80000300800 */
[----:B------:R-:W3:Y:S04]  /*91430*/  LDL.LU R186, [R1+0x450c] ;  /* 0x00450c0001ba7983 */ /* 0x000ee80000300800 */
[----:B------:R-:W3:Y:S04]  /*91440*/  LDL.LU R187, [R1+0x4508] ;  /* 0x0045080001bb7983 */ /* 0x000ee80000300800 */
[----:B------:R-:W3:Y:S01]  /*91450*/  LDL.LU R191, [R1+0x4504] ;  /* 0x0045040001bf7983 */ /* 0x000ee20000300800 */
[----:B------:R-:W-:Y:S06]  /*91460*/  HMMA.1688.F32.TF32 R72, R32, R54, R72 ;  /* 0x000000362048723c */ /* 0x000fec0000081048 */
[C---:B--2---:R-:W-:Y:S06]  /*91470*/  HMMA.1688.F32.TF32 R68, R24.reuse, R30, R68 ;  /* 0x0000001e1844723c */ /* 0x044fec0000081044 */
[----:B------:R-:W-:Y:S06]  /*91480*/  HMMA.1688.F32.TF32 R248, R24, R18, R248 ;  /* 0x0000001218f8723c */ /* 0x000fec00000810f8 */
[C---:B----4-:R-:W-:Y:S06]  /*91490*/  HMMA.1688.F32.TF32 R120, R236.reuse, R66, R172 ;  /* 0x00000042ec78723c */ /* 0x050fec00000810ac */
[C---:B---3--:R-:W-:Y:S06]  /*914a0*/  HMMA.1688.F32.TF32 R80, R236.reuse, R106, R168 ;  /* 0x0000006aec50723c */ /* 0x048fec00000810a8 */
[----:B------:R-:W-:-:S15]  /*914b0*/  HMMA.1688.F32.TF32 R100, R236, R62, R176 ;  /* 0x0000003eec64723c */ /* 0x000fde00000810b0 */
[----:B------:R-:W-:-:S02]  /*914c0*/  NOP ;  /* 0x0000000000007918 */ /* 0x000fc40000000000 */
[----:B------:R-:W-:Y:S04]  /*914d0*/  STL.64 [R1+0xbc0], R80 ;  /* 0x000bc05001007387 */ /* 0x000fe80000100a00 */
[----:B------:R1:W-:Y:S04]  /*914e0*/  STL.64 [R1+0xbc8], R82 ;  /* 0x000bc85201007387 */ /* 0x0003e80000100a00 */
[----:B------:R-:W-:Y:S04]  /*914f0*/  STL.64 [R1+0xba0], R120 ;  /* 0x000ba07801007387 */ /* 0x000fe80000100a00 */
[----:B------:R2:W-:Y:S04]  /*91500*/  STL.64 [R1+0xba8], R122 ;  /* 0x000ba87a01007387 */ /* 0x0005e80000100a00 */
[----:B------:R-:W-:Y:S04]  /*91510*/  STL.64 [R1+0xb60], R100 ;  /* 0x000b606401007387 */ /* 0x000fe80000100a00 */
[----:B------:R3:W-:Y:S01]  /*91520*/  STL.64 [R1+0xb68], R102 ;  /* 0x000b686601007387 */ /* 0x0007e20000100a00 */
[C---:B-1----:R-:W-:Y:S06]  /*91530*/  HMMA.1688.F32.TF32 R80, R236.reuse, R58, R180 ;  /* 0x0000003aec50723c */ /* 0x042fec00000810b4 */
[----:B--2---:R-:W-:Y:S06]  /*91540*/  HMMA.1688.F32.TF32 R120, R236, R54, R184 ;  /* 0x00000036ec78723c */ /* 0x004fec00000810b8 */
[C---:B---3--:R-:W-:Y:S11]  /*91550*/  HMMA.1688.F32.TF32 R100, R32.reuse, R30, R188 ;  /* 0x0000001e2064723c */ /* 0x048ff600000810bc */
[----:B------:R-:W-:Y:S04]  /*91560*/  STL.64 [R1+0xb50], R80 ;  /* 0x000b505001007387 */ /* 0x000fe80000100a00 */
[----:B------:R1:W-:Y:S04]  /*91570*/  STL.64 [R1+0xb58], R82 ;  /* 0x000b585201007387 */ /* 0x0003e80000100a00 */
[----:B------:R-:W-:Y:S04]  /*91580*/  STL.64 [R1+0xb30], R120 ;  /* 0x000b307801007387 */ /* 0x000fe80000100a00 */
[----:B------:R2:W-:Y:S04]  /*91590*/  STL.64 [R1+0xb38], R122 ;  /* 0x000b387a01007387 */ /* 0x0005e80000100a00 */
[----:B------:R-:W-:Y:S04]  /*915a0*/  STL.64 [R1+0xb20], R100 ;  /* 0x000b206401007387 */ /* 0x000fe80000100a00 */
[----:B------:R3:W-:Y:S01]  /*915b0*/  STL.64 [R1+0xb28], R102 ;  /* 0x000b286601007387 */ /* 0x0007e20000100a00 */
[C---:B-1----:R-:W-:Y:S06]  /*915c0*/  HMMA.1688.F32.TF32 R80, R32.reuse, R22, R192 ;  /* 0x000000162050723c */ /* 0x042fec00000810c0 */
[C---:B--2---:R-:W-:Y:S06]  /*915d0*/  HMMA.1688.F32.TF32 R120, R32.reuse, R18, R196 ;  /* 0x000000122078723c */ /* 0x044fec00000810c4 */
[C---:B---3--:R-:W-:Y:S11]  /*915e0*/  HMMA.1688.F32.TF32 R100, R32.reuse, R14, R200 ;  /* 0x0000000e2064723c */ /* 0x048ff600000810c8 */
[----:B------:R-:W-:Y:S04]  /*915f0*/  STL.64 [R1+0xb10], R80 ;  /* 0x000b105001007387 */ /* 0x000fe80000100a00 */
[----:B------:R-:W-:Y:S04]  /*91600*/  STL.64 [R1+0xb18], R82 ;  /* 0x000b185201007387 */ /* 0x000fe80000100a00 */
[----:B------:R-:W-:Y:S04]  /*91610*/  STL.64 [R1+0xa30], R120 ;  /* 0x000a307801007387 */ /* 0x000fe80000100a00 */
[----:B------:R-:W-:Y:S04]  /*91620*/  STL.64 [R1+0xa38], R122 ;  /* 0x000a387a01007387 */ /* 0x000fe80000100a00 */
[----:B------:R-:W-:Y:S04]  /*91630*/  STL.64 [R1+0x670], R100 ;  /* 0x0006706401007387 */ /* 0x000fe80000100a00 */
[----:B------:R1:W-:Y:S04]  /*91640*/  STL.64 [R1+0x678], R102 ;  /* 0x0006786601007387 */ /* 0x0003e80000100a00 */
[----:B------:R-:W-:Y:S04]  /*91650*/  LDS R80, [R20+UR12+0x12280] ;  /* 0x0122800c14507984 */ /* 0x000fe80008000800 */
[----:B------:R-:W-:Y:S04]  /*91660*/  LDS R82, [R20+UR12+0x13280] ;  /* 0x0132800c14527984 */ /* 0x000fe80008000800 */
        /* <DEDUP_REMOVED lines=10> */
[C---:B-1----:R-:W-:Y:S06]  /*91710*/  HMMA.1688.F32.TF32 R120, R32.reuse, R118, R96 ;  /* 0x000000762078723c */ /* 0x042fec0000081060 */
[C---:B------:R-:W-:Y:S09]  /*91720*/  HMMA.1688.F32.TF32 R96, R32.reuse, R110, R88 ;  /* 0x0000006e2060723c */ /* 0x040ff20000081058 */
[----:B------:R-:W-:Y:S04]  /*91730*/  STL.64 [R1+0x620], R100 ;  /* 0x0006206401007387 */ /* 0x000fe80000100a00 */
[----:B------:R1:W-:Y:S01]  /*91740*/  STL.64 [R1+0x628], R102 ;  /* 0x0006286601007387 */ /* 0x0003e20000100a00 */
[C---:B------:R-:W-:Y:S06]  /*91750*/  HMMA.1688.F32.TF32 R88, R32.reuse, R66, R208 ;  /* 0x000000422058723c */ /* 0x040fec00000810d0 */
[C---:B-1----:R-:W-:Y:S06]  /*91760*/  HMMA.1688.F32.TF32 R100, R32.reuse, R114, R92 ;  /* 0x000000722064723c */ /* 0x042fec000008105c */
        /* <DEDUP_REMOVED lines=22> */
[----:B------:R4:W-:Y:S04]  /*918d0*/  STL.64 [R1+0x18], R70 ;  /* 0x0000184601007387 */ /* 0x0009e80000100a00 */
[----:B------:R-:W-:Y:S04]  /*918e0*/  STL.64 [R1+0x4470], R250 ;  /* 0x004470fa01007387 */ /* 0x000fe80000100a00 */
[----:B------:R-:W-:Y:S04]  /*918f0*/  STL.64 [R1], R32 ;  /* 0x0000002001007387 */ /* 0x000fe80000100a00 */
[----:B------:R2:W-:Y:S04]  /*91900*/  STL.64 [R1+0x8], R34 ;  /* 0x0000082201007387 */ /* 0x0005e80000100a00 */
[----:B------:R-:W-:Y:S04]  /*91910*/  STL.64 [R1+0x4468], R248 ;  /* 0x004468f801007387 */ /* 0x000fe80000100a00 */
[----:B------:R-:W2:Y:S04]  /*91920*/  LDL.LU R40, [R1+0xb40] ;  /* 0x000b400001287983 */ /* 0x000ea80000300800 */
[----:B------:R-:W2:Y:S04]  /*91930*/  LDL.LU R41, [R1+0xb44] ;  /* 0x000b440001297983 */ /* 0x000ea80000300800 */
[----:B------:R-:W2:Y:S04]  /*91940*/  LDL.LU R42, [R1+0xb48] ;  /* 0x000b4800012a7983 */ /* 0x000ea80000300800 */
[----:B------:R-:W2:Y:S04]  /*91950*/  LDL.LU R43, [R1+0xb4c] ;  /* 0x000b4c00012b7983 */ /* 0x000ea80000300800 */
[----:B-1----:R-:W2:Y:S04]  /*91960*/  LDL.LU R72, [R1+0xb00] ;  /* 0x000b000001487983 */ /* 0x002ea80000300800 */
[----:B------:R-:W2:Y:S04]  /*91970*/  LDL.LU R73, [R1+0xb04] ;  /* 0x000b040001497983 */ /* 0x000ea80000300800 */
[----:B---3--:R-:W3:Y:S04]  /*91980*/  LDL.LU R74, [R1+0xb08] ;  /* 0x000b0800014a7983 */ /* 0x008ee80000300800 */
        /* <DEDUP_REMOVED lines=57> */
[C---:B----4-:R-:W-:Y:S03]  /*91d20*/  HMMA.1688.F32.TF32 R68, R24.reuse, R14, R240 ;  /* 0x0000000e1844723c */ /* 0x050fe600000810f0 */
[----:B------:R-:W4:Y:S04]  /*91d30*/  LDL.LU R240, [R1+0xb70] ;  /* 0x000b700001f07983 */ /* 0x000f280000300800 */
[----:B------:R-:W4:Y:S04]  /*91d40*/  LDL.LU R241, [R1+0xb74] ;  /* 0x000b740001f17983 */ /* 0x000f280000300800 */
[----:B------:R-:W4:Y:S04]  /*91d50*/  LDL.LU R242, [R1+0xb78] ;  /* 0x000b780001f27983 */ /* 0x000f280000300800 */
[----:B------:R-:W4:Y:S08]  /*91d60*/  LDL.LU R243, [R1+0xb7c] ;  /* 0x000b7c0001f37983 */ /* 0x000f300000300800 */
[----:B------:R-:W-:Y:S04]  /*91d70*/  STL [R1+0x4484], R68 ;  /* 0x0044844401007387 */ /* 0x000fe80000100800 */
[----:B------:R-:W-:Y:S04]  /*91d80*/  STL [R1+0x4480], R69 ;  /* 0x0044804501007387 */ /* 0x000fe80000100800 */
[----:B------:R-:W-:Y:S04]  /*91d90*/  STL [R1+0x447c], R70 ;  /* 0x00447c4601007387 */ /* 0x000fe80000100800 */
[----:B------:R3:W-:Y:S01]  /*91da0*/  STL [R1+0x4478], R71 ;  /* 0x0044784701007387 */ /* 0x0007e20000100800 */
[C---:B--2---:R-:W-:Y:S06]  /*91db0*/  HMMA.1688.F32.TF32 R32, R24.reuse, R6, R132 ;  /* 0x000000061820723c */ /* 0x044fec0000081084 */
[----:B---3--:R-:W-:-:S15]  /*91dc0*/  HMMA.1688.F32.TF32 R68, R24, R10, R136 ;  /* 0x0000000a1844723c */ /* 0x008fde0000081088 */
[----:B------:R-:W-:-:S08]  /*91dd0*/  NOP ;  /* 0x0000000000007918 */ /* 0x000fd00000000000 */
[----:B------:R1:W-:Y:S04]  /*91de0*/  STL.64 [R1+0x170], R68 ;  /* 0x0001704401007387 */ /* 0x0003e80000100a00 */
[----:B------:R2:W-:Y:S01]  /*91df0*/  STL.64 [R1+0x178], R70 ;  /* 0x0001784601007387 */ /* 0x0005e20000100a00 */
[----:B-1----:R-:W-:Y:S01]  /*91e00*/  IMAD.MOV.U32 R68, RZ, RZ, R32 ;  /* 0x000000ffff447224 */ /* 0x002fe200078e0020 */
[----:B--2---:R-:W-:Y:S01]  /*91e10*/  MOV R70, R34 ;  /* 0x0000002200467202 */ /* 0x004fe20000000f00 */
[----:B------:R-:W-:Y:S02]  /*91e20*/  IMAD.MOV.U32 R71, RZ, RZ, R35 ;  /* 0x000000ffff477224 */ /* 0x000fe400078e0023 */
[----:B------:R-:W-:-:S03]  /*91e30*/  IMAD.MOV.U32 R69, RZ, RZ, R33 ;  /* 0x000000ffff457224 */ /* 0x000fc600078e0021 */
[----:B------:R-:W-:Y:S04]  /*91e40*/  STL.64 [R1+0x4490], R70 ;  /* 0x0044904601007387 */ /* 0x000fe80000100a00 */
[----:B------:R1:W-:Y:S01]  /*91e50*/  STL.64 [R1+0x4488], R68 ;  /* 0x0044884401007387 */ /* 0x0003e20000100a00 */
[C---:B------:R-:W-:Y:S06]  /*91e60*/  HMMA.1688.F32.TF32 R32, R24.reuse, R50, R128 ;  /* 0x000000321820723c */ /* 0x040fec0000081080 */
[C---:B-1----:R-:W-:Y:S06]  /*91e70*/  HMMA.1688.F32.TF32 R68, R24.reuse, R46, R244 ;  /* 0x0000002e1844723c */ /* 0x042fec00000810f4 */
[----:B------:R-:W-:-:S15]  /*91e80*/  HMMA.1688.F32.TF32 R124, R24, R118, R124 ;  /* 0x00000076187c723c */ /* 0x000fde000008107c */
[----:B------:R-:W-:-:S02]  /*91e90*/  NOP ;  /* 0x0000000000007918 */ /* 0x000fc40000000000 */
        /* <DEDUP_REMOVED lines=8> */
[C---:B------:R-:W-:Y:S11]  /*91f20*/  HMMA.1688.F32.TF32 R96, R24.reuse, R106, R96 ;  /* 0x0000006a1860723c */ /* 0x040ff60000081060 */
        /* <DEDUP_REMOVED lines=13> */
[----:B-1----:R-:W-:Y:S06]  /*92000*/  HMMA.1688.F32.TF32 R68, R24, R54, R208 ;  /* 0x000000361844723c */ /* 0x002fec00000810d0 */
[C---:B--2---:R-:W-:Y:S06]  /*92010*/  HMMA.1688.F32.TF32 R32, R80.reuse, R30, R204 ;  /* 0x0000001e5020723c */ /* 0x044fec00000810cc */
[C---:B------:R-:W-:Y:S01]  /*92020*/  HMMA.1688.F32.TF32 R24, R80.reuse, R22, R76 ;  /* 0x000000165018723c */ /* 0x040fe2000008104c */
[----:B------:R-:W-:Y:S04]  /*92030*/  STL.64 [R1+0xd0], R84 ;  /* 0x0000d05401007387 */ /* 0x000fe80000100a00 */
[----:B------:R-:W-:Y:S06]  /*92040*/  STL.64 [R1+0xd8], R86 ;  /* 0x0000d85601007387 */ /* 0x000fec0000100a00 */
        /* <DEDUP_REMOVED lines=8> */
[C---:B----4-:R-:W-:Y:S11]  /*920d0*/  HMMA.1688.F32.TF32 R24, R80.reuse, R10, R240 ;  /* 0x0000000a5018723c */ /* 0x050ff600000810f0 */
        /* <DEDUP_REMOVED lines=66> */
[C---:B-1----:R-:W-:Y:S06]  /*92500*/  HMMA.1688.F32.TF32 R24, R80.reuse, R6, R244 ;  /* 0x000000065018723c */ /* 0x042fec00000810f4 */
[C---:B----4-:R-:W-:Y:S06]  /*92510*/  HMMA.1688.F32.TF32 R32, R80.reuse, R46, R128 ;  /* 0x0000002e5020723c */ /* 0x050fec0000081080 */
[C---:B--2---:R-:W-:Y:S11]  /*92520*/  HMMA.1688.F32.TF32 R68, R80.reuse, R50, R124 ;  /* 0x000000325044723c */ /* 0x044ff6000008107c */
[----:B------:R-:W-:Y:S04]  /*92530*/  STL.64 [R1+0x1f0], R24 ;  /* 0x0001f01801007387 */ /* 0x000fe80000100a00 */
[----:B------:R3:W-:Y:S02]  /*92540*/  STL.64 [R1+0x1f8], R26 ;  /* 0x0001f81a01007387 */ /* 0x0007e40000100a00 */
[C---:B---3--:R-:W-:Y:S02]  /*92550*/  HMMA.1688.F32.TF32 R24, R80.reuse, R118, R120 ;  /* 0x000000765018723c */ /* 0x048fe40000081078 */
[----:B------:R-:W-:Y:S04]  /*92560*/  STL.64 [R1+0x1e0], R32 ;  /* 0x0001e02001007387 */ /* 0x000fe80000100a00 */
[----:B------:R1:W-:Y:S04]  /*92570*/  STL.64 [R1+0x1e8], R34 ;  /* 0x0001e82201007387 */ /* 0x0003e80000100a00 */
[----:B------:R-:W-:Y:S04]  /*92580*/  STL.64 [R1+0x1d0], R68 ;  /* 0x0001d04401007387 */ /* 0x000fe80000100a00 */
[----:B------:R2:W-:Y:S01]  /*92590*/  STL.64 [R1+0x1d8], R70 ;  /* 0x0001d84601007387 */ /* 0x0005e20000100a00 */
[C---:B-1----:R-:W-:Y:S06]  /*925a0*/  HMMA.1688.F32.TF32 R32, R80.reuse, R114, R100 ;  /* 0x000000725020723c */ /* 0x042fec0000081064 */
[C---:B--2---:R-:W-:Y:S02]  /*925b0*/  HMMA.1688.F32.TF32 R68, R80.reuse, R110, R96 ;  /* 0x0000006e5044723c */ /* 0x044fe40000081060 */
[----:B------:R-:W-:Y:S04]  /*925c0*/  STL.64 [R1+0x1c0], R24 ;  /* 0x0001c01801007387 */ /* 0x000fe80000100a00 */
[----:B------:R1:W-:Y:S02]  /*925d0*/  STL.64 [R1+0x1c8], R26 ;  /* 0x0001c81a01007387 */ /* 0x0003e40000100a00 */
[C---:B-1----:R-:W-:Y:S09]  /*925e0*/  HMMA.1688.F32.TF32 R24, R80.reuse, R106, R92 ;  /* 0x0000006a5018723c */ /* 0x042ff2000008105c */
[----:B------:R-:W-:Y:S04]  /*925f0*/  STL.64 [R1+0x1b0], R32 ;  /* 0x0001b02001007387 */ /* 0x000fe80000100a00 */
[----:B------:R-:W-:Y:S04]  /*92600*/  STL.64 [R1+0x1b8], R34 ;  /* 0x0001b82201007387 */ /* 0x000fe80000100a00 */
[----:B------:R-:W-:Y:S04]  /*92610*/  STL.64 [R1+0x1a0], R68 ;  /* 0x0001a04401007387 */ /* 0x000fe80000100a00 */
[----:B------:R-:W-:Y:S01]  /*92620*/  STL.64 [R1+0x1a8], R70 ;  /* 0x0001a84601007387 */ /* 0x000fe20000100a00 */
[C---:B------:R-:W-:Y:S06]  /*92630*/  HMMA.1688.F32.TF32 R72, R80.reuse, R62, R72 ;  /* 0x0000003e5048723c */ /* 0x040fec0000081048 */
[----:B------:R-:W-:Y:S06]  /*92640*/  HMMA.1688.F32.TF32 R76, R80, R58, R76 ;  /* 0x0000003a504c723c */ /* 0x000fec000008104c */
[C---:B------:R-:W-:Y:S06]  /*92650*/  HMMA.1688.F32.TF32 R92, R36.reuse, R18, R40 ;  /* 0x00000012245c723c */ /* 0x040fec0000081028 */
[----:B------:R-:W-:Y:S01]  /*92660*/  HMMA.1688.F32.TF32 R96, R36, R14, R240 ;  /* 0x0000000e2460723c */ /* 0x000fe200000810f0 */
[----:B------:R-:W-:Y:S04]  /*92670*/  LDS R32, [R20+UR12+0x12300] ;  /* 0x0123000c14207984 */ /* 0x000fe80008000800 */
[----:B------:R-:W-:Y:S04]  /*92680*/  LDS R34, [R20+UR12+0x13300] ;  /* 0x0133000c14227984 */ /* 0x000fe80008000800 */
[----:B------:R-:W-:Y:S04]  /*92690*/  LDS R33, [R21+UR12+0x12300] ;  /* 0x0123000c15217984 */ /* 0x000fe80008000800 */
[----:B------:R-:W1:Y:S04]  /*926a0*/  LDS R35, [R21+UR12+0x13300] ;  /* 0x0133000c15237984 */ /* 0x000e680008000800 */
[----:B------:R-:W-:Y:S04]  /*926b0*/  STL.64 [R1+0x190], R24 ;  /* 0x0001901801007387 */ /* 0x000fe80000100a00 */
[----:B------:R2:W-:Y:S02]  /*926c0*/  STL.64 [R1+0x198], R26 ;  /* 0x0001981a01007387 */ /* 0x0005e40000100a00 */
[C---:B--2---:R-:W-:Y:S06]  /*926d0*/  HMMA.1688.F32.TF32 R24, R80.reuse, R66, R88 ;  /* 0x000000425018723c */ /* 0x044fec0000081058 */
[----:B------:R-:W-:Y:S06]  /*926e0*/  HMMA.1688.F32.TF32 R80, R80, R54, R84 ;  /* 0x000000365050723c */ /* 0x000fec0000081054 */
[C---:B------:R-:W-:Y:S06]  /*926f0*/  HMMA.1688.F32.TF32 R84, R36.reuse, R30, R208 ;  /* 0x0000001e2454723c */ /* 0x040fec00000810d0 */
[C---:B------:R-:W-:Y:S05]  /*92700*/  HMMA.1688.F32.TF32 R88, R36.reuse, R22, R204 ;  /* 0x000000162458723c */ /* 0x040fea00000810cc */
        /* <DEDUP_REMOVED lines=87> */
[----:B------:R-:W-:Y:S04]  /*92c80*/  STL.64 [R1+0x4458], R96 ;  /* 0x0044586001007387 */ /* 0x000fe80000100a00 */
[----:B------:R-:W-:Y:S04]  /*92c90*/  LDS R24, [R0+UR12+0x12380] ;  /* 0x0123800c00187984 */ /* 0x000fe80008000800 */
[----:B------:R-:W-:Y:S01]  /*92ca0*/  LDS R26, [R0+UR12+0x13380] ;  /* 0x0133800c001a7984 */ /* 0x000fe20008000800 */
[C---:B--2---:R-:W-:Y:S06]  /*92cb0*/  HMMA.1688.F32.TF32 R68, R36.reuse, R6, R152 ;  /* 0x000000062444723c */ /* 0x044fec0000081098 */
[C---:B----4-:R-:W-:Y:S06]  /*92cc0*/  HMMA.1688.F32.TF32 R72, R36.reuse, R10, R156 ;  /* 0x0000000a2448723c */ /* 0x050fec000008109c */
[----:B---3--:R-:W-:-:S15]  /*92cd0*/  HMMA.1688.F32.TF32 R80, R36, R46, R216 ;  /* 0x0000002e2450723c */ /* 0x008fde00000810d8 */
[----:B------:R-:W-:-:S02]  /*92ce0*/  NOP ;  /* 0x0000000000007918 */ /* 0x000fc40000000000 */
[----:B------:R-:W-:Y:S04]  /*92cf0*/  STL.64 [R1+0x5b0], R72 ;  /* 0x0005b04801007387 */ /* 0x000fe80000100a00 */
[----:B------:R2:W-:Y:S04]  /*92d00*/  STL.64 [R1+0x5b8], R74 ;  /* 0x0005b84a01007387 */ /* 0x0005e80000100a00 */
[----:B------:R-:W-:Y:S04]  /*92d10*/  STL.64 [R1+0x5a0], R68 ;  /* 0x0005a04401007387 */ /* 0x000fe80000100a00 */
[----:B------:R3:W-:Y:S01]  /*92d20*/  STL.64 [R1+0x5a8], R70 ;  /* 0x0005a84601007387 */ /* 0x0007e20000100a00 */
[C---:B--2---:R-:W-:Y:S06]  /*92d30*/  HMMA.1688.F32.TF32 R72, R36.reuse, R50, R212 ;  /* 0x000000322448723c */ /* 0x044fec00000810d4 */
[C---:B---3--:R-:W-:Y:S01]  /*92d40*/  HMMA.1688.F32.TF32 R68, R36.reuse, R118, R148 ;  /* 0x000000762444723c */ /* 0x048fe20000081094 */
[----:B------:R-:W-:Y:S04]  /*92d50*/  STL.64 [R1+0x590], R80 ;  /* 0x0005905001007387 */ /* 0x000fe80000100a00 */
[----:B------:R2:W-:Y:S02]  /*92d60*/  STL.64 [R1+0x598], R82 ;  /* 0x0005985201007387 */ /* 0x0005e40000100a00 */
[C---:B--2---:R-:W-:Y:S10]  /*92d70*/  HMMA.1688.F32.TF32 R80, R36.reuse, R114, R144 ;  /* 0x000000722450723c */ /* 0x044ff40000081090 */
        /* <DEDUP_REMOVED lines=17> */
[C---:B--2---:R-:W-:Y:S06]  /*92e90*/  HMMA.1688.F32.TF32 R68, R36.reuse, R58, R128 ;  /* 0x0000003a2444723c */ /* 0x044fec0000081080 */
        /* <DEDUP_REMOVED lines=8> */
[C---:B-1----:R-:W-:Y:S06]  /*92f20*/  HMMA.1688.F32.TF32 R68, R32.reuse, R22, R100 ;  /* 0x000000162044723c */ /* 0x042fec0000081064 */
[C---:B------:R-:W-:Y:S06]  /*92f30*/  HMMA.1688.F32.TF32 R100, R32.reuse, R14, R204 ;  /* 0x0000000e2064723c */ /* 0x040fec00000810cc */
[C---:B--2---:R-:W-:Y:S01]  /*92f40*/  HMMA.1688.F32.TF32 R36, R32.reuse, R18, R208 ;  /* 0x000000122024723c */ /* 0x044fe200000810d0 */
[----:B------:R-:W-:Y:S04]  /*92f50*/  STL.64 [R1+0x370], R72 ;  /* 0x0003704801007387 */ /* 0x000fe80000100a00 */
[----:B------:R-:W-:Y:S01]  /*92f60*/  STL.64 [R1+0x378], R74 ;  /* 0x0003784a01007387 */ /* 0x000fe20000100a00 */
[C---:B------:R-:W-:Y:S05]  /*92f70*/  HMMA.1688.F32.TF32 R40, R32.reuse, R10, R40 ;  /* 0x0000000a2028723c */ /* 0x040fea0000081028 */
[----:B------:R-:W-:Y:S04]  /*92f80*/  STL.64 [R1+0x360], R68 ;  /* 0x0003604401007387 */ /* 0x000fe80000100a00 */
[----:B------:R-:W-:Y:S04]  /*92f90*/  STL.64 [R1+0x368], R70 ;  /* 0x0003684601007387 */ /* 0x000fe80000100a00 */
[----:B------:R-:W-:Y:S04]  /*92fa0*/  STL.64 [R1+0x4380], R102 ;  /* 0x0043806601007387 */ /* 0x000fe80000100a00 */
[----:B------:R-:W-:Y:S04]  /*92fb0*/  STL.64 [R1+0x350], R36 ;  /* 0x0003502401007387 */ /* 0x000fe80000100a00 */
[----:B------:R1:W-:Y:S02]  /*92fc0*/  STL.64 [R1+0x358], R38 ;  /* 0x0003582601007387 */ /* 0x0003e40000100a00 */
[----:B-1----:R-:W-:Y:S02]  /*92fd0*/  HMMA.1688.F32.TF32 R36, R32, R6, R240 ;  /* 0x000000062024723c */ /* 0x002fe400000810f0 */
[----:B------:R-:W-:Y:S04]  /*92fe0*/  STL.64 [R1+0x4378], R100 ;  /* 0x0043786401007387 */ /* 0x000fe80000100a00 */
[----:B------:R-:W2:Y:S04]  /*92ff0*/  LDL.LU R240, [R1+0xe70] ;  /* 0x000e700001f07983 */ /* 0x000ea80000300800 */
[----:B------:R1:W-:Y:S04]  /*93000*/  STL.64 [R1+0x500], R40 ;  /* 0x0005002801007387 */ /* 0x0003e80000100a00 */
[----:B------:R3:W-:Y:S09]  /*93010*/  STL.64 [R1+0x508], R42 ;  /* 0x0005082a01007387 */ /* 0x0007f20000100a00 */
[----:B------:R-:W-:Y:S04]  /*93020*/  STL.64 [R1+0x4f0], R36 ;  /* 0x0004f02401007387 */ /* 0x000fe80000100a00 */
[----:B------:R4:W-:Y:S04]  /*93030*/  STL.64 [R1+0x4f8], R38 ;  /* 0x0004f82601007387 */ /* 0x0009e80000100a00 */
[----:B------:R-:W2:Y:S04]  /*93040*/  LDL.LU R241, [R1+0xe74] ;  /* 0x000e740001f17983 */ /* 0x000ea80000300800 */
[----:B------:R-:W2:Y:S04]  /*93050*/  LDL.LU R242, [R1+0xe78] ;  /* 0x000e780001f27983 */ /* 0x000ea80000300800 */
[----:B------:R-:W2:Y:S04]  /*93060*/  LDL.LU R243, [R1+0xe7c] ;  /* 0x000e7c0001f37983 */ /* 0x000ea80000300800 */
[----:B-1----:R-:W2:Y:S04]  /*93070*/  LDL.LU R40, [R1+0xe80] ;  /* 0x000e800001287983 */ /* 0x002ea80000300800 */
[----:B------:R-:W2:Y:S04]  /*93080*/  LDL.LU R41, [R1+0xe84] ;  /* 0x000e840001297983 */ /* 0x000ea80000300800 */
[----:B---3--:R-:W2:Y:S04]  /*93090*/  LDL.LU R42, [R1+0xe88] ;  /* 0x000e8800012a7983 */ /* 0x008ea80000300800 */
        /* <DEDUP_REMOVED lines=37> */
[----:B------:R-:W-:-:S05]  /*932f0*/  LOP3.LUT R79, R0, 0x20, RZ, 0x3c, !PT ;  /* 0x00000020004f7812 */ /* 0x000fca00078e3cff */
[----:B------:R-:W-:Y:S04]  /*93300*/  LDS R25, [R79+UR12+0x12380] ;  /* 0x0123800c4f197984 */ /* 0x000fe80008000800 */
[----:B------:R-:W1:Y:S01]  /*93310*/  LDS R27, [R79+UR12+0x13380] ;  /* 0x0133800c4f1b7984 */ /* 0x000e620008000800 */
[----:B----4-:R-:W-:-:S15]  /*93320*/  HMMA.1688.F32.TF32 R36, R32, R46, R140 ;  /* 0x0000002e2024723c */ /* 0x010fde000008108c */
[----:B------:R-:W-:-:S09]  /*93330*/  NOP ;  /* 0x0000000000007918 */ /* 0x000fd20000000000 */
[----:B------:R-:W-:Y:S02]  /*93340*/  IMAD.MOV.U32 R103, RZ, RZ, R36 ;  /* 0x000000ffff677224 */ /* 0x000fe400078e0024 */
[----:B------:R-:W-:Y:S02]  /*93350*/  IMAD.MOV.U32 R102, RZ, RZ, R37 ;  /* 0x000000ffff667224 */ /* 0x000fe400078e0025 */
[----:B------:R-:W-:Y:S01]  /*93360*/  IMAD.MOV.U32 R101, RZ, RZ, R38 ;  /* 0x000000ffff657224 */ /* 0x000fe200078e0026 */
[----:B------:R-:W-:Y:S02]  /*93370*/  MOV R100, R39 ;  /* 0x0000002700647202 */ /* 0x000fe40000000f00 */
[C---:B---3--:R-:W-:Y:S06]  /*93380*/  HMMA.1688.F32.TF32 R36, R32.reuse, R114, R244 ;  /* 0x000000722024723c */ /* 0x048fec00000810f4 */
[C---:B--2---:R-:W-:Y:S06]  /*93390*/  HMMA.1688.F32.TF32 R72, R32.reuse, R50, R136 ;  /* 0x000000322048723c */ /* 0x044fec0000081088 */
[----:B------:R-:W-:Y:S01]  /*933a0*/  HMMA.1688.F32.TF32 R68, R32, R118, R132 ;  /* 0x000000762044723c */ /* 0x000fe20000081084 */
[----:B------:R2:W-:Y:S04]  /*933b0*/  STL [R1+0x43e4], R100 ;  /* 0x0043e46401007387 */ /* 0x0005e80000100800 */
[----:B------:R3:W-:Y:S04]  /*933c0*/  STL [R1+0x43e0], R102 ;  /* 0x0043e06601007387 */ /* 0x0007e80000100800 */
[----:B------:R4:W-:Y:S04]  /*933d0*/  STL [R1+0x43dc], R103 ;  /* 0x0043dc6701007387 */ /* 0x0009e80000100800 */
[----:B------:R1:W-:Y:S01]  /*933e0*/  STL [R1+0x43d8], R101 ;  /* 0x0043d86501007387 */ /* 0x0003e20000100800 */
[----:B--2---:R-:W-:-:S02]  /*933f0*/  IMAD.MOV.U32 R100, RZ, RZ, R36 ;  /* 0x000000ffff647224 */ /* 0x004fc400078e0024 */
[----:B---3--:R-:W-:Y:S02]  /*93400*/  IMAD.MOV.U32 R102, RZ, RZ, R37 ;  /* 0x000000ffff667224 */ /* 0x008fe400078e0025 */
[----:B----4-:R-:W-:Y:S02]  /*93410*/  IMAD.MOV.U32 R103, RZ, RZ, R38 ;  /* 0x000000ffff677224 */ /* 0x010fe400078e0026 */
[----:B-1----:R-:W-:Y:S02]  /*93420*/  IMAD.MOV.U32 R101, RZ, RZ, R39 ;  /* 0x000000ffff657224 */ /* 0x002fe400078e0027 */
[C---:B------:R-:W-:Y:S01]  /*93430*/  HMMA.1688.F32.TF32 R36, R32.reuse, R106, R124 ;  /* 0x0000006a2024723c */ /* 0x040fe2000008107c */
[----:B------:R-:W-:Y:S04]  /*93440*/  STL.64 [R1+0x4d0], R72 ;  /* 0x0004d04801007387 */ /* 0x000fe80000100a00 */
[----:B------:R-:W-:Y:S04]  /*93450*/  STL.64 [R1+0x4d8], R74 ;  /* 0x0004d84a01007387 */ /* 0x000fe80000100a00 */
[----:B------:R-:W-:Y:S04]  /*93460*/  STL.64 [R1+0x4c0], R68 ;  /* 0x0004c04401007387 */ /* 0x000fe80000100a00 */
[----:B------:R1:W-:Y:S04]  /*93470*/  STL.64 [R1+0x4c8], R70 ;  /* 0x0004c84601007387 */ /* 0x0003e80000100a00 */
[----:B------:R2:W-:Y:S04]  /*93480*/  STL [R1+0x43f4], R101 ;  /* 0x0043f46501007387 */ /* 0x0005e80000100800 */
[----:B------:R3:W-:Y:S04]  /*93490*/  STL [R1+0x43f0], R103 ;  /* 0x0043f06701007387 */ /* 0x0007e80000100800 */
[----:B------:R4:W-:Y:S04]  /*934a0*/  STL [R1+0x43ec], R100 ;  /* 0x0043ec6401007387 */ /* 0x0009e80000100800 */
[----:B------:R4:W-:Y:S01]  /*934b0*/  STL [R1+0x43e8], R102 ;  /* 0x0043e86601007387 */ /* 0x0009e20000100800 */
[----:B-1----:R-:W-:Y:S01]  /*934c0*/  HMMA.1688.F32.TF32 R68, R32, R110, R128 ;  /* 0x0000006e2044723c */ /* 0x002fe20000081080 */
[----:B--2---:R-:W-:Y:S01]  /*934d0*/  MOV R101, R36 ;  /* 0x0000002400657202 */ /* 0x004fe20000000f00 */
[----:B---3--:R-:W-:-:S02]  /*934e0*/  IMAD.MOV.U32 R103, RZ, RZ, R37 ;  /* 0x000000ffff677224 */ /* 0x008fc400078e0025 */
[----:B----4-:R-:W-:Y:S02]  /*934f0*/  IMAD.MOV.U32 R100, RZ, RZ, R38 ;  /* 0x000000ffff647224 */ /* 0x010fe400078e0026 */
[----:B------:R-:W-:Y:S02]  /*93500*/  IMAD.MOV.U32 R102, RZ, RZ, R39 ;  /* 0x000000ffff667224 */ /* 0x000fe400078e0027 */
[C---:B------:R-:W-:Y:S06]  /*93510*/  HMMA.1688.F32.TF32 R36, R32.reuse, R66, R120 ;  /* 0x000000422024723c */ /* 0x040fec0000081078 */
[C---:B------:R-:W-:Y:S09]  /*93520*/  HMMA.1688.F32.TF32 R72, R32.reuse, R62, R208 ;  /* 0x0000003e2048723c */ /* 0x040ff200000810d0 */
[----:B------:R-:W-:Y:S04]  /*93530*/  STL.64 [R1+0x4a0], R68 ;  /* 0x0004a04401007387 */ /* 0x000fe80000100a00 */
[----:B------:R1:W-:Y:S04]  /*93540*/  STL.64 [R1+0x4a8], R70 ;  /* 0x0004a84601007387 */ /* 0x0003e80000100a00 */
[----:B------:R-:W-:Y:S04]  /*93550*/  STL.64 [R1+0x44a0], R102 ;  /* 0x0044a06601007387 */ /* 0x000fe80000100a00 */
[----:B------:R-:W-:Y:S01]  /*93560*/  STL.64 [R1+0x4498], R100 ;  /* 0x0044986401007387 */ /* 0x000fe20000100a00 */
[C---:B-1----:R-:W-:Y:S03]  /*93570*/  HMMA.1688.F32.TF32 R68, R32.reuse, R58, R204 ;  /* 0x0000003a2044723c */ /* 0x042fe600000810cc */
[----:B------:R-:W-:Y:S04]  /*93580*/  STL.64 [R1+0x480], R36 ;  /* 0x0004802401007387 */ /* 0x000fe80000100a00 */
[----:B------:R1:W-:Y:S02]  /*93590*/  STL.64 [R1+0x488], R38 ;  /* 0x0004882601007387 */ /* 0x0003e40000100a00 */
[----:B-1----:R-:W-:Y:S06]  /*935a0*/  HMMA.1688.F32.TF32 R36, R32, R54, R40 ;  /* 0x000000362024723c */ /* 0x002fec0000081028 */
[C---:B------:R-:W-:Y:S01]  /*935b0*/  HMMA.1688.F32.TF32 R32, R24.reuse, R30, R240 ;  /* 0x0000001e1820723c */ /* 0x040fe200000810f0 */
        /* <DEDUP_REMOVED lines=77> */
[----:B-1----:R-:W-:Y:S07]  /*93a90*/  HMMA.1688.F32.TF32 R32, R24, R22, R40 ;  /* 0x000000161820723c */ /* 0x002fee0000081028 */
[----:B------:R-:W-:-:S15]  /*93aa0*/  IMAD.MOV.U32 R41, RZ, RZ, R3 ;  /* 0x000000ffff297224 */ /* 0x000fde00078e0003 */
[----:B------:R-:W-:-:S01]  /*93ab0*/  NOP ;  /* 0x0000000000007918 */ /* 0x000fc20000000000 */
        /* <DEDUP_REMOVED lines=13> */
[----:B--2---:R-:W-:Y:S06]  /*93b90*/  HMMA.1688.F32.TF32 R36, R24, R10, R156 ;  /* 0x0000000a1824723c */ /* 0x004fec000008109c */
[----:B------:R-:W-:Y:S01]  /*93ba0*/  HMMA.1688.F32.TF32 R120, R232, R30, R120 ;  /* 0x0000001ee878723c */ /* 0x000fe20000081078 */
[----:B------:R-:W-:Y:S01]  /*93bb0*/  MOV R42, R29 ;  /* 0x0000001d002a7202 */ /* 0x000fe20000000f00 */
[----:B------:R-:W-:Y:S01]  /*93bc0*/  IMAD.MOV.U32 R43, RZ, RZ, R28 ;  /* 0x000000ffff2b7224 */ /* 0x000fe200078e001c */
[----:B------:R-:W-:Y:S04]  /*93bd0*/  LDS R156, [R0+UR12+0x14000] ;  /* 0x0140000c009c7984 */ /* 0x000fe80008000800 */
[----:B------:R-:W-:Y:S04]  /*93be0*/  LDS R158, [R0+UR12+0x15000] ;  /* 0x0150000c009e7984 */ /* 0x000fe80008000800 */
[----:B------:R-:W-:Y:S04]  /*93bf0*/  LDS R157, [R79+UR12+0x14000] ;  /* 0x0140000c4f9d7984 */ /* 0x000fe80008000800 */
[----:B------:R-:W-:Y:S04]  /*93c00*/  LDS R159, [R79+UR12+0x15000] ;  /* 0x0150000c4f9f7984 */ /* 0x000fe80008000800 */
[----:B------:R-:W-:Y:S04]  /*93c10*/  STL.64 [R1+0x310], R32 ;  /* 0x0003102001007387 */ /* 0x000fe80000100a00 */
[----:B------:R1:W-:Y:S02]  /*93c20*/  STL.64 [R1+0x318], R34 ;  /* 0x0003182201007387 */ /* 0x0003e40000100a00 */
[C---:B-1----:R-:W-:Y:S02]  /*93c30*/  HMMA.1688.F32.TF32 R32, R24.reuse, R6, R152 ;  /* 0x000000061820723c */ /* 0x042fe40000081098 */
[----:B------:R-:W-:Y:S04]  /*93c40*/  STL.64 [R1+0x300], R68 ;  /* 0x0003004401007387 */ /* 0x000fe80000100a00 */
[----:B------:R1:W-:Y:S04]  /*93c50*/  STL.64 [R1+0x308], R70 ;  /* 0x0003084601007387 */ /* 0x0003e80000100a00 */
[----:B------:R-:W-:Y:S04]  /*93c60*/  STL.64 [R1+0x270], R36 ;  /* 0x0002702401007387 */ /* 0x000fe80000100a00 */
[----:B------:R2:W-:Y:S04]  /*93c70*/  STL.64 [R1+0x278], R38 ;  /* 0x0002782601007387 */ /* 0x0005e80000100a00 */
[----:B------:R-:W-:Y:S04]  /*93c80*/  LDS R152, [R20+UR12+0x14000] ;  /* 0x0140000c14987984 */ /* 0x000fe80008000800 */
[----:B------:R-:W-:Y:S04]  /*93c90*/  LDS R154, [R20+UR12+0x15000] ;  /* 0x0150000c149a7984 */ /* 0x000fe80008000800 */
[----:B------:R-:W-:Y:S01]  /*93ca0*/  LDS R153, [R21+UR12+0x14000] ;  /* 0x0140000c15997984 */ /* 0x000fe20008000800 */
[C---:B-1----:R-:W-:Y:S06]  /*93cb0*/  HMMA.1688.F32.TF32 R68, R24.reuse, R46, R216 ;  /* 0x0000002e1844723c */ /* 0x042fec00000810d8 */
[C---:B--2---:R-:W-:Y:S01]  /*93cc0*/  HMMA.1688.F32.TF32 R36, R24.reuse, R50, R212 ;  /* 0x000000321824723c */ /* 0x044fe200000810d4 */
        /* <DEDUP_REMOVED lines=20> */
[C---:B-1----:R-:W-:Y:S06]  /*93e10*/  HMMA.1688.F32.TF32 R32, R24.reuse, R58, R128 ;  /* 0x0000003a1820723c */ /* 0x042fec0000081080 */
[----:B------:R-:W-:Y:S04]  /*93e20*/  HMMA.1688.F32.TF32 R24, R24, R54, R124 ;  /* 0x000000361818723c */ /* 0x000fe8000008107c */
[----:B------:R-:W-:Y:S04]  /*93e30*/  STL.64 [R1+0x3e0], R68 ;  /* 0x0003e04401007387 */ /* 0x000fe80000100a00 */
[----:B------:R-:W-:Y:S04]  /*93e40*/  STL.64 [R1+0x3e8], R70 ;  /* 0x0003e84601007387 */ /* 0x000fe80000100a00 */
[----:B------:R-:W-:Y:S04]  /*93e50*/  STL.64 [R1+0x3d0], R36 ;  /* 0x0003d02401007387 */ /* 0x000fe80000100a00 */
[----:B------:R-:W-:Y:S01]  /*93e60*/  STL.64 [R1+0x3d8], R38 ;  /* 0x0003d82601007387 */ /* 0x000fe20000100a00 */
[----:B------:R-:W-:Y:S07]  /*93e70*/  HMMA.1688.F32.TF32 R124, R232, R22, R240 ;  /* 0x00000016e87c723c */ /* 0x000fee00000810f0 */
        /* <DEDUP_REMOVED lines=8> */
[----:B------:R-:W-:Y:S04]  /*93f00*/  STL.64 [R1+0x2f8], R26 ;  /* 0x0002f81a01007387 */ /* 0x000fe80000100a00 */
[----:B------:R-:W-:Y:S01]  /*93f10*/  STL.64 [R1+0x4288], R120 ;  /* 0x0042887801007387 */ /* 0x000fe20000100a00 */
[----:B------:R-:W-:Y:S07]  /*93f20*/  HMMA.1688.F32.TF32 R140, R232, R6, R240 ;  /* 0x00000006e88c723c */ /* 0x000fee00000810f0 */
[----:B------:R-:W-:-:S02]  /*93f30*/  IMAD.MOV.U32 R240, RZ, RZ, R9 ;  /* 0x000000fffff07224 */ /* 0x000fc400078e0009 */
[----:B------:R-:W-:Y:S01]  /*93f40*/  IMAD.MOV.U32 R241, RZ, RZ, R8 ;  /* 0x000000fffff17224 */ /* 0x000fe200078e0008 */
[----:B------:R-:W-:Y:S04]  /*93f50*/  STL.64 [R1+0x42a0], R126 ;  /* 0x0042a07e01007387 */ /* 0x000fe80000100a00 */
[----:B------:R-:W-:Y:S01]  /*93f60*/  STL.64 [R1+0x4298], R124 ;  /* 0x0042987c01007387 */ /* 0x000fe20000100a00 */
[----:B------:R-:W-:Y:S02]  /*93f70*/  IMAD.MOV.U32 R242, RZ, RZ, R5 ;  /* 0x000000fffff27224 */ /* 0x000fe400078e0005 */
[----:B------:R-:W-:-:S07]  /*93f80*/  IMAD.MOV.U32 R243, RZ, RZ, R4 ;  /* 0x000000fffff37224 */ /* 0x000fce00078e0004 */
[C---:B------:R-:W-:Y:S06]  /*93f90*/  HMMA.1688.F32.TF32 R144, R232.reuse, R46, R240 ;  /* 0x0000002ee890723c */ /* 0x040fec00000810f0 */
[C---:B------:R-:W-:Y:S01]  /*93fa0*/  HMMA.1688.F32.TF32 R136, R232.reuse, R10, R40 ;  /* 0x0000000ae888723c */ /* 0x040fe20000081028 */
[----:B------:R-:W1:Y:S04]  /*93fb0*/  LDSM.16.M88.4 R40, [R3+UR12+0x40100] ;  /* 0x0401000c0328783b */ /* 0x000e680008000200 */
[----:B------:R-:W2:Y:S04]  /*93fc0*/  LDSM.16.M88.4 R36, [R3+UR12+0x42100] ;  /* 0x0421000c0324783b */ /* 0x000ea80008000200 */
[----:B------:R-:W3:Y:S04]  /*93fd0*/  LDSM.16.M88.4 R32, [R3+UR12+0x44100] ;  /* 0x0441000c0320783b */ /* 0x000ee80008000200 */
[----:B------:R-:W4:Y:S04]  /*93fe0*/  LDSM.16.M88.4 R28, [R3+UR12+0x46100] ;  /* 0x0461000c031c783b */ /* 0x000f280008000200 */
[----:B------:R-:W4:Y:S04]  /*93ff0*/  LDSM.16.M88.4 R24, [R3+UR12+0x48100] ;  /* 0x0481000c0318783b */ /* 0x000f280008000200 */
[----:B------:R-:W4:Y:S01]  /*94000*/  LDSM.16.M88.4 R120, [R3+UR12+0x56100] ;  /* 0x0561000c0378783b */ /* 0x000f220008000200 */
[C---:B------:R-:W-:Y:S03]  /*94010*/  HMMA.1688.F32.TF32 R128, R232.reuse, R18, R208 ;  /* 0x00000012e880723c */ /* 0x040fe600000810d0 */
[----:B------:R-:W4:Y:S03]  /*94020*/  LDSM.16.M88.4 R8, [R3+UR12+0x4a100] ;  /* 0x04a1000c0308783b */ /* 0x000f260008000200 */
[----:B------:R-:W-:Y:S01]  /*94030*/  HMMA.1688.F32.TF32 R132, R232, R14, R204 ;  /* 0x0000000ee884723c */ /* 0x000fe200000810cc */
[----:B------:R-:W-:Y:S04]  /*94040*/  LDSM.16.M88.4 R124, [R3+UR12+0x58100] ;  /* 0x0581000c037c783b */ /* 0x000fe80008000200 */
[----:B------:R-:W-:Y:S01]  /*94050*/  LDSM.16.M88.4 R84, [R3+UR12+0x5a100] ;  /* 0x05a1000c0354783b */ /* 0x000fe20008000200 */
[----:B------:R-:W-:-:S02]  /*94060*/  IMAD.MOV.U32 R242, RZ, RZ, R116 ;  /* 0x000000fffff27224 */ /* 0x000fc400078e0074 */
[----:B------:R-:W-:Y:S01]  /*94070*/  IMAD.MOV.U32 R243, RZ, RZ, R117 ;  /* 0x000000fffff37224 */ /* 0x000fe200078e0075 */
[----:B------:R-:W-:Y:S04]  /*94080*/  LDSM.16.M88.4 R20, [R3+UR12+0x4c100] ;  /* 0x04c1000c0314783b */ /* 0x000fe80008000200 */
[----:B------:R-:W-:Y:S01]  /*94090*/  LDSM.16.M88.4 R4, [R3+UR12+0x4e100] ;  /* 0x04e1000c0304783b */ /* 0x000fe20008000200 */
[----:B------:R-:W-:Y:S02]  /*940a0*/  IMAD.MOV.U32 R74, RZ, RZ, R44 ;  /* 0x000000ffff4a7224 */ /* 0x000fe400078e002c */
[----:B------:R-:W-:Y:S01]  /*940b0*/  IMAD.MOV.U32 R75, RZ, RZ, R45 ;  /* 0x000000ffff4b7224 */ /* 0x000fe200078e002d */
[----:B------:R-:W-:Y:S04]  /*940c0*/  LDSM.16.M88.4 R16, [R3+UR12+0x50100] ;  /* 0x0501000c0310783b */ /* 0x000fe80008000200 */
[----:B------:R-:W-:Y:S04]  /*940d0*/  STL.64 [R1+0x42b0], R130 ;  /* 0x0042b08201007387 */ /* 0x000fe80000100a00 */
[----:B------:R-:W-:Y:S04]  /*940e0*/  STL.64 [R1+0x42a8], R128 ;  /* 0x0042a88001007387 */ /* 0x000fe80000100a00 */
[----:B------:R-:W-:Y:S04]  /*940f0*/  STL.64 [R1+0x42c0], R134 ;  /* 0x0042c08601007387 */ /* 0x000fe80000100a00 */
[----:B------:R-:W-:Y:S04]  /*94100*/  STL.64 [R1+0x42b8], R132 ;  /* 0x0042b88401007387 */ /* 0x000fe80000100a00 */
[----:B------:R4:W-:Y:S04]  /*94110*/  STL [R1+0x4284], R138 ;  /* 0x0042848a01007387 */ /* 0x0009e80000100800 */
[----:B------:R4:W-:Y:S04]  /*94120*/  STL [R1+0x4280], R139 ;  /* 0x0042808b01007387 */ /* 0x0009e80000100800 */
[----:B------:R-:W4:Y:S04]  /*94130*/  LDSM.16.M88.4 R128, [R3+UR12+0x54100] ;  /* 0x0541000c0380783b */ /* 0x000f280008000200 */
[----:B------:R-:W-:Y:S04]  /*94140*/  LDSM.16.M88.4 R12, [R3+UR12+0x52100] ;  /* 0x0521000c030c783b */ /* 0x000fe80008000200 */
[----:B-1----:R-:W-:Y:S04]  /*94150*/  STL [R1+0x4258], R42 ;  /* 0x0042582a01007387 */ /* 0x002fe80000100800 */
[----:B------:R-:W-:Y:S04]  /*94160*/  STL [R1+0x4254], R43 ;  /* 0x0042542b01007387 */ /* 0x000fe80000100800 */
[----:B--2---:R-:W-:Y:S04]  /*94170*/  STL [R1+0x425c], R38 ;  /* 0x00425c2601007387 */ /* 0x004fe80000100800 */
[----:B------:R-:W-:Y:S04]  /*94180*/  STL [R1+0x4250], R39 ;  /* 0x0042502701007387 */ /* 0x000fe80000100800 */
[----:B---3--:R-:W-:Y:S04]  /*94190*/  STL [R1+0x4264], R34 ;  /* 0x0042642201007387 */ /* 0x008fe80000100800 */
[----:B------:R-:W-:Y:S04]  /*941a0*/  STL [R1+0x4260], R35 ;  /* 0x0042602301007387 */ /* 0x000fe80000100800 */
[----:B----4-:R-:W-:Y:S04]  /*941b0*/  STL [R1+0x426c], R30 ;  /* 0x00426c1e01007387 */ /* 0x010fe80000100800 */
[----:B------:R-:W-:Y:S04]  /*941c0*/  STL [R1+0x4268], R31 ;  /* 0x0042681f01007387 */ /* 0x000fe80000100800 */
[----:B------:R-:W-:Y:S04]  /*941d0*/  STL [R1+0x4274], R26 ;  /* 0x0042741a01007387 */ /* 0x000fe80000100800 */
[----:B------:R-:W-:Y:S01]  /*941e0*/  STL [R1+0x4270], R27 ;  /* 0x0042701b01007387 */ /* 0x000fe20000100800 */
[----:B------:R-:W-:Y:S01]  /*941f0*/  MOV R138, R122 ;  /* 0x0000007a008a7202 */ /* 0x000fe20000000f00 */
[----:B------:R-:W-:-:S02]  /*94200*/  IMAD.MOV.U32 R139, RZ, RZ, R123 ;  /* 0x000000ffff8b7224 */ /* 0x000fc400078e007b */
[----:B------:R-:W-:Y:S04]  /*94210*/  STL.64 [R1+0x42d0], R142 ;  /* 0x0042d08e01007387 */ /* 0x000fe80000100a00 */
[----:B------:R-:W-:Y:S04]  /*94220*/  STL.64 [R1+0x42c8], R140 ;  /* 0x0042c88c01007387 */ /* 0x000fe80000100a00 */
[----:B------:R-:W-:Y:S04]  /*94230*/  STL [R1+0x427c], R10 ;  /* 0x00427c0a01007387 */ /* 0x000fe80000100800 */
[----:B------:R-:W-:Y:S04]  /*94240*/  STL [R1+0x4278], R11 ;  /* 0x0042780b01007387 */ /* 0x000fe80000100800 */
[----:B------:R-:W-:Y:S04]  /*94250*/  STL.64 [R1+0x42e0], R138 ;  /* 0x0042e08a01007387 */ /* 0x000fe80000100a00 */
[----:B------:R-:W-:Y:S04]  /*94260*/  STL.64 [R1+0x42d8], R136 ;  /* 0x0042d88801007387 */ /* 0x000fe80000100a00 */
[----:B------:R-:W1:Y:S04]  /*94270*/  LDSM.16.M88.4 R136, [R3+UR12+0x5c100] ;  /* 0x05c1000c0388783b */ /* 0x000e680008000200 */
[----:B------:R-:W2:Y:S04]  /*94280*/  LDSM.16.M88.4 R140, [R3+UR12+0x5e100] ;  /* 0x05e1000c038c783b */ /* 0x000ea80008000200 */
[----:B------:R-:W-:Y:S04]  /*94290*/  STL.64 [R1+0x218], R130 ;  /* 0x0002188201007387 */ /* 0x000fe80000100a00 */
[----:B------:R3:W-:Y:S04]  /*942a0*/  STL.64 [R1+0x228], R122 ;  /* 0x0002287a01007387 */ /* 0x0007e80000100a00 */
[----:B------:R-:W-:Y:S04]  /*942b0*/  STL.64 [R1+0x238], R126 ;  /* 0x0002387e01007387 */ /* 0x000fe80000100a00 */
[----:B------:R-:W-:Y:S04]  /*942c0*/  STL.64 [R1+0x248], R86 ;  /* 0x0002485601007387 */ /* 0x000fe80000100a00 */
[----:B-1----:R-:W-:Y:S04]  /*942d0*/  STL.64 [R1+0x258], R138 ;  /* 0x0002588a01007387 */ /* 0x002fe80000100a00 */
[----:B------:R-:W-:Y:S04]  /*942e0*/  STL [R1+0x41b8], R3 ;  /* 0x0041b80301007387 */ /* 0x000fe80000100800 */
[----:B------:R-:W4:Y:S04]  /*942f0*/  LDL.LU R240, [R1+0x10f0] ;  /* 0x0010f00001f07983 */ /* 0x000f280000300800 */
[----:B------:R-:W4:Y:S04]  /*94300*/  LDL.LU R241, [R1+0x10f4] ;  /* 0x0010f40001f17983 */ /* 0x000f280000300800 */
        /* <DEDUP_REMOVED lines=37> */
[----:B------:R-:W-:Y:S02]  /*94560*/  IMAD.MOV.U32 R205, RZ, RZ, R112 ;  /* 0x000000ffffcd7224 */ /* 0x000fe400078e0070 */
[----:B------:R-:W-:Y:S01]  /*94570*/  IMAD.MOV.U32 R206, RZ, RZ, R109 ;  /* 0x000000ffffce7224 */ /* 0x000fe200078e006d */
[----:B------:R-:W-:Y:S01]  /*94580*/  MOV R207, R108 ;  /* 0x0000006c00cf7202 */ /* 0x000fe20000000f00 */
[----:B--2---:R-:W-:Y:S04]  /*94590*/  STL.64 [R1+0x260], R140 ;  /* 0x0002608c01007387 */ /* 0x004fe80000100a00 */
[----:B------:R-:W-:Y:S04]  /*945a0*/  STL.64 [R1+0x268], R142 ;  /* 0x0002688e01007387 */ /* 0x000fe80000100a00 */
[----:B------:R-:W-:Y:S01]  /*945b0*/  STL.64 [R1+0x42f0], R146 ;  /* 0x0042f09201007387 */ /* 0x000fe20000100a00 */
[----:B------:R-:W-:Y:S03]  /*945c0*/  HMMA.1688.F32.TF32 R236, R156, R40, R204 ;  /* 0x000000289cec723c */ /* 0x000fe600000810cc */
[----:B------:R1:W-:Y:S01]  /*945d0*/  STL.64 [R1+0x42e8], R144 ;  /* 0x0042e89001007387 */ /* 0x0003e20000100a00 */
[----:B---3--:R-:W-:Y:S01]  /*945e0*/  IMAD.MOV.U32 R211, RZ, RZ, R116 ;  /* 0x000000ffffd37224 */ /* 0x008fe200078e0074 */
[----:B----4-:R-:W-:Y:S01]  /*945f0*/  MOV R210, R117 ;  /* 0x0000007500d27202 */ /* 0x010fe20000000f00 */
        /* <DEDUP_REMOVED lines=91> */
[C---:B------:R-:W-:Y:S06]  /*94bb0*/  HMMA.1688.F32.TF32 R196, R156.reuse, R12, R196 ;  /* 0x0000000c9cc4723c */ /* 0x040fec00000810c4 */
[C---:B------:R-:W-:Y:S06]  /*94bc0*/  HMMA.1688.F32.TF32 R216, R156.reuse, R24, R216 ;  /* 0x000000189cd8723c */ /* 0x040fec00000810d8 */
[C---:B------:R-:W-:Y:S06]  /*94bd0*/  HMMA.1688.F32.TF32 R188, R156.reuse, R120, R188 ;  /* 0x000000789cbc723c */ /* 0x040fec00000810bc */
[C---:B------:R-:W-:Y:S06]  /*94be0*/  HMMA.1688.F32.TF32 R168, R156.reuse, R124, R168 ;  /* 0x0000007c9ca8723c */ /* 0x040fec00000810a8 */
[C---:B------:R-:W-:Y:S06]  /*94bf0*/  HMMA.1688.F32.TF32 R164, R156.reuse, R84, R164 ;  /* 0x000000549ca4723c */ /* 0x040fec00000810a4 */
[----:B------:R-:W-:Y:S01]  /*94c00*/  HMMA.1688.F32.TF32 R212, R156, R8, R212 ;  /* 0x000000089cd4723c */ /* 0x000fe200000810d4 */
[----:B------:R-:W-:-:S05]  /*94c10*/  IMAD.MOV.U32 R123, RZ, RZ, R126 ;  /* 0x000000ffff7b7224 */ /* 0x000fca00078e007e */
[C---:B------:R-:W-:Y:S01]  /*94c20*/  HMMA.1688.F32.TF32 R208, R156.reuse, R20, R208 ;  /* 0x000000149cd0723c */ /* 0x040fe200000810d0 */
[----:B------:R-:W-:Y:S04]  /*94c30*/  STL.64 [R1+0x43c0], R226 ;  /* 0x0043c0e201007387 */ /* 0x000fe80000100a00 */
[----:B------:R-:W-:Y:S04]  /*94c40*/  STL.64 [R1+0x43b8], R224 ;  /* 0x0043b8e001007387 */ /* 0x000fe80000100a00 */
[----:B------:R-:W-:Y:S04]  /*94c50*/  STL.64 [R1+0x43d0], R222 ;  /* 0x0043d0de01007387 */ /* 0x000fe80000100a00 */
[----:B------:R-:W-:Y:S04]  /*94c60*/  STL.64 [R1+0x43c8], R220 ;  /* 0x0043c8dc01007387 */ /* 0x000fe80000100a00 */
[----:B------:R-:W-:Y:S04]  /*94c70*/  STL.64 [R1+0x44b0], R218 ;  /* 0x0044b0da01007387 */ /* 0x000fe80000100a00 */
[----:B------:R-:W-:Y:S01]  /*94c80*/  STL.64 [R1+0x44a8], R216 ;  /* 0x0044a8d801007387 */ /* 0x000fe20000100a00 */
[C---:B------:R-:W-:Y:S06]  /*94c90*/  HMMA.1688.F32.TF32 R200, R156.reuse, R16, R200 ;  /* 0x000000109cc8723c */ /* 0x040fec00000810c8 */
[C---:B------:R-:W-:Y:S01]  /*94ca0*/  HMMA.1688.F32.TF32 R192, R156.reuse, R128, R192 ;  /* 0x000000809cc0723c */ /* 0x040fe200000810c0 */
[----:B------:R-:W-:Y:S04]  /*94cb0*/  STL.64 [R1+0x44c0], R214 ;  /* 0x0044c0d601007387 */ /* 0x000fe80000100a00 */
[----:B------:R-:W-:Y:S01]  /*94cc0*/  STL.64 [R1+0x44b8], R212 ;  /* 0x0044b8d401007387 */ /* 0x000fe20000100a00 */
[C---:B------:R-:W-:Y:S03]  /*94cd0*/  HMMA.1688.F32.TF32 R160, R156.reuse, R136, R160 ;  /* 0x000000889ca0723c */ /* 0x040fe600000810a0 */
[----:B------:R-:W-:Y:S04]  /*94ce0*/  LDS R240, [R0+UR12+0x14080] ;  /* 0x0140800c00f07984 */ /* 0x000fe80008000800 */
[----:B------:R-:W-:Y:S04]  /*94cf0*/  LDS R242, [R0+UR12+0x15080] ;  /* 0x0150800c00f27984 */ /* 0x000fe80008000800 */
[----:B------:R-:W-:Y:S04]  /*94d00*/  LDS R241, [R79+UR12+0x14080] ;  /* 0x0140800c4ff17984 */ /* 0x000fe80008000800 */
        /* <DEDUP_REMOVED lines=10> */
[----:B------:R-:W4:Y:S04]  /*94db0*/  LDL.LU R44, [R1+0x44f4] ;  /* 0x0044f400012c7983 */ /* 0x000f280000300800 */
[----:B------:R-:W2:Y:S04]  /*94dc0*/  LDL.LU R45, [R1+0x44f0] ;  /* 0x0044f000012d7983 */ /* 0x000ea80000300800 */
        /* <DEDUP_REMOVED lines=13> */
[----:B------:R-:W-:Y:S01]  /*94ea0*/  HMMA.1688.F32.TF32 R156, R156, R140, R244 ;  /* 0x0000008c9c9c723c */ /* 0x000fe200000810f4 */
[----:B------:R-:W-:-:S02]  /*94eb0*/  MOV R126, R87 ;  /* 0x00000057007e7202 */ /* 0x000fc40000000f00 */
[----:B------:R-:W-:Y:S01]  /*94ec0*/  LOP3.LUT R87, R0, 0x60, RZ, 0x3c, !PT ;  /* 0x0000006000577812 */ /* 0x000fe200078e3cff */
[----:B------:R-:W-:Y:S04]  /*94ed0*/  LDS R243, [R79+UR12+0x15080] ;  /* 0x0150800c4ff37984 */ /* 0x000fe80008000800 */
[----:B------:R-:W3:Y:S01]  /*94ee0*/  LDS R155, [R87+UR12+0x15000] ;  /* 0x0150000c579b7984 */ /* 0x000ee20008000800 */
[----:B----4-:R-:W-:Y:S02]  /*94ef0*/  IMAD.MOV.U32 R94, RZ, RZ, R44 ;  /* 0x000000ffff5e7224 */ /* 0x010fe400078e002c */
[----:B--2---:R-:W-:Y:S02]  /*94f00*/  IMAD.MOV.U32 R93, RZ, RZ, R45 ;  /* 0x000000ffff5d7224 */ /* 0x004fe400078e002d */
[----:B------:R-:W2:Y:S04]  /*94f10*/  LDL.LU R45, [R1+0x44ec] ;  /* 0x0044ec00012d7983 */ /* 0x000ea80000300800 */
[----:B------:R-:W2:Y:S04]  /*94f20*/  LDL.LU R44, [R1+0x44e8] ;  /* 0x0044e800012c7983 */ /* 0x000ea80000300800 */
[----:B------:R-:W4:Y:S04]  /*94f30*/  LDL.LU R95, [R1+0x14cc] ;  /* 0x0014cc00015f7983 */ /* 0x000f280000300800 */
[----:B------:R-:W4:Y:S04]  /*94f40*/  LDL.LU R96, [R1+0x14d0] ;  /* 0x0014d00001607983 */ /* 0x000f280000300800 */
[----:B------:R-:W4:Y:S04]  /*94f50*/  LDL.LU R97, [R1+0x14d4] ;  /* 0x0014d40001617983 */ /* 0x000f280000300800 */
[----:B------:R-:W4:Y:S04]  /*94f60*/  LDL.LU R98, [R1+0x14d8] ;  /* 0x0014d80001627983 */ /* 0x000f280000300800 */
[----:B------:R-:W4:Y:S04]  /*94f70*/  LDL.LU R99, [R1+0x14dc] ;  /* 0x0014dc0001637983 */ /* 0x000f280000300800 */
        /* <DEDUP_REMOVED lines=19> */
[----:B------:R-:W-:-:S09]  /*950b0*/  NOP ;  /* 0x0000000000007918 */ /* 0x000fd20000000000 */
        /* <DEDUP_REMOVED lines=8> */
[----:B------:R-:W3:Y:S11]  /*95140*/  LDL.LU R251, [R1+0x147c] ;  /* 0x00147c0001fb7983 */ /* 0x000ef60000300800 */
[----:B------:R-:W-:Y:S01]  /*95150*/  IMAD.MOV.U32 R10, RZ, RZ, R108 ;  /* 0x000000ffff0a7224 */ /* 0x000fe200078e006c */
[----:B------:R-:W-:Y:S01]  /*95160*/  MOV R11, R109 ;  /* 0x0000006d000b7202 */ /* 0x000fe20000000f00 */
[----:B------:R-:W-:-:S02]  /*95170*/  IMAD.MOV.U32 R26, RZ, RZ, R110 ;  /* 0x000000ffff1a7224 */ /* 0x000fc400078e006e */
[----:B------:R-:W-:Y:S01]  /*95180*/  IMAD.MOV.U32 R27, RZ, RZ, R111 ;  /* 0x000000ffff1b7224 */ /* 0x000fe200078e006f */
[C---:B------:R-:W-:Y:S06]  /*95190*/  HMMA.1688.F32.TF32 R72, R152.reuse, R128, R72 ;  /* 0x000000809848723c */ /* 0x040fec0000081048 */
[----:B--2---:R-:W-:-:S15]  /*951a0*/  HMMA.1688.F32.TF32 R44, R152, R32, R44 ;  /* 0x00000020982c723c */ /* 0x004fde000008102c */
[----:B------:R-:W-:-:S09]  /*951b0*/  NOP ;  /* 0x0000000000007918 */ /* 0x000fd20000000000 */
[----:B------:R-:W-:Y:S02]  /*951c0*/  IMAD.MOV.U32 R38, RZ, RZ, R44 ;  /* 0x000000ffff267224 */ /* 0x000fe400078e002c */
[----:B------:R-:W-:Y:S01]  /*951d0*/  IMAD.MOV.U32 R42, RZ, RZ, R45 ;  /* 0x000000ffff2a7224 */ /* 0x000fe200078e002d */
[----:B------:R-:W-:Y:S01]  /*951e0*/  MOV R43, R46 ;  /* 0x0000002e002b7202 */ /* 0x000fe20000000f00 */
[----:B------:R-:W-:Y:S02]  /*951f0*/  IMAD.MOV.U32 R39, RZ, RZ, R47 ;  /* 0x000000ffff277224 */ /* 0x000fe400078e002f */
[C---:B----4-:R-:W-:Y:S06]  /*95200*/  HMMA.1688.F32.TF32 R44, R152.reuse, R28, R244 ;  /* 0x0000001c982c723c */ /* 0x050fec00000810f4 */
[C---:B------:R-:W-:Y:S06]  /*95210*/  HMMA.1688.F32.TF32 R108, R152.reuse, R24, R132 ;  /* 0x00000018986c723c */ /* 0x040fec0000081084 */
[C---:B------:R-:W-:Y:S06]  /*95220*/  HMMA.1688.F32.TF32 R96, R152.reuse, R20, R96 ;  /* 0x000000149860723c */ /* 0x040fec0000081060 */
[C---:B------:R-:W-:Y:S06]  /*95230*/  HMMA.1688.F32.TF32 R92, R152.reuse, R4, R92 ;  /* 0x00000004985c723c */ /* 0x040fec000008105c */
[C---:B------:R-:W-:Y:S01]  /*95240*/  HMMA.1688.F32.TF32 R80, R152.reuse, R12, R80 ;  /* 0x0000000c9850723c */ /* 0x040fe20000081050 */
[----:B------:R-:W-:Y:S01]  /*95250*/  IMAD.MOV.U32 R122, RZ, RZ, R127 ;  /* 0x000000ffff7a7224 */ /* 0x000fe200078e007f */
[----:B------:R-:W-:Y:S04]  /*95260*/  LDS R245, [R87+UR12+0x14080] ;  /* 0x0140800c57f57984 */ /* 0x000fe80008000800 */
[----:B------:R-:W-:Y:S04]  /*95270*/  LDS R247, [R87+UR12+0x15080] ;  /* 0x0150800c57f77984 */ /* 0x000fe80008000800 */
        /* <DEDUP_REMOVED lines=15> */
[----:B-1----:R-:W-:Y:S02]  /*95370*/  HMMA.1688.F32.TF32 R44, R152, R120, R68 ;  /* 0x00000078982c723c */ /* 0x002fe40000081044 */
[----:B------:R1:W-:Y:S04]  /*95380*/  STL.64 [R1+0x280], R80 ;  /* 0x0002805001007387 */ /* 0x0003e80000100a00 */
[----:B------:R2:W-:Y:S04]  /*95390*/  STL.64 [R1+0x288], R82 ;  /* 0x0002885201007387 */ /* 0x0005e80000100a00 */
[----:B------:R-:W4:Y:S04]  /*953a0*/  LDL.LU R96, [R1+0x1460] ;  /* 0x0014600001607983 */ /* 0x000f280000300800 */
[----:B------:R3:W-:Y:S04]  /*953b0*/  STL.64 [R1+0x70], R72 ;  /* 0x0000704801007387 */ /* 0x0007e80000100a00 */
[----:B------:R3:W-:Y:S04]  /*953c0*/  STL.64 [R1+0x78], R74 ;  /* 0x0000784a01007387 */ /* 0x0007e80000100a00 */
        /* <DEDUP_REMOVED lines=13> */
[----:B-1----:R-:W4:Y:S04]  /*954a0*/  LDL.LU R80, [R1+0x9e0] ;  /* 0x0009e00001507983 */ /* 0x002f280000300800 */
[----:B------:R-:W4:Y:S04]  /*954b0*/  LDL.LU R81, [R1+0x9e4] ;  /* 0x0009e40001517983 */ /* 0x000f280000300800 */
[----:B--2---:R-:W2:Y:S04]  /*954c0*/  LDL.LU R82, [R1+0x9e8] ;  /* 0x0009e80001527983 */ /* 0x004ea80000300800 */
[----:B------:R-:W2:Y:S04]  /*954d0*/  LDL.LU R83, [R1+0x9ec] ;  /* 0x0009ec0001537983 */ /* 0x000ea80000300800 */
[----:B---3--:R-:W3:Y:S04]  /*954e0*/  LDL.LU R72, [R1+0x710] ;  /* 0x0007100001487983 */ /* 0x008ee80000300800 */
[----:B------:R-:W3:Y:S01]  /*954f0*/  LDL.LU R73, [R1+0x714] ;  /* 0x0007140001497983 */ /* 0x000ee20000300800 */
[----:B------:R-:W-:-:S02]  /*95500*/  IMAD.MOV.U32 R94, RZ, RZ, R49 ;  /* 0x000000ffff5e7224 */ /* 0x000fc400078e0031 */
[----:B------:R-:W-:Y:S02]  /*95510*/  IMAD.MOV.U32 R95, RZ, RZ, R48 ;  /* 0x000000ffff5f7224 */ /* 0x000fe400078e0030 */
[----:B------:R-:W-:Y:S07]  /*95520*/  HMMA.1688.F32.TF32 R48, R152, R124, R248 ;  /* 0x0000007c9830723c */ /* 0x000fee00000810f8 */
        /* <DEDUP_REMOVED lines=10> */
[----:B------:R-:W-:Y:S04]  /*955d0*/  STL [R1+0x41fc], R48 ;  /* 0x0041fc3001007387 */ /* 0x000fe80000100800 */
[----:B------:R-:W-:Y:S04]  /*955e0*/  STL [R1+0x41f8], R49 ;  /* 0x0041f83101007387 */ /* 0x000fe80000100800 */
[----:B------:R-:W-:Y:S04]  /*955f0*/  STL [R1+0x41f4], R50 ;  /* 0x0041f43201007387 */ /* 0x000fe80000100800 */
[----:B------:R1:W-:Y:S02]  /*95600*/  STL [R1+0x41f0], R51 ;  /* 0x0041f03301007387 */ /* 0x0003e40000100800 */
[C---:B-1----:R-:W-:Y:S06]  /*95610*/  HMMA.1688.F32.TF32 R48, R240.reuse, R32, R68 ;  /* 0x00000020f030723c */ /* 0x042fec0000081044 */
[----:B------:R-:W-:Y:S06]  /*95620*/  HMMA.1688.F32.TF32 R44, R240, R28, R248 ;  /* 0x0000001cf02c723c */ /* 0x000fec00000810f8 */
[C---:B----4-:R-:W-:Y:S06]  /*95630*/  HMMA.1688.F32.TF32 R52, R152.reuse, R84, R96 ;  /* 0x000000549834723c */ /* 0x050fec0000081060 */
[C---:B------:R-:W-:Y:S06]  /*95640*/  HMMA.1688.F32.TF32 R56, R152.reuse, R136, R92 ;  /* 0x000000889838723c */ /* 0x040fec000008105c */
[----:B------:R-:W-:Y:S06]  /*95650*/  HMMA.1688.F32.TF32 R60, R152, R140, R88 ;  /* 0x0000008c983c723c */ /* 0x000fec0000081058 */
[C---:B--2---:R-:W-:Y:S06]  /*95660*/  HMMA.1688.F32.TF32 R64, R240.reuse, R40, R80 ;  /* 0x00000028f040723c */ /* 0x044fec0000081050 */
[----:B---3--:R-:W-:Y:S01]  /*95670*/  HMMA.1688.F32.TF32 R104, R240, R36, R72 ;  /* 0x00000024f068723c */ /* 0x008fe20000081048 */
[----:B------:R-:W-:Y:S04]  /*95680*/  STL [R1+0x420c], R52 ;  /* 0x00420c3401007387 */ /* 0x000fe80000100800 */
[----:B------:R-:W-:Y:S04]  /*95690*/  STL [R1+0x4208], R53 ;  /* 0x0042083501007387 */ /* 0x000fe80000100800 */
[----:B------:R-:W-:Y:S04]  /*956a0*/  STL [R1+0x4204], R54 ;  /* 0x0042043601007387 */ /* 0x000fe80000100800 */
[----:B------:R-:W-:Y:S04]  /*956b0*/  STL [R1+0x4200], R55 ;  /* 0x0042003701007387 */ /* 0x000fe80000100800 */
[----:B------:R1:W-:Y:S04]  /*956c0*/  STL [R1+0x421c], R56 ;  /* 0x00421c3801007387 */ /* 0x0003e80000100800 */
[----:B------:R2:W-:Y:S04]  /*956d0*/  STL [R1+0x4218], R57 ;  /* 0x0042183901007387 */ /* 0x0005e80000100800 */
[----:B------:R3:W-:Y:S04]  /*956e0*/  STL [R1+0x4214], R58 ;  /* 0x0042143a01007387 */ /* 0x0007e80000100800 */
[----:B------:R4:W-:Y:S01]  /*956f0*/  STL [R1+0x4210], R59 ;  /* 0x0042103b01007387 */ /* 0x0009e20000100800 */
[----:B------:R-:W-:-:S03]  /*95700*/  IMAD.MOV.U32 R127, RZ, RZ, R86 ;  /* 0x000000ffff7f7224 */ /* 0x000fc600078e0056 */
[----:B------:R-:W-:Y:S04]  /*95710*/  LDS R152, [R0+UR12+0x14100] ;  /* 0x0141000c00987984 */ /* 0x000fe80008000800 */
[----:B------:R-:W-:Y:S04]  /*95720*/  LDS R154, [R0+UR12+0x15100] ;  /* 0x0151000c009a7984 */ /* 0x000fe80008000800 */
[----:B------:R-:W-:Y:S04]  /*95730*/  LDS R153, [R79+UR12+0x14100] ;  /* 0x0141000c4f997984 */ /* 0x000fe80008000800 */
[----:B------:R-:W-:Y:S04]  /*95740*/  LDS R155, [R79+UR12+0x15100] ;  /* 0x0151000c4f9b7984 */ /* 0x000fe80008000800 */
        /* <DEDUP_REMOVED lines=50> */
[----:B-1----:R-:W-:Y:S01]  /*95a70*/  IMAD.MOV.U32 R56, RZ, RZ, R44 ;  /* 0x000000ffff387224 */ /* 0x002fe200078e002c */
[----:B--2---:R-:W-:Y:S01]  /*95a80*/  MOV R57, R45 ;  /* 0x0000002d00397202 */ /* 0x004fe20000000f00 */
[----:B---3--:R-:W-:-:S02]  /*95a90*/  IMAD.MOV.U32 R58, RZ, RZ, R46 ;  /* 0x000000ffff3a7224 */ /* 0x008fc400078e002e */
[----:B----4-:R-:W-:Y:S02]  /*95aa0*/  IMAD.MOV.U32 R59, RZ, RZ, R47 ;  /* 0x000000ffff3b7224 */ /* 0x010fe400078e002f */
        /* <DEDUP_REMOVED lines=18> */
[C---:B------:R-:W-:Y:S06]  /*95bd0*/  HMMA.1688.F32.TF32 R44, R240.reuse, R4, R92 ;  /* 0x00000004f02c723c */ /* 0x040fec000008105c */
[----:B------:R-:W-:-:S15]  /*95be0*/  HMMA.1688.F32.TF32 R80, R240, R12, R80 ;  /* 0x0000000cf050723c */ /* 0x000fde0000081050 */
[----:B------:R-:W-:-:S03]  /*95bf0*/  NOP ;  /* 0x0000000000007918 */ /* 0x000fc60000000000 */
[----:B------:R-:W-:Y:S01]  /*95c00*/  MOV R64, R44 ;  /* 0x0000002c00407202 */ /* 0x000fe20000000f00 */
[----:B------:R-:W-:Y:S02]  /*95c10*/  IMAD.MOV.U32 R65, RZ, RZ, R45 ;  /* 0x000000ffff417224 */ /* 0x000fe400078e002d */
        /* <DEDUP_REMOVED lines=13> */
[C---:B------:R-:W-:Y:S06]  /*95cf0*/  HMMA.1688.F32.TF32 R80, R240.reuse, R120, R68 ;  /* 0x00000078f050723c */ /* 0x040fec0000081044 */
[----:B------:R-:W-:Y:S01]  /*95d00*/  HMMA.1688.F32.TF32 R68, R240, R124, R248 ;  /* 0x0000007cf044723c */ /* 0x000fe200000810f8 */
[----:B------:R1:W-:Y:S04]  /*95d10*/  STL.64 [R1+0x6c0], R72 ;  /* 0x0006c04801007387 */ /* 0x0003e80000100a00 */
[----:B------:R2:W-:Y:S04]  /*95d20*/  STL.64 [R1+0x6c8], R74 ;  /* 0x0006c84a01007387 */ /* 0x0005e80000100a00 */
[----:B-1----:R-:W3:Y:S08]  /*95d30*/  LDL.LU R72, [R1+0x9b0] ;  /* 0x0009b00001487983 */ /* 0x002ef00000300800 */
[----:B------:R1:W-:Y:S04]  /*95d40*/  STL.64 [R1+0x6d0], R80 ;  /* 0x0006d05001007387 */ /* 0x0003e80000100a00 */
[----:B------:R4:W-:Y:S04]  /*95d50*/  STL.64 [R1+0x6d8], R82 ;  /* 0x0006d85201007387 */ /* 0x0009e80000100a00 */
[----:B------:R3:W-:Y:S04]  /*95d60*/  STL.64 [R1+0x6e0], R68 ;  /* 0x0006e04401007387 */ /* 0x0007e80000100a00 */
[----:B------:R3:W-:Y:S04]  /*95d70*/  STL.64 [R1+0x6e8], R70 ;  /* 0x0006e84601007387 */ /* 0x0007e80000100a00 */
[----:B------:R-:W3:Y:S04]  /*95d80*/  LDL.LU R73, [R1+0x9b4] ;  /* 0x0009b40001497983 */ /* 0x000ee80000300800 */
[----:B--2---:R-:W2:Y:S04]  /*95d90*/  LDL.LU R74, [R1+0x9b8] ;  /* 0x0009b800014a7983 */ /* 0x004ea80000300800 */
[----:B------:R-:W2:Y:S04]  /*95da0*/  LDL.LU R75, [R1+0x9bc] ;  /* 0x0009bc00014b7983 */ /* 0x000ea80000300800 */
[----:B-1----:R-:W2:Y:S04]  /*95db0*/  LDL.LU R80, [R1+0x9c0] ;  /* 0x0009c00001507983 */ /* 0x002ea80000300800 */
[----:B------:R-:W2:Y:S04]  /*95dc0*/  LDL.LU R81, [R1+0x9c4] ;  /* 0x0009c40001517983 */ /* 0x000ea80000300800 */
[----:B----4-:R-:W2:Y:S04]  /*95dd0*/  LDL.LU R82, [R1+0x9c8] ;  /* 0x0009c80001527983 */ /* 0x010ea80000300800 */
        /* <DEDUP_REMOVED lines=88> */
[----:B------:R-:W3:Y:S01]  /*96360*/  LDL.LU R251, [R1+0x132c] ;  /* 0x00132c0001fb7983 */ /* 0x000ee20000300800 */
[----:B------:R-:W-:-:S05]  /*96370*/  LOP3.LUT R86, R0, 0x40, RZ, 0x3c, !PT ;  /* 0x0000004000567812 */ /* 0x000fca00078e3cff */
[----:B------:R-:W-:Y:S04]  /*96380*/  LDS R244, [R86+UR12+0x14080] ;  /* 0x0140800c56f47984 */ /* 0x000fe80008000800 */
[----:B------:R-:W1:Y:S01]  /*96390*/  LDS R246, [R86+UR12+0x15080] ;  /* 0x0150800c56f67984 */ /* 0x000e620008000800 */
[C---:B----4-:R-:W-:Y:S06]  /*963a0*/  HMMA.1688.F32.TF32 R208, R240.reuse, R136, R220 ;  /* 0x00000088f0d0723c */ /* 0x050fec00000810dc */
[C---:B--2---:R-:W-:Y:S06]  /*963b0*/  HMMA.1688.F32.TF32 R212, R240.reuse, R84, R216 ;  /* 0x00000054f0d4723c */ /* 0x044fec00000810d8 */
[----:B------:R-:W-:Y:S06]  /*963c0*/  HMMA.1688.F32.TF32 R204, R240, R140, R224 ;  /* 0x0000008cf0cc723c */ /* 0x000fec00000810e0 */
[C---:B-1----:R-:W-:Y:S06]  /*963d0*/  HMMA.1688.F32.TF32 R184, R244.reuse, R28, R184 ;  /* 0x0000001cf4b8723c */ /* 0x042fec00000810b8 */
[C---:B------:R-:W-:Y:S06]  /*963e0*/  HMMA.1688.F32.TF32 R112, R244.reuse, R16, R112 ;  /* 0x00000010f470723c */ /* 0x040fec0000081070 */
[C---:B------:R-:W-:Y:S06]  /*963f0*/  HMMA.1688.F32.TF32 R100, R244.reuse, R84, R100 ;  /* 0x00000054f464723c */ /* 0x040fec0000081064 */
[----:B------:R-:W-:Y:S06]  /*96400*/  HMMA.1688.F32.TF32 R96, R244, R136, R96 ;  /* 0x00000088f460723c */ /* 0x000fec0000081060 */
        /* <DEDUP_REMOVED lines=8> */
[----:B------:R2:W-:Y:S04]  /*96490*/  STL.64 [R1+0x6f8], R214 ;  /* 0x0006f8d601007387 */ /* 0x0005e80000100a00 */
[----:B------:R-:W-:Y:S04]  /*964a0*/  STL.64 [R1+0x710], R208 ;  /* 0x000710d001007387 */ /* 0x000fe80000100a00 */
[----:B------:R4:W-:Y:S04]  /*964b0*/  STL.64 [R1+0x718], R210 ;  /* 0x000718d201007387 */ /* 0x0009e80000100a00 */
[----:B------:R-:W-:Y:S04]  /*964c0*/  STL.64 [R1+0x700], R204 ;  /* 0x000700cc01007387 */ /* 0x000fe80000100a00 */
[----:B------:R1:W-:Y:S01]  /*964d0*/  STL.64 [R1+0x708], R206 ;  /* 0x000708ce01007387 */ /* 0x0003e20000100a00 */
[C---:B--2---:R-:W-:Y:S06]  /*964e0*/  HMMA.1688.F32.TF32 R212, R244.reuse, R40, R228 ;  /* 0x00000028f4d4723c */ /* 0x044fec00000810e4 */
[C---:B----4-:R-:W-:Y:S06]  /*964f0*/  HMMA.1688.F32.TF32 R208, R244.reuse, R36, R236 ;  /* 0x00000024f4d0723c */ /* 0x050fec00000810ec */
[C---:B-1----:R-:W-:Y:S11]  /*96500*/  HMMA.1688.F32.TF32 R204, R244.reuse, R32, R232 ;  /* 0x00000020f4cc723c */ /* 0x042ff600000810e8 */
        /* <DEDUP_REMOVED lines=26> */
[C---:B------:R-:W-:Y:S06]  /*966b0*/  HMMA.1688.F32.TF32 R92, R244.reuse, R140, R92 ;  /* 0x0000008cf45c723c */ /* 0x040fec000008105c */
[C---:B-1----:R-:W-:Y:S06]  /*966c0*/  HMMA.1688.F32.TF32 R112, R244.reuse, R120, R144 ;  /* 0x00000078f470723c */ /* 0x042fec0000081090 */
[----:B--2---:R-:W-:Y:S06]  /*966d0*/  HMMA.1688.F32.TF32 R108, R244, R124, R132 ;  /* 0x0000007cf46c723c */ /* 0x004fec0000081084 */
[C---:B---3--:R-:W-:Y:S01]  /*966e0*/  HMMA.1688.F32.TF32 R68, R152.reuse, R28, R68 ;  /* 0x0000001c9844723c */ /* 0x048fe20000081044 */
[----:B------:R-:W-:Y:S04]  /*966f0*/  STL.64 [R1+0x7d0], R116 ;  /* 0x0007d07401007387 */ /* 0x000fe80000100a00 */
[----:B------:R-:W-:Y:S04]  /*96700*/  STL.64 [R1+0x7d8], R118 ;  /* 0x0007d87601007387 */ /* 0x000fe80000100a00 */
        /* <DEDUP_REMOVED lines=23> */
[----:B------:R-:W2:-:S15]  /*96880*/  LDL.LU R248, [R1+0x1080] ;  /* 0x0010800001f87983 */ /* 0x000e9e0000300800 */
[----:B------:R-:W-:-:S06]  /*96890*/  NOP ;  /* 0x0000000000007918 */ /* 0x000fcc0000000000 */
        /* <DEDUP_REMOVED lines=15> */
[----:B------:R-:W2:Y:S04]  /*96990*/  LDL R90, [R1+0x1208] ;  /* 0x00120800015a7983 */ /* 0x000ea80000100800 */
[----:B------:R-:W2:Y:S04]  /*969a0*/  LDL R91, [R1+0x120c] ;  /* 0x00120c00015b7983 */ /* 0x000ea80000100800 */
        /* <DEDUP_REMOVED lines=91> */
[----:B------:R-:W3:Y:S01]  /*96f60*/  LDL.LU R71, [R1+0x11dc] ;  /* 0x0011dc0001477983 */ /* 0x000ee20000300800 */
[C---:B--2---:R-:W-:Y:S06]  /*96f70*/  HMMA.1688.F32.TF32 R204, R152.reuse, R8, R204 ;  /* 0x0000000898cc723c */ /* 0x044fec00000810cc */
[----:B------:R-:W-:-:S15]  /*96f80*/  HMMA.1688.F32.TF32 R208, R152, R20, R208 ;  /* 0x0000001498d0723c */ /* 0x000fde00000810d0 */
[----:B------:R-:W-:-:S02]  /*96f90*/  NOP ;  /* 0x0000000000007918 */ /* 0x000fc40000000000 */
[----:B------:R-:W-:Y:S04]  /*96fa0*/  STL.64 [R1+0x870], R204 ;  /* 0x000870cc01007387 */ /* 0x000fe80000100a00 */
[----:B------:R2:W-:Y:S04]  /*96fb0*/  STL.64 [R1+0x878], R206 ;  /* 0x000878ce01007387 */ /* 0x0005e80000100a00 */
[----:B--2---:R-:W2:Y:S04]  /*96fc0*/  LDL.LU.64 R206, [R1+0x44e0] ;  /* 0x0044e00001ce7983 */ /* 0x004ea80000300a00 */
[----:B------:R-:W2:Y:S04]  /*96fd0*/  LDL.LU.64 R204, [R1+0x44d8] ;  /* 0x0044d80001cc7983 */ /* 0x000ea80000300a00 */
[----:B------:R-:W-:Y:S04]  /*96fe0*/  STL.64 [R1+0x880], R208 ;  /* 0x000880d001007387 */ /* 0x000fe80000100a00 */
[----:B------:R4:W-:Y:S02]  /*96ff0*/  STL.64 [R1+0x888], R210 ;  /* 0x000888d201007387 */ /* 0x0009e40000100a00 */
[C---:B----4-:R-:W-:Y:S06]  /*97000*/  HMMA.1688.F32.TF32 R208, R152.reuse, R4, R212 ;  /* 0x0000000498d0723c */ /* 0x050fec00000810d4 */
[C---:B------:R-:W-:Y:S06]  /*97010*/  HMMA.1688.F32.TF32 R216, R152.reuse, R16, R216 ;  /* 0x0000001098d8723c */ /* 0x040fec00000810d8 */
[C---:B------:R-:W-:Y:S11]  /*97020*/  HMMA.1688.F32.TF32 R212, R152.reuse, R12, R220 ;  /* 0x0000000c98d4723c */ /* 0x040ff600000810dc */
[----:B------:R-:W-:Y:S04]  /*97030*/  STL.64 [R1+0x890], R208 ;  /* 0x000890d001007387 */ /* 0x000fe80000100a00 */
[----:B------:R4:W-:Y:S02]  /*97040*/  STL.64 [R1+0x898], R210 ;  /* 0x000898d201007387 */ /* 0x0009e40000100a00 */
[C---:B----4-:R-:W-:Y:S02]  /*97050*/  HMMA.1688.F32.TF32 R208, R152.reuse, R128, R224 ;  /* 0x0000008098d0723c */ /* 0x050fe400000810e0 */
[----:B------:R-:W-:Y:S04]  /*97060*/  STL.64 [R1+0x8a0], R216 ;  /* 0x0008a0d801007387 */ /* 0x000fe80000100a00 */
[----:B------:R4:W-:Y:S04]  /*97070*/  STL.64 [R1+0x8a8], R218 ;  /* 0x0008a8da01007387 */ /* 0x0009e80000100a00 */
[----:B------:R-:W-:Y:S04]  /*97080*/  STL.64 [R1+0x8b0], R212 ;  /* 0x0008b0d401007387 */ /* 0x000fe80000100a00 */
[----:B------:R1:W-:Y:S01]  /*97090*/  STL.64 [R1+0x8b8], R214 ;  /* 0x0008b8d601007387 */ /* 0x0003e20000100a00 */
[C---:B------:R-:W-:Y:S06]  /*970a0*/  HMMA.1688.F32.TF32 R184, R152.reuse, R136, R184 ;  /* 0x0000008898b8723c */ /* 0x040fec00000810b8 */
[C---:B------:R-:W-:Y:S06]  /*970b0*/  HMMA.1688.F32.TF32 R180, R152.reuse, R140, R180 ;  /* 0x0000008c98b4723c */ /* 0x040fec00000810b4 */
[C---:B----4-:R-:W-:Y:S06]  /*970c0*/  HMMA.1688.F32.TF32 R216, R152.reuse, R120, R228 ;  /* 0x0000007898d8723c */ /* 0x050fec00000810e4 */
[----:B-1----:R-:W-:Y:S01]  /*970d0*/  HMMA.1688.F32.TF32 R212, R152, R124, R236 ;  /* 0x0000007c98d4723c */ /* 0x002fe200000810ec */
[----:B------:R-:W-:Y:S04]  /*970e0*/  STL.64 [R1+0x8c0], R208 ;  /* 0x0008c0d001007387 */ /* 0x000fe80000100a00 */
[----:B------:R1:W-:Y:S01]  /*970f0*/  STL.64 [R1+0x8c8], R210 ;  /* 0x0008c8d201007387 */ /* 0x0003e20000100a00 */
[----:B------:R-:W-:Y:S06]  /*97100*/  HMMA.1688.F32.TF32 R176, R240, R40, R176 ;  /* 0x00000028f0b0723c */ /* 0x000fec00000810b0 */
[----:B-1----:R-:W-:Y:S06]  /*97110*/  HMMA.1688.F32.TF32 R208, R152, R84, R232 ;  /* 0x0000005498d0723c */ /* 0x002fec00000810e8 */
[C---:B------:R-:W-:Y:S06]  /*97120*/  HMMA.1688.F32.TF32 R152, R240.reuse, R36, R172 ;  /* 0x00000024f098723c */ /* 0x040fec00000810ac */
[C---:B------:R-:W-:Y:S06]  /*97130*/  HMMA.1688.F32.TF32 R172, R240.reuse, R32, R108 ;  /* 0x00000020f0ac723c */ /* 0x040fec000008106c */
        /* <DEDUP_REMOVED lines=20> */
[C---:B------:R-:W-:Y:S06]  /*97280*/  HMMA.1688.F32.TF32 R116, R240.reuse, R20, R144 ;  /* 0x00000014f074723c */ /* 0x040fec0000081090 */
[C---:B------:R-:W-:Y:S01]  /*97290*/  HMMA.1688.F32.TF32 R72, R240.reuse, R84, R72 ;  /* 0x00000054f048723c */ /* 0x040fe20000081048 */
[----:B------:R-:W-:Y:S04]  /*972a0*/  LDS R152, [R86+UR12+0x14180] ;  /* 0x0141800c56987984 */ /* 0x000fe80008000800 */
[----:B------:R-:W-:Y:S04]  /*972b0*/  LDS R154, [R86+UR12+0x15180] ;  /* 0x0151800c569a7984 */ /* 0x000fe80008000800 */
[----:B------:R-:W-:Y:S04]  /*972c0*/  LDS R153, [R87+UR12+0x14180] ;  /* 0x0141800c57997984 */ /* 0x000fe80008000800 */
[----:B------:R-:W4:Y:S01]  /*972d0*/  LDS R155, [R87+UR12+0x15180] ;  /* 0x0151800c579b7984 */ /* 0x000f220008000800 */
[C---:B-1----:R-:W-:Y:S03]  /*972e0*/  HMMA.1688.F32.TF32 R108, R240.reuse, R8, R148 ;  /* 0x00000008f06c723c */ /* 0x042fe60000081094 */
[----:B------:R-:W-:Y:S04]  /*972f0*/  STL.64 [R1+0x9d0], R112 ;  /* 0x0009d07001007387 */ /* 0x000fe80000100a00 */
[----:B------:R1:W-:Y:S02]  /*97300*/  STL.64 [R1+0x9d8], R114 ;  /* 0x0009d87201007387 */ /* 0x0003e40000100a00 */
[----:B-1----:R-:W-:-:S14]  /*97310*/  HMMA.1688.F32.TF32 R112, R240, R4, R132 ;  /* 0x00000004f070723c */ /* 0x002fdc0000081084 */
[----:B------:R-:W-:Y:S04]  /*97320*/  STL.64 [R1+0x9c0], R108 ;  /* 0x0009c06c01007387 */ /* 0x000fe80000100a00 */
[----:B------:R1:W-:Y:S02]  /*97330*/  STL.64 [R1+0x9c8], R110 ;  /* 0x0009c86e01007387 */ /* 0x0003e40000100a00 */
[C---:B-1----:R-:W-:Y:S06]  /*97340*/  HMMA.1688.F32.TF32 R108, R240.reuse, R16, R100 ;  /* 0x00000010f06c723c */ /* 0x042fec0000081064 */
[C---:B------:R-:W-:Y:S06]  /*97350*/  HMMA.1688.F32.TF32 R100, R240.reuse, R12, R96 ;  /* 0x0000000cf064723c */ /* 0x040fec0000081060 */
[C---:B------:R-:W-:Y:S06]  /*97360*/  HMMA.1688.F32.TF32 R96, R240.reuse, R128, R92 ;  /* 0x00000080f060723c */ /* 0x040fec000008105c */
[C---:B------:R-:W-:Y:S06]  /*97370*/  HMMA.1688.F32.TF32 R92, R240.reuse, R120, R88 ;  /* 0x00000078f05c723c */ /* 0x040fec0000081058 */
[C---:B------:R-:W-:Y:S06]  /*97380*/  HMMA.1688.F32.TF32 R88, R240.reuse, R124, R80 ;  /* 0x0000007cf058723c */ /* 0x040fec0000081050 */
[C---:B---3--:R-:W-:Y:S06]  /*97390*/  HMMA.1688.F32.TF32 R80, R240.reuse, R136, R68 ;  /* 0x00000088f050723c */ /* 0x048fec0000081044 */
[----:B------:R-:W-:Y:S01]  /*973a0*/  HMMA.1688.F32.TF32 R68, R240, R140, R248 ;  /* 0x0000008cf044723c */ /* 0x000fe200000810f8 */
[----:B------:R-:W-:Y:S04]  /*973b0*/  STL.64 [R1+0x9b0], R116 ;  /* 0x0009b07401007387 */ /* 0x000fe80000100a00 */
[----:B------:R-:W-:Y:S04]  /*973c0*/  STL.64 [R1+0x9b8], R118 ;  /* 0x0009b87601007387 */ /* 0x000fe80000100a00 */
        /* <DEDUP_REMOVED lines=18> */
[----:B---3--:R-:W3:Y:S04]  /*974f0*/  LDL.LU R72, [R1+0x1000] ;  /* 0x0010000001487983 */ /* 0x008ee80000300800 */
[----:B------:R2:W-:Y:S04]  /*97500*/  STL.64 [R1+0x930], R80 ;  /* 0x0009305001007387 */ /* 0x0005e80000100a00 */
[----:B------:R1:W-:Y:S04]  /*97510*/  STL.64 [R1+0x938], R82 ;  /* 0x0009385201007387 */ /* 0x0003e80000100a00 */
[----:B------:R3:W-:Y:S04]  /*97520*/  STL.64 [R1+0x900], R68 ;  /* 0x0009004401007387 */ /* 0x0007e80000100a00 */
[----:B------:R3:W-:Y:S04]  /*97530*/  STL.64 [R1+0x908], R70 ;  /* 0x0009084601007387 */ /* 0x0007e80000100a00 */
[----:B------:R-:W3:Y:S04]  /*97540*/  LDL.LU R73, [R1+0x1004] ;  /* 0x0010040001497983 */ /* 0x000ee80000300800 */
[----:B----4-:R-:W4:Y:S04]  /*97550*/  LDL.LU R74, [R1+0x1008] ;  /* 0x00100800014a7983 */ /* 0x010f280000300800 */
[----:B------:R-:W4:Y:S04]  /*97560*/  LDL.LU R75, [R1+0x100c] ;  /* 0x00100c00014b7983 */ /* 0x000f280000300800 */
[----:B--2---:R-:W2:Y:S04]  /*97570*/  LDL.LU R80, [R1+0x1010] ;  /* 0x0010100001507983 */ /* 0x004ea80000300800 */
[----:B------:R-:W2:Y:S04]  /*97580*/  LDL.LU R81, [R1+0x1014] ;  /* 0x0010140001517983 */ /* 0x000ea80000300800 */
[----:B-1----:R-:W2:Y:S04]  /*97590*/  LDL.LU R82, [R1+0x1018] ;  /* 0x0010180001527983 */ /* 0x002ea80000300800 */
        /* <DEDUP_REMOVED lines=9> */
[----:B------:R-:W4:Y:S04]  /*97630*/  LDL R100, [R1+0x1130] ;  /* 0x0011300001647983 */ /* 0x000f280000100800 */
[----:B------:R-:W4:Y:S04]  /*97640*/  LDL R101, [R1+0x1134] ;  /* 0x0011340001657983 */ /* 0x000f280000100800 */
[----:B------:R-:W4:Y:S04]  /*97650*/  LDL R102, [R1+0x1138] ;  /* 0x0011380001667983 */ /* 0x000f280000100800 */
[----:B------:R-:W4:Y:S04]  /*97660*/  LDL R103, [R1+0x113c] ;  /* 0x00113c0001677983 */ /* 0x000f280000100800 */
[----:B------:R-:W2:Y:S04]  /*97670*/  LDL.LU R132, [R1+0x1140] ;  /* 0x0011400001847983 */ /* 0x000ea80000300800 */
[----:B------:R-:W2:Y:S04]  /*97680*/  LDL.LU R133, [R1+0x1144] ;  /* 0x0011440001857983 */ /* 0x000ea80000300800 */
[----:B------:R-:W2:Y:S04]  /*97690*/  LDL R134, [R1+0x1148] ;  /* 0x0011480001867983 */ /* 0x000ea80000100800 */
[----:B------:R-:W2:Y:S04]  /*976a0*/  LDL R135, [R1+0x114c] ;  /* 0x00114c0001877983 */ /* 0x000ea80000100800 */
[----:B------:R-:W4:Y:S04]  /*976b0*/  LDL.LU R148, [R1+0x1160] ;  /* 0x0011600001947983 */ /* 0x000f280000300800 */
[----:B------:R-:W4:Y:S04]  /*976c0*/  LDL.LU R149, [R1+0x1164] ;  /* 0x0011640001957983 */ /* 0x000f280000300800 */
        /* <DEDUP_REMOVED lines=55> */
[----:B------:R-:W3:Y:S01]  /*97a40*/  LDL.LU R249, [R1+0xfe4] ;  /* 0x000fe40001f97983 */ /* 0x000ee20000300800 */
[----:B------:R-:W-:-:S02]  /*97a50*/  IMAD.MOV.U32 R250, RZ, RZ, R252 ;  /* 0x000000fffffa7224 */ /* 0x000fc400078e00fc */
[----:B------:R-:W-:Y:S01]  /*97a60*/  IMAD.MOV.U32 R251, RZ, RZ, R2 ;  /* 0x000000fffffb7224 */ /* 0x000fe200078e0002 */
[C---:B----4-:R-:W-:Y:S06]  /*97a70*/  HMMA.1688.F32.TF32 R184, R244.reuse, R28, R184 ;  /* 0x0000001cf4b8723c */ /* 0x050fec00000810b8 */
[C---:B--2---:R-:W-:Y:S06]  /*97a80*/  HMMA.1688.F32.TF32 R212, R244.reuse, R36, R236 ;  /* 0x00000024f4d4723c */ /* 0x044fec00000810ec */
        /* <DEDUP_REMOVED lines=10> */
[----:B------:R-:W-:Y:S04]  /*97b30*/  STL [R1+0xa6c], R187 ;  /* 0x000a6cbb01007387 */ /* 0x000fe80000100800 */
[----:B------:R1:W-:Y:S01]  /*97b40*/  STL.64 [R1+0xa70], R180 ;  /* 0x000a70b401007387 */ /* 0x0003e20000100a00 */
[----:B------:R-:W-:Y:S01]  /*97b50*/  MOV R3, R182 ;  /* 0x000000b600037202 */ /* 0x000fe20000000f00 */
[----:B------:R-:W-:Y:S01]  /*97b60*/  IMAD.MOV.U32 R252, RZ, RZ, R183 ;  /* 0x000000fffffc7224 */ /* 0x000fe200078e00b7 */
[C---:B------:R-:W-:Y:S06]  /*97b70*/  HMMA.1688.F32.TF32 R112, R244.reuse, R16, R112 ;  /* 0x00000010f470723c */ /* 0x040fec0000081070 */
[C---:B-1----:R-:W-:Y:S06]  /*97b80*/  HMMA.1688.F32.TF32 R180, R244.reuse, R8, R176 ;  /* 0x00000008f4b4723c */ /* 0x042fec00000810b0 */
        /* <DEDUP_REMOVED lines=18> */
[----:B--2---:R-:W-:Y:S06]  /*97cb0*/  HMMA.1688.F32.TF32 R108, R244, R124, R132 ;  /* 0x0000007cf46c723c */ /* 0x004fec0000081084 */
[C---:B------:R-:W-:Y:S06]  /*97cc0*/  HMMA.1688.F32.TF32 R88, R152.reuse, R40, R88 ;  /* 0x000000289858723c */ /* 0x040fec0000081058 */
[C---:B------:R-:W-:Y:S06]  /*97cd0*/  HMMA.1688.F32.TF32 R80, R152.reuse, R36, R80 ;  /* 0x000000249850723c */ /* 0x040fec0000081050 */
[C---:B------:R-:W-:Y:S06]  /*97ce0*/  HMMA.1688.F32.TF32 R72, R152.reuse, R32, R72 ;  /* 0x000000209848723c */ /* 0x040fec0000081048 */
[----:B---3--:R-:W-:Y:S01]  /*97cf0*/  HMMA.1688.F32.TF32 R68, R152, R28, R68 ;  /* 0x0000001c9844723c */ /* 0x008fe20000081044 */
[----:B------:R-:W-:Y:S04]  /*97d00*/  STL.64 [R1+0xad0], R116 ;  /* 0x000ad07401007387 */ /* 0x000fe80000100a00 */
[----:B------:R-:W-:Y:S01]  /*97d10*/  STL.64 [R1+0xad8], R118 ;  /* 0x000ad87601007387 */ /* 0x000fe20000100a00 */
[----:B------:R-:W-:-:S03]  /*97d20*/  IMAD.MOV.U32 R2, RZ, RZ, R186 ;  /* 0x000000ffff027224 */ /* 0x000fc600078e00ba */
        /* <DEDUP_REMOVED lines=21> */
[----:B------:R3:W-:Y:S04]  /*97e80*/  STL.64 [R1+0xd48], R70 ;  /* 0x000d484601007387 */ /* 0x0007e80000100a00 */
[----:B--2---:R-:W2:Y:S01]  /*97e90*/  LDL.LU R72, [R1+0xb60] ;  /* 0x000b600001487983 */ /* 0x004ea20000300800 */
[----:B---3--:R-:W-:-:S15]  /*97ea0*/  HMMA.1688.F32.TF32 R68, R152, R24, R248 ;  /* 0x000000189844723c */ /* 0x008fde00000810f8 */
[----:B------:R-:W-:-:S08]  /*97eb0*/  NOP ;  /* 0x0000000000007918 */ /* 0x000fd00000000000 */
        /* <DEDUP_REMOVED lines=130> */
[----:B------:R-:W2:Y:S04]  /*986e0*/  LDL.LU.64 R68, [R1+0x4488] ;  /* 0x0044880001447983 */ /* 0x000ea80000300a00 */
[----:B------:R-:W-:Y:S04]  /*986f0*/  STL.64 [R1+0xdc0], R220 ;  /* 0x000dc0dc01007387 */ /* 0x000fe80000100a00 */
[----:B------:R1:W-:Y:S02]  /*98700*/  STL.64 [R1+0xdc8], R222 ;  /* 0x000dc8de01007387 */ /* 0x0003e40000100a00 */
[C---:B-1----:R-:W-:Y:S06]  /*98710*/  HMMA.1688.F32.TF32 R220, R152.reuse, R120, R224 ;  /* 0x0000007898dc723c */ /* 0x042fec00000810e0 */
[C---:B------:R-:W-:Y:S06]  /*98720*/  HMMA.1688.F32.TF32 R228, R152.reuse, R124, R228 ;  /* 0x0000007c98e4723c */ /* 0x040fec00000810e4 */
[C---:B------:R-:W-:Y:S06]  /*98730*/  HMMA.1688.F32.TF32 R224, R152.reuse, R84, R236 ;  /* 0x0000005498e0723c */ /* 0x040fec00000810ec */
[----:B------:R-:W-:Y:S06]  /*98740*/  HMMA.1688.F32.TF32 R184, R152, R140, R184 ;  /* 0x0000008c98b8723c */ /* 0x000fec00000810b8 */
[C---:B------:R-:W-:Y:S06]  /*98750*/  HMMA.1688.F32.TF32 R180, R240.reuse, R40, R180 ;  /* 0x00000028f0b4723c */ /* 0x040fec00000810b4 */
[C---:B------:R-:W-:Y:S06]  /*98760*/  HMMA.1688.F32.TF32 R172, R240.reuse, R32, R172 ;  /* 0x00000020f0ac723c */ /* 0x040fec00000810ac */
[----:B------:R-:W-:Y:S01]  /*98770*/  HMMA.1688.F32.TF32 R108, R240, R28, R108 ;  /* 0x0000001cf06c723c */ /* 0x000fe2000008106c */
        /* <DEDUP_REMOVED lines=23> */
[----:B------:R-:W3:Y:S01]  /*988f0*/  LDS R155, [R79+UR12+0x15280] ;  /* 0x0152800c4f9b7984 */ /* 0x000ee20008000800 */
[C---:B-1----:R-:W-:Y:S06]  /*98900*/  HMMA.1688.F32.TF32 R108, R240.reuse, R24, R112 ;  /* 0x00000018f06c723c */ /* 0x042fec0000081070 */
[----:B------:R-:W-:-:S15]  /*98910*/  HMMA.1688.F32.TF32 R112, R240, R8, R116 ;  /* 0x00000008f070723c */ /* 0x000fde0000081074 */
[----:B------:R-:W-:-:S02]  /*98920*/  NOP ;  /* 0x0000000000007918 */ /* 0x000fc40000000000 */
[----:B------:R-:W-:Y:S04]  /*98930*/  STL.64 [R1+0xc90], R108 ;  /* 0x000c906c01007387 */ /* 0x000fe80000100a00 */
[----:B------:R1:W-:Y:S02]  /*98940*/  STL.64 [R1+0xc98], R110 ;  /* 0x000c986e01007387 */ /* 0x0003e40000100a00 */
[C---:B-1----:R-:W-:Y:S06]  /*98950*/  HMMA.1688.F32.TF32 R108, R240.reuse, R20, R148 ;  /* 0x00000014f06c723c */ /* 0x042fec0000081094 */
[C---:B------:R-:W-:Y:S01]  /*98960*/  HMMA.1688.F32.TF32 R116, R240.reuse, R4, R144 ;  /* 0x00000004f074723c */ /* 0x040fe20000081090 */
[----:B------:R-:W-:Y:S04]  /*98970*/  STL.64 [R1+0xc80], R112 ;  /* 0x000c807001007387 */ /* 0x000fe80000100a00 */
[----:B------:R1:W-:Y:S02]  /*98980*/  STL.64 [R1+0xc88], R114 ;  /* 0x000c887201007387 */ /* 0x0003e40000100a00 */
        /* <DEDUP_REMOVED lines=21> */
[----:B-1----:R-:W2:Y:S04]  /*98ae0*/  LDL.LU R92, [R1+0x10] ;  /* 0x00001000015c7983 */ /* 0x002ea80000300800 */
[----:B------:R1:W-:Y:S04]  /*98af0*/  STL.64 [R1+0xb60], R80 ;  /* 0x000b605001007387 */ /* 0x0003e80000100a00 */
[----:B------:R1:W-:Y:S04]  /*98b00*/  STL.64 [R1+0xb68], R82 ;  /* 0x000b685201007387 */ /* 0x0003e80000100a00 */
[----:B------:R1:W-:Y:S04]  /*98b10*/  STL.64 [R1+0xb50], R72 ;  /* 0x000b504801007387 */ /* 0x0003e80000100a00 */
[----:B------:R1:W-:Y:S04]  /*98b20*/  STL.64 [R1+0xb58], R74 ;  /* 0x000b584a01007387 */ /* 0x0003e80000100a00 */
        /* <DEDUP_REMOVED lines=71> */
[----:B----4-:R-:W4:Y:S04]  /*98fa0*/  LDL.LU R88, [R1] ;  /* 0x0000000001587983 */ /* 0x010f280000300800 */
[----:B------:R-:W4:Y:S04]  /*98fb0*/  LDL.LU R89, [R1+0x4] ;  /* 0x0000040001597983 */ /* 0x000f280000300800 */
[----:B--2---:R-:W4:Y:S04]  /*98fc0*/  LDL.LU R90, [R1+0x8] ;  /* 0x00000800015a7983 */ /* 0x004f280000300800 */
[----:B------:R-:W4:Y:S04]  /*98fd0*/  LDL.LU R91, [R1+0xc] ;  /* 0x00000c00015b7983 */ /* 0x000f280000300800 */
[----:B-1----:R-:W2:Y:S04]  /*98fe0*/  LDL.LU R80, [R1+0x170] ;  /* 0x0001700001507983 */ /* 0x002ea80000300800 */
[----:B------:R-:W2:Y:S04]  /*98ff0*/  LDL.LU R81, [R1+0x174] ;  /* 0x0001740001517983 */ /* 0x000ea80000300800 */
[----:B------:R-:W2:Y:S04]  /*99000*/  LDL.LU R82, [R1+0x178] ;  /* 0x0001780001527983 */ /* 0x000ea80000300800 */
[----:B------:R-:W2:Y:S01]  /*99010*/  LDL.LU R83, [R1+0x17c] ;  /* 0x00017c0001537983 */ /* 0x000ea20000300800 */
[----:B------:R-:W-:-:S02]  /*99020*/  IMAD.MOV.U32 R72, RZ, RZ, R68 ;  /* 0x000000ffff487224 */ /* 0x000fc400078e0044 */
[----:B------:R-:W-:Y:S01]  /*99030*/  IMAD.MOV.U32 R73, RZ, RZ, R69 ;  /* 0x000000ffff497224 */ /* 0x000fe200078e0045 */
[----:B------:R-:W4:Y:S04]  /*99040*/  LDL.LU R68, [R1+0x4484] ;  /* 0x0044840001447983 */ /* 0x000f280000300800 */
[----:B------:R-:W4:Y:S01]  /*99050*/  LDL.LU R69, [R1+0x4480] ;  /* 0x0044800001457983 */ /* 0x000f220000300800 */
[----:B------:R-:W-:Y:S01]  /*99060*/  IMAD.MOV.U32 R74, RZ, RZ, R70 ;  /* 0x000000ffff4a7224 */ /* 0x000fe200078e0046 */
[----:B------:R-:W-:Y:S02]  /*99070*/  MOV R75, R71 ;  /* 0x00000047004b7202 */ /* 0x000fe40000000f00 */
[----:B------:R-:W4:Y:S04]  /*99080*/  LDL.LU R70, [R1+0x447c] ;  /* 0x00447c0001467983 */ /* 0x000f280000300800 */
[----:B------:R-:W4:Y:S01]  /*99090*/  LDL.LU R71, [R1+0x4478] ;  /* 0x0044780001477983 */ /* 0x000f220000300800 */
[----:B---3--:R-:W-:Y:S03]  /*990a0*/  HMMA.1688.F32.TF32 R240, R240, R140, R248 ;  /* 0x0000008cf0f0723c */ /* 0x008fe600000810f8 */
[----:B------:R-:W3:Y:S04]  /*990b0*/  LDL.LU.64 R250, [R1+0x4470] ;  /* 0x0044700001fa7983 */ /* 0x000ee80000300a00 */
[----:B------:R-:W3:Y:S01]  /*990c0*/  LDL.LU.64 R248, [R1+0x4468] ;  /* 0x0044680001f87983 */ /* 0x000ee20000300a00 */
[----:B------:R-:W-:-:S15]  /*990d0*/  HMMA.1688.F32.TF32 R220, R244, R40, R220 ;  /* 0x00000028f4dc723c */ /* 0x000fde00000810dc */
[----:B------:R-:W-:Y:S04]  /*990e0*/  STL.64 [R1+0xb30], R240 ;  /* 0x000b30f001007387 */ /* 0x000fe80000100a00 */
[----:B------:R1:W-:Y:S04]  /*990f0*/  STL.64 [R1+0xb38], R242 ;  /* 0x000b38f201007387 */ /* 0x0003e80000100a00 */
        /* <DEDUP_REMOVED lines=8> */
[----:B------:R1:W-:Y:S04]  /*99180*/  STL.64 [R1+0xe88], R226 ;  /* 0x000e88e201007387 */ /* 0x0003e80000100a00 */
[----:B------:R-:W-:Y:S04]  /*99190*/  STL.64 [R1+0xe70], R220 ;  /* 0x000e70dc01007387 */ /* 0x000fe80000100a00 */
[----:B------:R1:W-:Y:S01]  /*991a0*/  STL.64 [R1+0xe78], R222 ;  /* 0x000e78de01007387 */ /* 0x0003e20000100a00 */
[----:B------:R-:W-:Y:S06]  /*991b0*/  HMMA.1688.F32.TF32 R116, R244, R120, R116 ;  /* 0x00000078f474723c */ /* 0x000fec0000081074 */
[C---:B--2---:R-:W-:Y:S06]  /*991c0*/  HMMA.1688.F32.TF32 R80, R152.reuse, R24, R80 ;  /* 0x000000189850723c */ /* 0x044fec0000081050 */
[----:B------:R-:W-:Y:S01]  /*991d0*/  HMMA.1688.F32.TF32 R72, R152, R8, R72 ;  /* 0x000000089848723c */ /* 0x000fe20000081048 */
[----:B------:R-:W-:Y:S04]  /*991e0*/  LDS R240, [R86+UR12+0x14280] ;  /* 0x0142800c56f07984 */ /* 0x000fe80008000800 */
[----:B------:R-:W-:Y:S04]  /*991f0*/  LDS R242, [R86+UR12+0x15280] ;  /* 0x0152800c56f27984 */ /* 0x000fe80008000800 */
[----:B------:R-:W-:Y:S04]  /*99200*/  LDS R241, [R87+UR12+0x14280] ;  /* 0x0142800c57f17984 */ /* 0x000fe80008000800 */
[----:B------:R-:W2:Y:S01]  /*99210*/  LDS R243, [R87+UR12+0x15280] ;  /* 0x0152800c57f37984 */ /* 0x000ea20008000800 */
        /* <DEDUP_REMOVED lines=28> */
[----:B----4-:R-:W-:Y:S06]  /*993e0*/  HMMA.1688.F32.TF32 R112, R244, R140, R96 ;  /* 0x0000008cf470723c */ /* 0x010fec0000081060 */
[C---:B------:R-:W-:Y:S01]  /*993f0*/  HMMA.1688.F32.TF32 R96, R152.reuse, R36, R88 ;  /* 0x000000249860723c */ /* 0x040fe20000081058 */
[----:B------:R-:W-:Y:S04]  /*99400*/  STL.64 [R1+0xec0], R108 ;  /* 0x000ec06c01007387 */ /* 0x000fe80000100a00 */
[----:B------:R1:W-:Y:S01]  /*99410*/  STL.64 [R1+0xec8], R110 ;  /* 0x000ec86e01007387 */ /* 0x0003e20000100a00 */
[C---:B------:R-:W-:Y:S03]  /*99420*/  HMMA.1688.F32.TF32 R88, R152.reuse, R28, R68 ;  /* 0x0000001c9858723c */ /* 0x040fe60000081044 */
[----:B------:R-:W-:Y:S04]  /*99430*/  LDS R69, [R79+UR12+0x14300] ;  /* 0x0143000c4f457984 */ /* 0x000fe80008000800 */
[----:B------:R-:W-:Y:S04]  /*99440*/  LDS R71, [R79+UR12+0x15300] ;  /* 0x0153000c4f477984 */ /* 0x000fe80008000800 */
[----:B------:R-:W-:Y:S04]  /*99450*/  LDS R68, [R0+UR12+0x14300] ;  /* 0x0143000c00447984 */ /* 0x000fe80008000800 */
[----:B------:R-:W4:Y:S01]  /*99460*/  LDS R70, [R0+UR12+0x15300] ;  /* 0x0153000c00467984 */ /* 0x000f220008000800 */
[C---:B-1----:R-:W-:Y:S03]  /*99470*/  HMMA.1688.F32.TF32 R108, R152.reuse, R40, R92 ;  /* 0x00000028986c723c */ /* 0x042fe6000008105c */
[----:B------:R1:W-:Y:S04]  /*99480*/  STL.64 [R1+0xeb0], R116 ;  /* 0x000eb07401007387 */ /* 0x0003e80000100a00 */
[----:B------:R2:W-:Y:S04]  /*99490*/  STL.64 [R1+0xeb8], R118 ;  /* 0x000eb87601007387 */ /* 0x0005e80000100a00 */
[----:B------:R2:W-:Y:S04]  /*994a0*/  STL.64 [R1+0xe10], R112 ;  /* 0x000e107001007387 */ /* 0x0005e80000100a00 */
[----:B------:R4:W-:Y:S08]  /*994b0*/  STL.64 [R1+0xe18], R114 ;  /* 0x000e187201007387 */ /* 0x0009f00000100a00 */
[----:B------:R-:W-:Y:S04]  /*994c0*/  STL.64 [R1+0x620], R108 ;  /* 0x0006206c01007387 */ /* 0x000fe80000100a00 */
[----:B------:R-:W-:Y:S04]  /*994d0*/  STL.64 [R1+0x628], R110 ;  /* 0x0006286e01007387 */ /* 0x000fe80000100a00 */
[----:B------:R-:W-:Y:S04]  /*994e0*/  STL.64 [R1+0x5f0], R96 ;  /* 0x0005f06001007387 */ /* 0x000fe80000100a00 */
[----:B------:R-:W-:Y:S01]  /*994f0*/  STL.64 [R1+0x5f8], R98 ;  /* 0x0005f86201007387 */ /* 0x000fe20000100a00 */
[----:B---3--:R-:W-:-:S15]  /*99500*/  HMMA.1688.F32.TF32 R92, R152, R32, R248 ;  /* 0x00000020985c723c */ /* 0x008fde00000810f8 */
[----:B------:R-:W-:-:S08]  /*99510*/  NOP ;  /* 0x0000000000007918 */ /* 0x000fd00000000000 */
        /* <DEDUP_REMOVED lines=18> */
[----:B----4-:R-:W2:Y:S04]  /*99640*/  LDL.LU R114, [R1+0x1b8] ;  /* 0x0001b80001727983 */ /* 0x010ea80000300800 */
        /* <DEDUP_REMOVED lines=133> */
[----:B------:R-:W-:Y:S04]  /*99ea0*/  LDS R152, [R86+UR12+0x14300] ;  /* 0x0143000c56987984 */ /* 0x000fe80008000800 */
[----:B------:R-:W-:Y:S04]  /*99eb0*/  LDS R154, [R86+UR12+0x15300] ;  /* 0x0153000c569a7984 */ /* 0x000fe80008000800 */
[----:B------:R-:W-:Y:S04]  /*99ec0*/  LDS R153, [R87+UR12+0x14300] ;  /* 0x0143000c57997984 */ /* 0x000fe80008000800 */
[----:B------:R-:W1:Y:S04]  /*99ed0*/  LDS R155, [R87+UR12+0x15300] ;  /* 0x0153000c579b7984 */ /* 0x000e680008000800 */
[----:B------:R-:W-:Y:S04]  /*99ee0*/  STL.64 [R1+0xf90], R220 ;  /* 0x000f90dc01007387 */ /* 0x000fe80000100a00 */
[----:B------:R-:W-:Y:S04]  /*99ef0*/  STL.64 [R1+0xf98], R222 ;  /* 0x000f98de01007387 */ /* 0x000fe80000100a00 */
[----:B------:R-:W-:Y:S04]  /*99f00*/  STL.64 [R1+0xf80], R184 ;  /* 0x000f80b801007387 */ /* 0x000fe80000100a00 */
[----:B------:R1:W-:Y:S02]  /*99f10*/  STL.64 [R1+0xf88], R186 ;  /* 0x000f88ba01007387 */ /* 0x0003e40000100a00 */
[----:B-1----:R-:W-:Y:S02]  /*99f20*/  HMMA.1688.F32.TF32 R184, R240, R24, R132 ;  /* 0x00000018f0b8723c */ /* 0x002fe40000081084 */
[----:B------:R-:W2:-:S15]  /*99f30*/  LDL.LU R132, [R1+0x5b0] ;  /* 0x0005b00001847983 */ /* 0x000e9e0000300800 */
[----:B------:R-:W-:-:S06]  /*99f40*/  NOP ;  /* 0x0000000000007918 */ /* 0x000fcc0000000000 */
[----:B------:R-:W-:Y:S04]  /*99f50*/  STL.64 [R1+0xf70], R184 ;  /* 0x000f70b801007387 */ /* 0x000fe80000100a00 */
[----:B------:R1:W-:Y:S04]  /*99f60*/  STL.64 [R1+0xf78], R186 ;  /* 0x000f78ba01007387 */ /* 0x0003e80000100a00 */
[----:B------:R-:W2:Y:S04]  /*99f70*/  LDL.LU R133, [R1+0x5b4] ;  /* 0x0005b40001857983 */ /* 0x000ea80000300800 */
[----:B------:R-:W2:Y:S04]  /*99f80*/  LDL.LU R134, [R1+0x5b8] ;  /* 0x0005b80001867983 */ /* 0x000ea80000300800 */
[----:B------:R-:W2:Y:S01]  /*99f90*/  LDL.LU R135, [R1+0x5bc] ;  /* 0x0005bc0001877983 */ /* 0x000ea20000300800 */
        /* <DEDUP_REMOVED lines=20> */
[----:B------:R-:W-:-:S15]  /*9a0e0*/  STL.64 [R1+0xff8], R118 ;  /* 0x000ff87601007387 */ /* 0x000fde0000100a00 */
[----:B------:R-:W-:-:S01]  /*9a0f0*/  NOP ;  /* 0x0000000000007918 */ /* 0x000fc20000000000 */
[----:B------:R-:W-:Y:S04]  /*9a100*/  STL.64 [R1+0xfe0], R112 ;  /* 0x000fe07001007387 */ /* 0x000fe80000100a00 */
[----:B------:R-:W-:Y:S01]  /*9a110*/  STL.64 [R1+0xfe8], R114 ;  /* 0x000fe87201007387 */ /* 0x000fe20000100a00 */
[----:B----4-:R-:W-:Y:S07]  /*9a120*/  HMMA.1688.F32.TF32 R108, R240, R84, R72 ;  /* 0x00000054f06c723c */ /* 0x010fee0000081048 */
[----:B------:R-:W-:-:S02]  /*9a130*/  IMAD.MOV.U32 R73, RZ, RZ, R84 ;  /* 0x000000ffff497224 */ /* 0x000fc400078e0054 */
[----:B------:R-:W-:-:S14]  /*9a140*/  IMAD.MOV.U32 R72, RZ, RZ, R85 ;  /* 0x000000ffff487224 */ /* 0x000fdc00078e0055 */
[----:B------:R-:W-:Y:S04]  /*9a150*/  STL.64 [R1+0xfd0], R108 ;  /* 0x000fd06c01007387 */ /* 0x000fe80000100a00 */
[----:B------:R-:W-:Y:S04]  /*9a160*/  STL.64 [R1+0xfd8], R110 ;  /* 0x000fd86e01007387 */ /* 0x000fe80000100a00 */
[----:B------:R-:W4:Y:S04]  /*9a170*/  LDL.LU.64 R86, [R1+0x4400] ;  /* 0x0044000001567983 */ /* 0x000f280000300a00 */
[----:B------:R-:W4:Y:S01]  /*9a180*/  LDL.LU.64 R84, [R1+0x43f8] ;  /* 0x0043f80001547983 */ /* 0x000f220000300a00 */
[----:B---3--:R-:W-:-:S15]  /*9a190*/  HMMA.1688.F32.TF32 R76, R240, R136, R76 ;  /* 0x00000088f04c723c */ /* 0x008fde000008104c */
[----:B------:R-:W-:-:S08]  /*9a1a0*/  NOP ;  /* 0x0000000000007918 */ /* 0x000fd00000000000 */
[----:B------:R-:W-:Y:S04]  /*9a1b0*/  STL.64 [R1+0xfc0], R76 ;  /* 0x000fc04c01007387 */ /* 0x000fe80000100a00 */
[----:B------:R2:W-:Y:S02]  /*9a1c0*/  STL.64 [R1+0xfc8], R78 ;  /* 0x000fc84e01007387 */ /* 0x0005e40000100a00 */
[----:B--2---:R-:W-:Y:S02]  /*9a1d0*/  HMMA.1688.F32.TF32 R76, R240, R140, R80 ;  /* 0x0000008cf04c723c */ /* 0x004fe40000081050 */
[----:B------:R-:W2:Y:S04]  /*9a1e0*/  LDL.LU.64 R80, [R1+0x260] ;  /* 0x0002600001507983 */ /* 0x000ea80000300a00 */
[----:B------:R-:W3:Y:S01]  /*9a1f0*/  LDL.64 R82, [R1+0x268] ;  /* 0x0002680001527983 */ /* 0x000ee20000100a00 */
[----:B------:R-:W-:Y:S01]  /*9a200*/  MOV R142, R100 ;  /* 0x00000064008e7202 */ /* 0x000fe20000000f00 */
[----:B------:R-:W-:-:S02]  /*9a210*/  IMAD.MOV.U32 R143, RZ, RZ, R102 ;  /* 0x000000ffff8f7224 */ /* 0x000fc400078e0066 */
[----:B------:R-:W-:Y:S02]  /*9a220*/  IMAD.MOV.U32 R75, RZ, RZ, R136 ;  /* 0x000000ffff4b7224 */ /* 0x000fe400078e0088 */
[----:B------:R-:W-:Y:S02]  /*9a230*/  IMAD.MOV.U32 R74, RZ, RZ, R137 ;  /* 0x000000ffff4a7224 */ /* 0x000fe400078e0089 */
[----:B------:R-:W-:Y:S02]  /*9a240*/  IMAD.MOV.U32 R131, RZ, RZ, R138 ;  /* 0x000000ffff837224 */ /* 0x000fe400078e008a */
[----:B------:R-:W-:Y:S01]  /*9a250*/  IMAD.MOV.U32 R130, RZ, RZ, R139 ;  /* 0x000000ffff827224 */ /* 0x000fe200078e008b */
[----:B------:R-:W-:Y:S06]  /*9a260*/  LDS R240, [R0+UR12+0x1a000] ;  /* 0x01a0000c00f07984 */ /* 0x000fec0008000800 */
[----:B------:R-:W-:Y:S04]  /*9a270*/  STL.64 [R1+0xf30], R76 ;  /* 0x000f304c01007387 */ /* 0x000fe80000100a00 */
[----:B------:R1:W-:Y:S02]  /*9a280*/  STL.64 [R1+0xf38], R78 ;  /* 0x000f384e01007387 */ /* 0x0003e40000100a00 */
[----:B-1----:R-:W-:Y:S01]  /*9a290*/  HMMA.1688.F32.TF32 R76, R68, R36, R88 ;  /* 0x00000024444c723c */ /* 0x002fe20000081058 */
[----:B------:R-:W-:-:S02]  /*9a2a0*/  IMAD.MOV.U32 R140, RZ, RZ, R101 ;  /* 0x000000ffff8c7224 */ /* 0x000fc400078e0065 */
[----:B------:R-:W-:-:S03]  /*9a2b0*/  IMAD.MOV.U32 R141, RZ, RZ, R103 ;  /* 0x000000ffff8d7224 */ /* 0x000fc600078e0067 */
[----:B----4-:R-:W-:-:S15]  /*9a2c0*/  HMMA.1688.F32.TF32 R84, R68, R40, R84 ;  /* 0x000000284454723c */ /* 0x010fde0000081054 */
[----:B------:R-:W-:-:S08]  /*9a2d0*/  NOP ;  /* 0x0000000000007918 */ /* 0x000fd00000000000 */
[----:B------:R-:W-:Y:S04]  /*9a2e0*/  STL.64 [R1+0xcd0], R84 ;  /* 0x000cd05401007387 */ /* 0x000fe80000100a00 */
[----:B------:R1:W-:Y:S04]  /*9a2f0*/  STL.64 [R1+0xcd8], R86 ;  /* 0x000cd85601007387 */ /* 0x0003e80000100a00 */
[----:B------:R-:W-:Y:S04]  /*9a300*/  STL.64 [R1+0xcc0], R76 ;  /* 0x000cc04c01007387 */ /* 0x000fe80000100a00 */
[----:B------:R4:W-:Y:S01]  /*9a310*/  STL.64 [R1+0xcc8], R78 ;  /* 0x000cc84e01007387 */ /* 0x0009e20000100a00 */
[C---:B-1----:R-:W-:Y:S06]  /*9a320*/  HMMA.1688.F32.TF32 R84, R68.reuse, R32, R92 ;  /* 0x000000204454723c */ /* 0x042fec000008105c */
[----:B----4-:R-:W-:-:S15]  /*9a330*/  HMMA.1688.F32.TF32 R76, R68, R28, R96 ;  /* 0x0000001c444c723c */ /* 0x010fde0000081060 */
[----:B------:R-:W-:-:S02]  /*9a340*/  NOP ;  /* 0x0000000000007918 */ /* 0x000fc40000000000 */
[----:B------:R-:W-:Y:S04]  /*9a350*/  STL.64 [R1+0xcb0], R84 ;  /* 0x000cb05401007387 */ /* 0x000fe80000100a00 */
[----:B------:R-:W-:Y:S04]  /*9a360*/  STL.64 [R1+0xcb8], R86 ;  /* 0x000cb85601007387 */ /* 0x000fe80000100a00 */
[----:B------:R-:W-:Y:S04]  /*9a370*/  STL.64 [R1+0xca0], R76 ;  /* 0x000ca04c01007387 */ /* 0x000fe80000100a00 */
[----:B------:R1:W-:Y:S04]  /*9a380*/  STL.64 [R1+0xca8], R78 ;  /* 0x000ca84e01007387 */ /* 0x0003e80000100a00 */
[----:B------:R-:W4:Y:S01]  /*9a390*/  LDL.LU R101, [R1+0x43f4] ;  /* 0x0043f40001657983 */ /* 0x000f220000300800 */
[----:B-1----:R-:W-:-:S15]  /*9a3a0*/  HMMA.1688.F32.TF32 R76, R68, R24, R132 ;  /* 0x00000018444c723c */ /* 0x002fde0000081084 */
[----:B------:R-:W-:-:S08]  /*9a3b0*/  NOP ;  /* 0x0000000000007918 */ /* 0x000fd00000000000 */
[----:B------:R1:W-:Y:S04]  /*9a3c0*/  STL.64 [R1+0x5b0], R76 ;  /* 0x0005b04c01007387 */ /* 0x0003e80000100a00 */
[----:B------:R2:W-:Y:S04]  /*9a3d0*/  STL.64 [R1+0x5b8], R78 ;  /* 0x0005b84e01007387 */ /* 0x0005e80000100a00 */
[----:B------:R-:W3:Y:S04]  /*9a3e0*/  LDL.LU R103, [R1+0x43f0] ;  /* 0x0043f00001677983 */ /* 0x000ee80000300800 */
[----:B------:R-:W2:Y:S04]  /*9a3f0*/  LDL.LU R100, [R1+0x43ec] ;  /* 0x0043ec0001647983 */ /* 0x000ea80000300800 */
[----:B------:R-:W3:Y:S04]  /*9a400*/  LDL.LU R102, [R1+0x43e8] ;  /* 0x0043e80001667983 */ /* 0x000ee80000300800 */
[----:B------:R-:W3:Y:S04]  /*9a410*/  LDL.LU R136, [R1+0x4a0] ;  /* 0x0004a00001887983 */ /* 0x000ee80000300800 */
[----:B------:R-:W3:Y:S04]  /*9a420*/  LDL.LU R137, [R1+0x4a4] ;  /* 0x0004a40001897983 */ /* 0x000ee80000300800 */
[----:B------:R-:W3:Y:S04]  /*9a430*/  LDL.LU R138, [R1+0x4a8] ;  /* 0x0004a800018a7983 */ /* 0x000ee80000300800 */
[----:B------:R-:W3:Y:S01]  /*9a440*/  LDL.LU R139, [R1+0x4ac] ;  /* 0x0004ac00018b7983 */ /* 0x000ee20000300800 */
[----:B----4-:R-:W-:Y:S01]  /*9a450*/  MOV R147, R101 ;  /* 0x0000006500937202 */ /* 0x010fe20000000f00 */
[----:B--2---:R-:W-:-:S02]  /*9a460*/  IMAD.MOV.U32 R144, RZ, RZ, R100 ;  /* 0x000000ffff907224 */ /* 0x004fc400078e0064 */
[----:B---3--:R-:W-:Y:S01]  /*9a470*/  IMAD.MOV.U32 R145, RZ, RZ, R102 ;  /* 0x000000ffff917224 */ /* 0x008fe200078e0066 */
[----:B------:R-:W2:Y:S04]  /*9a480*/  LDL.LU R100, [R1+0x43e4] ;  /* 0x0043e40001647983 */ /* 0x000ea80000300800 */
[----:B------:R-:W3:Y:S01]  /*9a490*/  LDL.LU R102, [R1+0x43e0] ;  /* 0x0043e00001667983 */ /* 0x000ee20000300800 */
        /* <DEDUP_REMOVED lines=53> */
[----:B------:R-:W2:Y:S01]  /*9a7f0*/  LDL.LU R100, [R1+0x550] ;  /* 0x0005500001647983 */ /* 0x000ea20000300800 */
[----:B----4-:R-:W-:Y:S02]  /*9a800*/  IMAD.MOV.U32 R114, RZ, RZ, R101 ;  /* 0x000000ffff727224 */ /* 0x010fe400078e0065 */
[----:B------:R-:W-:Y:S01]  /*9a810*/  IMAD.MOV.U32 R112, RZ, RZ, R103 ;  /* 0x000000ffff707224 */ /* 0x000fe200078e0067 */
        /* <DEDUP_REMOVED lines=31> */
[C---:B------:R-:W-:Y:S01]  /*9aa10*/  HMMA.1688.F32.TF32 R232, R68.reuse, R12, R232 ;  /* 0x0000000c44e8723c */ /* 0x040fe200000810e8 */
        /* <DEDUP_REMOVED lines=19> */
[----:B------:R-:W4:Y:S01]  /*9ab50*/  LDL.LU.64 R232, [R1+0x4388] ;  /* 0x0043880001e87983 */ /* 0x000f220000300a00 */
[----:B--2---:R-:W-:-:S15]  /*9ab60*/  HMMA.1688.F32.TF32 R100, R68, R128, R100 ;  /* 0x000000804464723c */ /* 0x004fde0000081064 */
[----:B------:R-:W-:-:S08]  /*9ab70*/  NOP ;  /* 0x0000000000007918 */ /* 0x000fd00000000000 */
[----:B------:R-:W-:Y:S04]  /*9ab80*/  STL.64 [R1+0x550], R100 ;  /* 0x0005506401007387 */ /* 0x000fe80000100a00 */
[----:B------:R1:W-:Y:S04]  /*9ab90*/  STL.64 [R1+0x558], R102 ;  /* 0x0005586601007387 */ /* 0x0003e80000100a00 */
[----:B-1----:R-:W2:Y:S04]  /*9aba0*/  LDL.LU.64 R102, [R1+0x4380] ;  /* 0x0043800001667983 */ /* 0x002ea80000300a00 */
[----:B------:R-:W2:Y:S01]  /*9abb0*/  LDL.LU.64 R100, [R1+0x4378] ;  /* 0x0043780001647983 */ /* 0x000ea20000300a00 */
[----:B------:R-:W-:Y:S01]  /*9abc0*/  IMAD.MOV.U32 R96, RZ, RZ, R73 ;  /* 0x000000ffff607224 */ /* 0x000fe200078e0049 */
[----:B------:R-:W-:Y:S01]  /*9abd0*/  MOV R97, R72 ;  /* 0x0000004800617202 */ /* 0x000fe20000000f00 */
[C---:B------:R-:W-:Y:S06]  /*9abe0*/  HMMA.1688.F32.TF32 R92, R68.reuse, R120, R92 ;  /* 0x00000078445c723c */ /* 0x040fec000008105c */
[C---:B------:R-:W-:Y:S06]  /*9abf0*/  HMMA.1688.F32.TF32 R84, R68.reuse, R124, R84 ;  /* 0x0000007c4454723c */ /* 0x040fec0000081054 */
[----:B------:R-:W-:Y:S01]  /*9ac00*/  HMMA.1688.F32.TF32 R76, R68, R96, R76 ;  /* 0x00000060444c723c */ /* 0x000fe2000008104c */
[----:B------:R-:W-:Y:S01]  /*9ac10*/  MOV R88, R75 ;  /* 0x0000004b00587202 */ /* 0x000fe20000000f00 */
[----:B------:R-:W-:-:S02]  /*9ac20*/  IMAD.MOV.U32 R89, RZ, RZ, R74 ;  /* 0x000000ffff597224 */ /* 0x000fc400078e004a */
[----:B------:R-:W-:Y:S02]  /*9ac30*/  IMAD.MOV.U32 R90, RZ, RZ, R131 ;  /* 0x000000ffff5a7224 */ /* 0x000fe400078e0083 */
[----:B------:R-:W-:Y:S02]  /*9ac40*/  IMAD.MOV.U32 R91, RZ, RZ, R130 ;  /* 0x000000ffff5b7224 */ /* 0x000fe400078e0082 */
[----:B------:R-:W-:Y:S02]  /*9ac50*/  IMAD.MOV.U32 R99, RZ, RZ, R126 ;  /* 0x000000ffff637224 */ /* 0x000fe400078e007e */
[----:B------:R-:W-:Y:S01]  /*9ac60*/  IMAD.MOV.U32 R98, RZ, RZ, R127 ;  /* 0x000000ffff627224 */ /* 0x000fe200078e007f */
[----:B------:R-:W-:Y:S01]  /*9ac70*/  LOP3.LUT R243, R0, 0x20, RZ, 0x3c, !PT ;  /* 0x0000002000f37812 */ /* 0x000fe200078e3cff */
[----:B------:R-:W-:Y:S04]  /*9ac80*/  LDS R72, [R0+UR12+0x14380] ;  /* 0x0143800c00487984 */ /* 0x000fe80008000800 */
[----:B------:R-:W-:Y:S04]  /*9ac90*/  STL.64 [R1+0x540], R92 ;  /* 0x0005405c01007387 */ /* 0x000fe80000100a00 */
[----:B------:R3:W-:Y:S04]  /*9aca0*/  STL.64 [R1+0x548], R94 ;  /* 0x0005485e01007387 */ /* 0x0007e80000100a00 */
[----:B------:R-:W-:Y:S04]  /*9acb0*/  STL.64 [R1+0x530], R84 ;  /* 0x0005305401007387 */ /* 0x000fe80000100a00 */
[----:B------:R1:W-:Y:S04]  /*9acc0*/  STL.64 [R1+0x538], R86 ;  /* 0x0005385601007387 */ /* 0x0003e80000100a00 */
[----:B------:R-:W-:Y:S04]  /*9acd0*/  STL.64 [R1+0x520], R76 ;  /* 0x0005204c01007387 */ /* 0x000fe80000100a00 */
[----:B------:R1:W-:Y:S01]  /*9ace0*/  STL.64 [R1+0x528], R78 ;  /* 0x0005284e01007387 */ /* 0x0003e20000100a00 */
[----:B------:R-:W-:Y:S01]  /*9acf0*/  MOV R131, R124 ;  /* 0x0000007c00837202 */ /* 0x000fe20000000f00 */
[----:B------:R-:W-:-:S02]  /*9ad00*/  IMAD.MOV.U32 R130, RZ, RZ, R125 ;  /* 0x000000ffff827224 */ /* 0x000fc400078e007d */
[----:B------:R-:W-:Y:S04]  /*9ad10*/  LDS R74, [R0+UR12+0x15380] ;  /* 0x0153800c004a7984 */ /* 0x000fe80008000800 */
[----:B------:R-:W-:Y:S04]  /*9ad20*/  LDS R73, [R243+UR12+0x14380] ;  /* 0x0143800cf3497984 */ /* 0x000fe80008000800 */
[----:B------:R-:W2:Y:S01]  /*9ad30*/  LDS R75, [R243+UR12+0x15380] ;  /* 0x0153800cf34b7984 */ /* 0x000ea20008000800 */
[C---:B---3--:R-:W-:Y:S06]  /*9ad40*/  HMMA.1688.F32.TF32 R92, R68.reuse, R88, R248 ;  /* 0x00000058445c723c */ /* 0x048fec00000810f8 */
[----:B-1----:R-:W-:Y:S06]  /*9ad50*/  HMMA.1688.F32.TF32 R84, R68, R80, R244 ;  /* 0x000000504454723c */ /* 0x002fec00000810f4 */
        /* <DEDUP_REMOVED lines=10> */
[----:B----4-:R-:W-:-:S15]  /*9ae00*/  HMMA.1688.F32.TF32 R76, R152, R32, R176 ;  /* 0x00000020984c723c */ /* 0x010fde00000810b0 */
[----:B------:R-:W-:-:S08]  /*9ae10*/  NOP ;  /* 0x0000000000007918 */ /* 0x000fd00000000000 */
[----:B------:R-:W-:Y:S04]  /*9ae20*/  STL.64 [R1+0x10b0], R76 ;  /* 0x0010b04c01007387 */ /* 0x000fe80000100a00 */
[----:B------:R-:W-:Y:S01]  /*9ae30*/  STL.64 [R1+0x10b8], R78 ;  /* 0x0010b84e01007387 */ /* 0x000fe20000100a00 */
[C---:B------:R-:W-:Y:S06]  /*9ae40*/  HMMA.1688.F32.TF32 R84, R152.reuse, R8, R108 ;  /* 0x000000089854723c */ /* 0x040fec000008106c */
[C---:B------:R-:W-:Y:S06]  /*9ae50*/  HMMA.1688.F32.TF32 R92, R152.reuse, R4, R116 ;  /* 0x00000004985c723c */ /* 0x040fec0000081074 */
[----:B--2---:R-:W-:-:S15]  /*9ae60*/  HMMA.1688.F32.TF32 R68, R152, R28, R100 ;  /* 0x0000001c9844723c */ /* 0x004fde0000081064 */
[----:B------:R-:W-:-:S08]  /*9ae70*/  NOP ;  /* 0x0000000000007918 */ /* 0x000fd00000000000 */
[----:B------:R-:W-:Y:S04]  /*9ae80*/  STL.64 [R1+0x10a0], R68 ;  /* 0x0010a04401007387 */ /* 0x000fe80000100a00 */
[----:B------:R1:W-:Y:S02]  /*9ae90*/  STL.64 [R1+0x10a8], R70 ;  /* 0x0010a84601007387 */ /* 0x0003e40000100a00 */
[----:B-1----:R-:W-:-:S15]  /*9aea0*/  HMMA.1688.F32.TF32 R68, R152, R24, R172 ;  /* 0x000000189844723c */ /* 0x002fde00000810ac */
[----:B------:R-:W-:-:S08]  /*9aeb0*/  NOP ;  /* 0x0000000000007918 */ /* 0x000fd00000000000 */
        /* <DEDUP_REMOVED lines=18> */
[----:B------:R1:W-:Y:S04]  /*9afe0*/  STL.64 [R1+0x1120], R92 ;  /* 0x0011205c01007387 */ /* 0x0003e80000100a00 */
[----:B------:R2:W-:Y:S04]  /*9aff0*/  STL.64 [R1+0x1128], R94 ;  /* 0x0011285e01007387 */ /* 0x0005e80000100a00 */
[----:B------:R3:W-:Y:S04]  /*9b000*/  STL.64 [R1+0x1110], R84 ;  /* 0x0011105401007387 */ /* 0x0007e80000100a00 */
[----:B------:R4:W-:Y:S04]  /*9b010*/  STL.64 [R1+0x1118], R86 ;  /* 0x0011185601007387 */ /* 0x0009e80000100a00 */
[----:B------:R4:W-:Y:S04]  /*9b020*/  STL.64 [R1+0x1100], R68 ;  /* 0x0011004401007387 */ /* 0x0009e80000100a00 */
[----:B------:R4:W-:Y:S04]  /*9b030*/  STL.64 [R1+0x1108], R70 ;  /* 0x0011084601007387 */ /* 0x0009e80000100a00 */
        /* <DEDUP_REMOVED lines=77> */
[----:B--2---:R-:W-:Y:S06]  /*9b510*/  HMMA.1688.F32.TF32 R184, R152, R96, R184 ;  /* 0x0000006098b8723c */ /* 0x004fec00000810b8 */
[----:B---3--:R-:W-:Y:S06]  /*9b520*/  HMMA.1688.F32.TF32 R108, R72, R36, R108 ;  /* 0x00000024486c723c */ /* 0x008fec000008106c */
[----:B------:R-:W-:Y:S06]  /*9b530*/  HMMA.1688.F32.TF32 R152, R152, R80, R176 ;  /* 0x000000509898723c */ /* 0x000fec00000810b0 */
        /* <DEDUP_REMOVED lines=13> */
[----:B-1----:R-:W3:Y:S04]  /*9b610*/  LDL.LU.64 R182, [R1+0x4360] ;  /* 0x0043600001b67983 */ /* 0x002ee80000300a00 */
[----:B------:R-:W3:Y:S04]  /*9b620*/  LDL.LU.64 R180, [R1+0x4358] ;  /* 0x0043580001b47983 */ /* 0x000ee80000300a00 */
[----:B------:R-:W4:Y:S04]  /*9b630*/  LDL.LU.64 R178, [R1+0x4350] ;  /* 0x0043500001b27983 */ /* 0x000f280000300a00 */
[----:B------:R-:W4:Y:S04]  /*9b640*/  LDL.LU.64 R176, [R1+0x4348] ;  /* 0x0043480001b07983 */ /* 0x000f280000300a00 */
[----:B------:R-:W-:Y:S04]  /*9b650*/  STL.64 [R1+0x1030], R152 ;  /* 0x0010309801007387 */ /* 0x000fe80000100a00 */
[----:B------:R-:W-:Y:S04]  /*9b660*/  STL.64 [R1+0x1038], R154 ;  /* 0x0010389a01007387 */ /* 0x000fe80000100a00 */
[----:B------:R-:W-:Y:S04]  /*9b670*/  STL.64 [R1+0x470], R172 ;  /* 0x000470ac01007387 */ /* 0x000fe80000100a00 */
[----:B------:R1:W-:Y:S01]  /*9b680*/  STL.64 [R1+0x478], R174 ;  /* 0x000478ae01007387 */ /* 0x0003e20000100a00 */
[C---:B------:R-:W-:Y:S06]  /*9b690*/  HMMA.1688.F32.TF32 R140, R72.reuse, R16, R140 ;  /* 0x00000010488c723c */ /* 0x040fec000008108c */
[C---:B------:R-:W-:Y:S01]  /*9b6a0*/  HMMA.1688.F32.TF32 R132, R72.reuse, R12, R132 ;  /* 0x0000000c4884723c */ /* 0x040fe20000081084 */
        /* <DEDUP_REMOVED lines=8> */
[----:B------:R1:W-:Y:S01]  /*9b730*/  STL.64 [R1+0x378], R114 ;  /* 0x0003787201007387 */ /* 0x0003e20000100a00 */
[----:B------:R-:W-:Y:S03]  /*9b740*/  HMMA.1688.F32.TF32 R124, R72, R120, R124 ;  /* 0x00000078487c723c */ /* 0x000fe6000008107c */
[----:B-1----:R-:W4:Y:S04]  /*9b750*/  LDL.LU.64 R114, [R1+0x4320] ;  /* 0x0043200001727983 */ /* 0x002f280000300a00 */
[----:B------:R-:W4:Y:S04]  /*9b760*/  LDL.LU.64 R112, [R1+0x4318] ;  /* 0x0043180001707983 */ /* 0x000f280000300a00 */
[----:B------:R-:W-:Y:S04]  /*9b770*/  STL.64 [R1+0x360], R116 ;  /* 0x0003607401007387 */ /* 0x000fe80000100a00 */
[----:B------:R1:W-:Y:S04]  /*9b780*/  STL.64 [R1+0x368], R118 ;  /* 0x0003687601007387 */ /* 0x0003e80000100a00 */
[----:B-1----:R-:W2:Y:S04]  /*9b790*/  LDL.LU.64 R118, [R1+0x4310] ;  /* 0x0043100001767983 */ /* 0x002ea80000300a00 */
[----:B------:R-:W2:Y:S04]  /*9b7a0*/  LDL.LU.64 R116, [R1+0x4308] ;  /* 0x0043080001747983 */ /* 0x000ea80000300a00 */
[----:B------:R-:W-:Y:S04]  /*9b7b0*/  STL.64 [R1+0x480], R68 ;  /* 0x0004804401007387 */ /* 0x000fe80000100a00 */
[----:B------:R-:W-:Y:S04]  /*9b7c0*/  STL.64 [R1+0x488], R70 ;  /* 0x0004884601007387 */ /* 0x000fe80000100a00 */
[----:B------:R-:W-:Y:S04]  /*9b7d0*/  STL.64 [R1+0x450], R148 ;  /* 0x0004509401007387 */ /* 0x000fe80000100a00 */
[----:B------:R1:W-:Y:S01]  /*9b7e0*/  STL.64 [R1+0x458], R150 ;  /* 0x0004589601007387 */ /* 0x0003e20000100a00 */
[----:B------:R-:W-:-:S02]  /*9b7f0*/  IMAD.MOV.U32 R152, RZ, RZ, R131 ;  /* 0x000000ffff987224 */ /* 0x000fc400078e0083 */
[----:B------:R-:W-:Y:S02]  /*9b800*/  IMAD.MOV.U32 R153, RZ, RZ, R130 ;  /* 0x000000ffff997224 */ /* 0x000fe400078e0082 */
[----:B------:R-:W-:Y:S01]  /*9b810*/  IMAD.MOV.U32 R154, RZ, RZ, R123 ;  /* 0x000000ffff9a7224 */ /* 0x000fe200078e007b */
[----:B------:R-:W-:Y:S02]  /*9b820*/  MOV R155, R122 ;  /* 0x0000007a009b7202 */ /* 0x000fe40000000f00 */
[C---:B------:R-:W-:Y:S02]  /*9b830*/  LOP3.LUT R241, R0.reuse, 0x40, RZ, 0x3c, !PT ;  /* 0x0000004000f17812 */ /* 0x040fe400078e3cff */
[----:B------:R-:W-:Y:S01]  /*9b840*/  LOP3.LUT R242, R0, 0x60, RZ, 0x3c, !PT ;  /* 0x0000006000f27812 */ /* 0x000fe200078e3cff */
[C---:B------:R-:W-:Y:S01]  /*9b850*/  HMMA.1688.F32.TF32 R92, R72.reuse, R96, R92 ;  /* 0x00000060485c723c */ /* 0x040fe2000008105c */
        /* <DEDUP_REMOVED lines=8> */
[----:B------:R-:W-:Y:S04]  /*9b8e0*/  LDS R78, [R241+UR12+0x15380] ;  /* 0x0153800cf14e7984 */ /* 0x000fe80008000800 */
[----:B------:R-:W-:Y:S04]  /*9b8f0*/  LDS R77, [R242+UR12+0x14380] ;  /* 0x0143800cf24d7984 */ /* 0x000fe80008000800 */
[----:B------:R-:W4:Y:S04]  /*9b900*/  LDS R79, [R242+UR12+0x15380] ;  /* 0x0153800cf24f7984 */ /* 0x000f280008000800 */
[----:B------:R-:W-:Y:S04]  /*9b910*/  LDS R69, [R243+UR12+0x16000] ;  /* 0x0160000cf3457984 */ /* 0x000fe80008000800 */
[----:B------:R-:W3:Y:S04]  /*9b920*/  LDS R71, [R243+UR12+0x17000] ;  /* 0x0170000cf3477984 */ /* 0x000ee80008000800 */
[----:B-1----:R-:W3:Y:S04]  /*9b930*/  LDL.LU.64 R146, [R1+0x42f0] ;  /* 0x0042f00001927983 */ /* 0x002ee80000300a00 */
[----:B------:R-:W3:Y:S04]  /*9b940*/  LDL.LU.64 R144, [R1+0x42e8] ;  /* 0x0042e80001907983 */ /* 0x000ee80000300a00 */
[----:B------:R-:W-:Y:S04]  /*9b950*/  STL.64 [R1+0x430], R136 ;  /* 0x0004308801007387 */ /* 0x000fe80000100a00 */
[----:B------:R1:W-:Y:S04]  /*9b960*/  STL.64 [R1+0x438], R138 ;  /* 0x0004388a01007387 */ /* 0x0003e80000100a00 */
[----:B-1----:R-:W2:Y:S04]  /*9b970*/  LDL.LU.64 R138, [R1+0x42e0] ;  /* 0x0042e000018a7983 */ /* 0x002ea80000300a00 */
        /* <DEDUP_REMOVED lines=9> */
[----:B------:R1:W-:Y:S04]  /*9ba10*/  STL.64 [R1+0x400], R84 ;  /* 0x0004005401007387 */ /* 0x0003e80000100a00 */
[----:B------:R1:W-:Y:S04]  /*9ba20*/  STL.64 [R1+0x408], R86 ;  /* 0x0004085601007387 */ /* 0x0003e80000100a00 */
[----:B------:R-:W3:Y:S01]  /*9ba30*/  LDL.LU.64 R130, [R1+0x42b0] ;  /* 0x0042b00001827983 */ /* 0x000ee20000300a00 */
[----:B-1----:R-:W-:-:S02]  /*9ba40*/  IMAD.MOV.U32 R85, RZ, RZ, R128 ;  /* 0x000000ffff557224 */ /* 0x002fc400078e0080 */
[----:B------:R-:W-:Y:S02]  /*9ba50*/  IMAD.MOV.U32 R84, RZ, RZ, R129 ;  /* 0x000000ffff547224 */ /* 0x000fe400078e0081 */
[----:B------:R-:W3:Y:S04]  /*9ba60*/  LDL.LU.64 R128, [R1+0x42a8] ;  /* 0x0042a80001807983 */ /* 0x000ee80000300a00 */
[----:B------:R-:W-:Y:S04]  /*9ba70*/  STL.64 [R1+0x3f0], R124 ;  /* 0x0003f07c01007387 */ /* 0x000fe80000100a00 */
[----:B------:R1:W-:Y:S01]  /*9ba80*/  STL.64 [R1+0x3f8], R126 ;  /* 0x0003f87e01007387 */ /* 0x0003e20000100a00 */
[----:B------:R-:W-:-:S02]  /*9ba90*/  IMAD.MOV.U32 R87, RZ, RZ, R120 ;  /* 0x000000ffff577224 */ /* 0x000fc400078e0078 */
[----:B------:R-:W-:Y:S01]  /*9baa0*/  IMAD.MOV.U32 R86, RZ, RZ, R121 ;  /* 0x000000ffff567224 */ /* 0x000fe200078e0079 */
[----:B-1----:R-:W4:Y:S04]  /*9bab0*/  LDL.LU.64 R126, [R1+0x42a0] ;  /* 0x0042a000017e7983 */ /* 0x002f280000300a00 */
[----:B------:R-:W4:Y:S04]  /*9bac0*/  LDL.LU.64 R124, [R1+0x4298] ;  /* 0x00429800017c7983 */ /* 0x000f280000300a00 */
[----:B------:R-:W2:Y:S04]  /*9bad0*/  LDL.LU.64 R122, [R1+0x4290] ;  /* 0x00429000017a7983 */ /* 0x000ea80000300a00 */
[----:B------:R-:W2:Y:S04]  /*9bae0*/  LDL.LU.64 R120, [R1+0x4288] ;  /* 0x0042880001787983 */ /* 0x000ea80000300a00 */
        /* <DEDUP_REMOVED lines=8> */
[----:B------:R-:W-:Y:S04]  /*9bb70*/  STL.64 [R1+0x350], R72 ;  /* 0x0003504801007387 */ /* 0x000fe80000100a00 */
[----:B------:R4:W-:Y:S02]  /*9bb80*/  STL.64 [R1+0x358], R74 ;  /* 0x0003584a01007387 */ /* 0x0009e40000100a00 */
[C---:B----4-:R-:W-:Y:S06]  /*9bb90*/  HMMA.1688.F32.TF32 R72, R76.reuse, R36, R124 ;  /* 0x000000244c48723c */ /* 0x050fec000008107c */
[----:B--2---:R-:W-:Y:S01]  /*9bba0*/  HMMA.1688.F32.TF32 R92, R76, R40, R120 ;  /* 0x000000284c5c723c */ /* 0x004fe20000081078 */
[----:B------:R-:W-:-:S02]  /*9bbb0*/  IMAD.MOV.U32 R126, RZ, RZ, R138 ;  /* 0x000000ffff7e7224 */ /* 0x000fc400078e008a */
[----:B------:R-:W-:-:S15]  /*9bbc0*/  IMAD.MOV.U32 R127, RZ, RZ, R139 ;  /* 0x000000ffff7f7224 */ /* 0x000fde00078e008b */
[----:B------:R-:W-:-:S05]  /*9bbd0*/  NOP ;  /* 0x0000000000007918 */ /* 0x000fca0000000000 */
[----:B------:R-:W-:Y:S04]  /*9bbe0*/  STL.64 [R1+0x1190], R92 ;  /* 0x0011905c01007387 */ /* 0x000fe80000100a00 */
[----:B------:R3:W-:Y:S04]  /*9bbf0*/  STL.64 [R1+0x1180], R72 ;  /* 0x0011804801007387 */ /* 0x0007e80000100a00 */
[----:B------:R-:W2:Y:S04]  /*9bc00*/  LDL.LU R138, [R1+0x4284] ;  /* 0x00428400018a7983 */ /* 0x000ea80000300800 */
[----:B------:R-:W2:Y:S01]  /*9bc10*/  LDL.LU R139, [R1+0x4280] ;  /* 0x00428000018b7983 */ /* 0x000ea20000300800 */
[----:B------:R-:W-:-:S02]  /*9bc20*/  IMAD.MOV.U32 R37, RZ, RZ, R74 ;  /* 0x000000ffff257224 */ /* 0x000fc400078e004a */
[----:B------:R-:W-:Y:S02]  /*9bc30*/  IMAD.MOV.U32 R36, RZ, RZ, R75 ;  /* 0x000000ffff247224 */ /* 0x000fe400078e004b */
[----:B---3--:R-:W-:-:S15]  /*9bc40*/  HMMA.1688.F32.TF32 R72, R76, R32, R128 ;  /* 0x000000204c48723c */ /* 0x008fde0000081080 */
[----:B------:R-:W-:-:S08]  /*9bc50*/  NOP ;  /* 0x0000000000007918 */ /* 0x000fd00000000000 */
[----:B------:R1:W-:Y:S01]  /*9bc60*/  STL.64 [R1+0x1170], R72 ;  /* 0x0011704801007387 */ /* 0x0003e20000100a00 */
[----:B------:R-:W-:Y:S02]  /*9bc70*/  IMAD.MOV.U32 R33, RZ, RZ, R74 ;  /* 0x000000ffff217224 */ /* 0x000fe400078e004a */
[----:B------:R-:W-:Y:S02]  /*9bc80*/  IMAD.MOV.U32 R32, RZ, RZ, R75 ;  /* 0x000000ffff207224 */ /* 0x000fe400078e004b */
[----:B-1----:R-:W-:Y:S01]  /*9bc90*/  HMMA.1688.F32.TF32 R72, R76, R28, R132 ;  /* 0x0000001c4c48723c */ /* 0x002fe20000081084 */
[----:B------:R-:W-:Y:S01]  /*9bca0*/  IMAD.MOV.U32 R124, RZ, RZ, R87 ;  /* 0x000000ffff7c7224 */ /* 0x000fe200078e0057 */
[----:B------:R-:W-:-:S05]  /*9bcb0*/  MOV R125, R86 ;  /* 0x00000056007d7202 */ /* 0x000fca0000000f00 */
[----:B------:R-:W-:Y:S02]  /*9bcc0*/  IMAD.MOV.U32 R132, RZ, RZ, R85 ;  /* 0x000000ffff847224 */ /* 0x000fe400078e0055 */
[----:B------:R-:W-:Y:S02]  /*9bcd0*/  IMAD.MOV.U32 R133, RZ, RZ, R84 ;  /* 0x000000ffff857224 */ /* 0x000fe400078e0054 */
[----:B------:R-:W-:-:S12]  /*9bce0*/  HMMA.1688.F32.TF32 R84, R76, R8, R140 ;  /* 0x000000084c54723c */ /* 0x000fd8000008108c */
[----:B------:R2:W-:Y:S01]  /*9bcf0*/  STL.64 [R1+0x1160], R72 ;  /* 0x0011604801007387 */ /* 0x0005e20000100a00 */
[----:B------:R-:W-:Y:S01]  /*9bd00*/  MOV R29, R74 ;  /* 0x0000004a001d7202 */ /* 0x000fe20000000f00 */
[----:B------:R-:W-:Y:S02]  /*9bd10*/  IMAD.MOV.U32 R28, RZ, RZ, R75 ;  /* 0x000000ffff1c7224 */ /* 0x000fe400078e004b */
[----:B------:R-:W3:Y:S04]  /*9bd20*/  LDL R134, [R1+0x218] ;  /* 0x0002180001867983 */ /* 0x000ee80000100800 */
[----:B------:R-:W3:Y:S01]  /*9bd30*/  LDL R135, [R1+0x21c] ;  /* 0x00021c0001877983 */ /* 0x000ee20000100800 */
[----:B------:R-:W-:Y:S01]  /*9bd40*/  HMMA.1688.F32.TF32 R100, R76, R16, R116 ;  /* 0x000000104c64723c */ /* 0x000fe20000081074 */
[----:B------:R-:W-:Y:S01]  /*9bd50*/  MOV R41, R94 ;  /* 0x0000005e00297202 */ /* 0x000fe20000000f00 */
[----:B------:R-:W-:-:S04]  /*9bd60*/  IMAD.MOV.U32 R40, RZ, RZ, R95 ;  /* 0x000000ffff287224 */ /* 0x000fc800078e005f */
[C---:B------:R-:W-:Y:S01]  /*9bd70*/  HMMA.1688.F32.TF32 R92, R76.reuse, R12, R112 ;  /* 0x0000000c4c5c723c */ /* 0x040fe20000081070 */
[----:B------:R-:W-:Y:S01]  /*9bd80*/  IMAD.MOV.U32 R248, RZ, RZ, R10 ;  /* 0x000000fffff87224 */ /* 0x000fe200078e000a */
[----:B------:R-:W-:Y:S01]  /*9bd90*/  MOV R249, R11 ;  /* 0x0000000b00f97202 */ /* 0x000fe20000000f00 */
[----:B------:R-:W-:Y:S02]  /*9bda0*/  IMAD.MOV.U32 R250, RZ, RZ, R26 ;  /* 0x000000fffffa7224 */ /* 0x000fe400078e001a */
[----:B------:R-:W-:Y:S02]  /*9bdb0*/  IMAD.MOV.U32 R251, RZ, RZ, R27 ;  /* 0x000000fffffb7224 */ /* 0x000fe400078e001b */
[----:B------:R-:W-:Y:S02]  /*9bdc0*/  IMAD.MOV.U32 R244, RZ, RZ, R38 ;  /* 0x000000fffff47224 */ /* 0x000fe400078e0026 */
[----:B------:R-:W-:Y:S02]  /*9bdd0*/  IMAD.MOV.U32 R245, RZ, RZ, R42 ;  /* 0x000000fffff57224 */ /* 0x000fe400078e002a */
[----:B------:R-:W-:Y:S01]  /*9bde0*/  IMAD.MOV.U32 R246, RZ, RZ, R43 ;  /* 0x000000fffff67224 */ /* 0x000fe200078e002b */
[----:B------:R-:W-:Y:S01]  /*9bdf0*/  MOV R247, R39 ;  /* 0x0000002700f77202 */ /* 0x000fe20000000f00 */
[----:B--2---:R-:W-:-:S15]  /*9be00*/  HMMA.1688.F32.TF32 R72, R76, R24, R136 ;  /* 0x000000184c48723c */ /* 0x004fde0000081088 */
[----:B------:R-:W-:-:S08]  /*9be10*/  NOP ;  /* 0x0000000000007918 */ /* 0x000fd00000000000 */
[----:B------:R-:W-:Y:S04]  /*9be20*/  STL.64 [R1+0x1150], R72 ;  /* 0x0011504801007387 */ /* 0x000fe80000100a00 */
[----:B------:R-:W-:Y:S04]  /*9be30*/  STL.64 [R1+0x11a0], R84 ;  /* 0x0011a05401007387 */ /* 0x000fe80000100a00 */
[----:B------:R1:W-:Y:S01]  /*9be40*/  STL.64 [R1+0x11a8], R86 ;  /* 0x0011a85601007387 */ /* 0x0003e20000100a00 */
[----:B------:R-:W-:Y:S01]  /*9be50*/  IMAD.MOV.U32 R25, RZ, RZ, R74 ;  /* 0x000000ffff197224 */ /* 0x000fe200078e004a */
[----:B------:R-:W-:-:S02]  /*9be60*/  MOV R24, R75 ;  /* 0x0000004b00187202 */ /* 0x000fc40000000f00 */
[----:B------:R-:W-:Y:S04]  /*9be70*/  LDS R72, [R241+UR12+0x16000] ;  /* 0x0160000cf1487984 */ /* 0x000fe80008000800 */
[----:B------:R-:W-:Y:S04]  /*9be80*/  LDS R74, [R241+UR12+0x17000] ;  /* 0x0170000cf14a7984 */ /* 0x000fe80008000800 */
[----:B------:R-:W-:Y:S04]  /*9be90*/  LDS R73, [R242+UR12+0x16000] ;  /* 0x0160000cf2497984 */ /* 0x000fe80008000800 */
[----:B------:R-:W2:Y:S01]  /*9bea0*/  LDS R75, [R242+UR12+0x17000] ;  /* 0x0170000cf24b7984 */ /* 0x000ea20008000800 */
[----:B-1----:R-:W-:-:S15]  /*9beb0*/  HMMA.1688.F32.TF32 R84, R76, R20, R144 ;  /* 0x000000144c54723c */ /* 0x002fde0000081090 */
[----:B------:R-:W-:-:S09]  /*9bec0*/  NOP ;  /* 0x0000000000007918 */ /* 0x000fd20000000000 */
[----:B------:R-:W-:Y:S02]  /*9bed0*/  IMAD.MOV.U32 R21, RZ, RZ, R84 ;  /* 0x000000ffff157224 */ /* 0x000fe400078e0054 */
[----:B------:R-:W-:Y:S02]  /*9bee0*/  IMAD.MOV.U32 R20, RZ, RZ, R85 ;  /* 0x000000ffff147224 */ /* 0x000fe400078e0055 */
[----:B------:R-:W-:Y:S02]  /*9bef0*/  IMAD.MOV.U32 R9, RZ, RZ, R86 ;  /* 0x000000ffff097224 */ /* 0x000fe400078e0056 */
[----:B------:R-:W-:Y:S02]  /*9bf00*/  IMAD.MOV.U32 R8, RZ, RZ, R87 ;  /* 0x000000ffff087224 */ /* 0x000fe400078e0057 */
[----:B------:R-:W-:-:S15]  /*9bf10*/  HMMA.1688.F32.TF32 R84, R76, R4, R148 ;  /* 0x000000044c54723c */ /* 0x000fde0000081094 */
[----:B------:R-:W-:-:S08]  /*9bf20*/  NOP ;  /* 0x0000000000007918 */ /* 0x000fd00000000000 */
[----:B------:R1:W-:Y:S01]  /*9bf30*/  STL.64 [R1+0x1140], R84 ;  /* 0x0011405401007387 */ /* 0x0003e20000100a00 */
[----:B------:R-:W-:Y:S01]  /*9bf40*/  MOV R5, R86 ;  /* 0x0000005600057202 */ /* 0x000fe20000000f00 */
[----:B------:R-:W-:Y:S02]  /*9bf50*/  IMAD.MOV.U32 R4, RZ, RZ, R87 ;  /* 0x000000ffff047224 */ /* 0x000fe400078e0057 */
[----:B-1----:R-:W-:Y:S01]  /*9bf60*/  HMMA.1688.F32.TF32 R84, R76, R132, R108 ;  /* 0x000000844c54723c */ /* 0x002fe2000008106c */
[----:B------:R-:W-:Y:S04]  /*9bf70*/  STL.64 [R1+0x1220], R100 ;  /* 0x0012206401007387 */ /* 0x000fe80000100a00 */
[----:B------:R-:W-:Y:S04]  /*9bf80*/  STL.64 [R1+0x1228], R102 ;  /* 0x0012286601007387 */ /* 0x000fe80000100a00 */
[----:B------:R-:W-:Y:S04]  /*9bf90*/  STL.64 [R1+0x1210], R92 ;  /* 0x0012105c01007387 */ /* 0x000fe80000100a00 */
[----:B------:R-:W-:Y:S10]  /*9bfa0*/  STL.64 [R1+0x1218], R94 ;  /* 0x0012185e01007387 */ /* 0x000ff40000100a00 */
[----:B------:R1:W-:Y:S01]  /*9bfb0*/  STL.64 [R1+0x1200], R84 ;  /* 0x0012005401007387 */ /* 0x0003e20000100a00 */
[----:B------:R-:W-:-:S02]  /*9bfc0*/  IMAD.MOV.U32 R13, RZ, RZ, R86 ;  /* 0x000000ffff0d7224 */ /* 0x000fc400078e0056 */
[----:B------:R-:W-:Y:S01]  /*9bfd0*/  IMAD.MOV.U32 R12, RZ, RZ, R87 ;  /* 0x000000ffff0c7224 */ /* 0x000fe200078e0057 */
[----:B------:R-:W4:Y:S01]  /*9bfe0*/  LDL.LU R10, [R1+0x427c] ;  /* 0x00427c00010a7983 */ /* 0x000f220000300800 */
[----:B-1----:R-:W-:-:S15]  /*9bff0*/  HMMA.1688.F32.TF32 R84, R76, R124, R172 ;  /* 0x0000007c4c54723c */ /* 0x002fde00000810ac */
[----:B------:R-:W-:-:S08]  /*9c000*/  NOP ;  /* 0x0000000000007918 */ /* 0x000fd00000000000 */
[----:B------:R1:W-:Y:S04]  /*9c010*/  STL.64 [R1+0x11f0], R84 ;  /* 0x0011f05401007387 */ /* 0x0003e80000100a00 */
[----:B------:R3:W-:Y:S04]  /*9c020*/  STL.64 [R1+0x11f8], R86 ;  /* 0x0011f85601007387 */ /* 0x0007e80000100a00 */
[----:B------:R-:W4:Y:S04]  /*9c030*/  LDL.LU R11, [R1+0x4278] ;  /* 0x00427800010b7983 */ /* 0x000f280000300800 */
[----:B------:R-:W2:Y:S04]  /*9c040*/  LDL.LU R26, [R1+0x4274] ;  /* 0x00427400011a7983 */ /* 0x000ea80000300800 */
[----:B------:R-:W2:Y:S01]  /*9c050*/  LDL.LU R27, [R1+0x4270] ;  /* 0x00427000011b7983 */ /* 0x000ea20000300800 */
[----:B-1----:R-:W-:-:S02]  /*9c060*/  IMAD.MOV.U32 R84, RZ, RZ, R30 ;  /* 0x000000ffff547224 */ /* 0x002fc400078e001e */
[----:B------:R-:W-:Y:S01]  /*9c070*/  IMAD.MOV.U32 R85, RZ, RZ, R31 ;  /* 0x000000ffff557224 */ /* 0x000fe200078e001f */
[----:B------:R-:W2:Y:S04]  /*9c080*/  LDL.LU R30, [R1+0x426c] ;  /* 0x00426c00011e7983 */ /* 0x000ea80000300800 */
[----:B------:R-:W2:Y:S01]  /*9c090*/  LDL.LU R31, [R1+0x4268] ;  /* 0x00426800011f7983 */ /* 0x000ea20000300800 */
[----:B---3--:R-:W-:Y:S01]  /*9c0a0*/  MOV R86, R34 ;  /* 0x0000002200567202 */ /* 0x008fe20000000f00 */
[----:B------:R-:W-:Y:S02]  /*9c0b0*/  IMAD.MOV.U32 R87, RZ, RZ, R35 ;  /* 0x000000ffff577224 */ /* 0x000fe400078e0023 */
[----:B------:R-:W3:Y:S04]  /*9c0c0*/  LDL.LU R34, [R1+0x4264] ;  /* 0x0042640001227983 */ /* 0x000ee80000300800 */
[----:B------:R-:W3:Y:S04]  /*9c0d0*/  LDL.LU R35, [R1+0x4260] ;  /* 0x0042600001237983 */ /* 0x000ee80000300800 */
[----:B------:R-:W3:Y:S04]  /*9c0e0*/  LDL.LU R38, [R1+0x425c] ;  /* 0x00425c0001267983 */ /* 0x000ee80000300800 */
[----:B------:R-:W3:Y:S04]  /*9c0f0*/  LDL.LU R42, [R1+0x4258] ;  /* 0x00425800012a7983 */ /* 0x000ee80000300800 */
[----:B------:R-:W3:Y:S04]  /*9c100*/  LDL.LU R43, [R1+0x4254] ;  /* 0x00425400012b7983 */ /* 0x000ee80000300800 */
[----:B------:R-:W3:Y:S01]  /*9c110*/  LDL.LU R39, [R1+0x4250] ;  /* 0x0042500001277983 */ /* 0x000ee20000300800 */
[C---:B------:R-:W-:Y:S06]  /*9c120*/  HMMA.1688.F32.TF32 R108, R76.reuse, R152, R176 ;  /* 0x000000984c6c723c */ /* 0x040fec00000810b0 */
[C---:B------:R-:W-:Y:S06]  /*9c130*/  HMMA.1688.F32.TF32 R100, R76.reuse, R96, R180 ;  /* 0x000000604c64723c */ /* 0x040fec00000810b4 */
        /* <DEDUP_REMOVED lines=16> */
[----:B------:R-:W-:Y:S04]  /*9c240*/  STL.64 [R1+0x11c0], R92 ;  /* 0x0011c05c01007387 */ /* 0x000fe80000100a00 */
[----:B------:R3:W-:Y:S01]  /*9c250*/  STL.64 [R1+0x11c8], R94 ;  /* 0x0011c85e01007387 */ /* 0x0007e20000100a00 */
        /* <DEDUP_REMOVED lines=11> */
[----:B------:R-:W-:Y:S01]  /*9c310*/  IMAD.MOV.U32 R123, RZ, RZ, R51 ;  /* 0x000000ffff7b7224 */ /* 0x000fe200078e0033 */
[C---:B----4-:R-:W-:Y:S06]  /*9c320*/  HMMA.1688.F32.TF32 R212, R68.reuse, R10, R212 ;  /* 0x0000000a44d4723c */ /* 0x050fec00000810d4 */
[C---:B--2---:R-:W-:Y:S06]  /*9c330*/  HMMA.1688.F32.TF32 R216, R68.reuse, R26, R216 ;  /* 0x0000001a44d8723c */ /* 0x044fec00000810d8 */
[C---:B---3--:R-:W-:Y:S06]  /*9c340*/  HMMA.1688.F32.TF32 R232, R68.reuse, R42, R236 ;  /* 0x0000002a44e8723c */ /* 0x048fec00000810ec */
[----:B------:R-:W-:Y:S06]  /*9c350*/  HMMA.1688.F32.TF32 R228, R68, R38, R228 ;  /* 0x0000002644e4723c */ /* 0x000fec00000810e4 */
[C---:B------:R-:W-:Y:S06]  /*9c360*/  HMMA.1688.F32.TF32 R84, R72.reuse, R42, R84 ;  /* 0x0000002a4854723c */ /* 0x040fec0000081054 */
[----:B------:R-:W-:Y:S06]  /*9c370*/  HMMA.1688.F32.TF32 R92, R72, R38, R248 ;  /* 0x00000026485c723c */ /* 0x000fec00000810f8 */
[C---:B------:R-:W-:Y:S06]  /*9c380*/  HMMA.1688.F32.TF32 R224, R68.reuse, R34, R224 ;  /* 0x0000002244e0723c */ /* 0x040fec00000810e0 */
        /* <DEDUP_REMOVED lines=11> */
[----:B------:R4:W-:Y:S01]  /*9c440*/  STL.64 [R1+0x4b8], R94 ;  /* 0x0004b85e01007387 */ /* 0x0009e20000100a00 */
[----:B------:R-:W-:-:S02]  /*9c450*/  IMAD.MOV.U32 R248, RZ, RZ, R52 ;  /* 0x000000fffff87224 */ /* 0x000fc400078e0034 */
[----:B------:R-:W-:Y:S02]  /*9c460*/  IMAD.MOV.U32 R249, RZ, RZ, R53 ;  /* 0x000000fffff97224 */ /* 0x000fe400078e0035 */
[----:B------:R-:W-:Y:S01]  /*9c470*/  IMAD.MOV.U32 R250, RZ, RZ, R54 ;  /* 0x000000fffffa7224 */ /* 0x000fe200078e0036 */
[----:B------:R-:W-:Y:S02]  /*9c480*/  MOV R251, R55 ;  /* 0x0000003700fb7202 */ /* 0x000fe40000000f00 */
[----:B------:R-:W-:Y:S01]  /*9c490*/  MOV R244, R44 ;  /* 0x0000002c00f47202 */ /* 0x000fe20000000f00 */
[----:B------:R-:W-:Y:S02]  /*9c4a0*/  IMAD.MOV.U32 R245, RZ, RZ, R45 ;  /* 0x000000fffff57224 */ /* 0x000fe400078e002d */
[----:B------:R-:W-:Y:S02]  /*9c4b0*/  IMAD.MOV.U32 R246, RZ, RZ, R46 ;  /* 0x000000fffff67224 */ /* 0x000fe400078e002e */
[----:B------:R-:W-:-:S02]  /*9c4c0*/  IMAD.MOV.U32 R247, RZ, RZ, R47 ;  /* 0x000000fffff77224 */ /* 0x000fc400078e002f */
[----:B-1----:R-:W-:Y:S01]  /*9c4d0*/  IMAD.MOV.U32 R84, RZ, RZ, R104 ;  /* 0x000000ffff547224 */ /* 0x002fe200078e0068 */
[----:B------:R-:W-:Y:S04]  /*9c4e0*/  LDS R76, [R0+UR12+0x16080] ;  /* 0x0160800c004c7984 */ /* 0x000fe80008000800 */
[----:B------:R-:W4:Y:S04]  /*9c4f0*/  LDL.LU R104, [R1+0x424c] ;  /* 0x00424c0001687983 */ /* 0x000f280000300800 */
[----:B------:R-:W-:Y:S04]  /*9c500*/  STL.64 [R1+0x4a0], R68 ;  /* 0x0004a04401007387 */ /* 0x000fe80000100a00 */
[----:B------:R-:W-:Y:S01]  /*9c510*/  STL.64 [R1+0x4a8], R70 ;  /* 0x0004a84601007387 */ /* 0x000fe20000100a00 */
[----:B------:R-:W-:-:S02]  /*9c520*/  IMAD.MOV.U32 R85, RZ, RZ, R105 ;  /* 0x000000ffff557224 */ /* 0x000fc400078e0069 */
[----:B--2---:R-:W-:Y:S01]  /*9c530*/  IMAD.MOV.U32 R86, RZ, RZ, R106 ;  /* 0x000000ffff567224 */ /* 0x004fe200078e006a */
[----:B------:R-:W2:Y:S04]  /*9c540*/  LDL.LU R105, [R1+0x4248] ;  /* 0x0042480001697983 */ /* 0x000ea80000300800 */
[----:B------:R-:W2:Y:S01]  /*9c550*/  LDL.LU R106, [R1+0x4244] ;  /* 0x00424400016a7983 */ /* 0x000ea20000300800 */
[----:B------:R-:W-:Y:S01]  /*9c560*/  IMAD.MOV.U32 R87, RZ, RZ, R107 ;  /* 0x000000ffff577224 */ /* 0x000fe200078e006b */
[----:B---3--:R-:W-:Y:S02]  /*9c570*/  MOV R92, R64 ;  /* 0x00000040005c7202 */ /* 0x008fe40000000f00 */
[----:B------:R-:W2:Y:S04]  /*9c580*/  LDL.LU R107, [R1+0x4240] ;  /* 0x00424000016b7983 */ /* 0x000ea80000300800 */
[----:B------:R-:W3:Y:S01]  /*9c590*/  LDL.LU R64, [R1+0x423c] ;  /* 0x00423c0001407983 */ /* 0x000ee20000300800 */
[----:B------:R-:W-:-:S02]  /*9c5a0*/  IMAD.MOV.U32 R93, RZ, RZ, R65 ;  /* 0x000000ffff5d7224 */ /* 0x000fc400078e0041 */
[----:B----4-:R-:W-:Y:S01]  /*9c5b0*/  IMAD.MOV.U32 R94, RZ, RZ, R66 ;  /* 0x000000ffff5e7224 */ /* 0x010fe200078e0042 */
[----:B------:R-:W3:Y:S04]  /*9c5c0*/  LDL.LU R65, [R1+0x4238] ;  /* 0x0042380001417983 */ /* 0x000ee80000300800 */
[----:B------:R-:W3:Y:S01]  /*9c5d0*/  LDL.LU R66, [R1+0x4234] ;  /* 0x0042340001427983 */ /* 0x000ee20000300800 */
[----:B------:R-:W-:-:S03]  /*9c5e0*/  IMAD.MOV.U32 R95, RZ, RZ, R67 ;  /* 0x000000ffff5f7224 */ /* 0x000fc600078e0043 */
[----:B------:R-:W-:Y:S04]  /*9c5f0*/  LDS R78, [R0+UR12+0x17080] ;  /* 0x0170800c004e7984 */ /* 0x000fe80008000800 */
        /* <DEDUP_REMOVED lines=58> */
[----:B------:R-:W1:Y:S04]  /*9c9a0*/  LDS R79, [R243+UR12+0x17080] ;  /* 0x0170800cf34f7984 */ /* 0x000e680008000800 */
[----:B------:R-:W-:Y:S04]  /*9c9b0*/  LDS R68, [R241+UR12+0x16080] ;  /* 0x0160800cf1447984 */ /* 0x000fe80008000800 */
[----:B------:R-:W-:Y:S04]  /*9c9c0*/  LDS R70, [R241+UR12+0x17080] ;  /* 0x0170800cf1467984 */ /* 0x000fe80008000800 */
[----:B------:R-:W-:Y:S04]  /*9c9d0*/  LDS R69, [R242+UR12+0x16080] ;  /* 0x0160800cf2457984 */ /* 0x000fe80008000800 */
[----:B------:R-:W1:Y:S01]  /*9c9e0*/  LDS R71, [R242+UR12+0x17080] ;  /* 0x0170800cf2477984 */ /* 0x000e620008000800 */
[----:B---3--:R-:W-:-:S15]  /*9c9f0*/  HMMA.1688.F32.TF32 R176, R72, R30, R176 ;  /* 0x0000001e48b0723c */ /* 0x008fde00000810b0 */
[----:B------:R-:W-:-:S08]  /*9ca00*/  NOP ;  /* 0x0000000000007918 */ /* 0x000fd00000000000 */
[----:B------:R-:W-:Y:S04]  /*9ca10*/  STL.64 [R1+0x490], R176 ;  /* 0x000490b001007387 */ /* 0x000fe80000100a00 */
[----:B------:R4:W-:Y:S02]  /*9ca20*/  STL.64 [R1+0x498], R178 ;  /* 0x000498b201007387 */ /* 0x0009e40000100a00 */
[C---:B----4-:R-:W-:Y:S06]  /*9ca30*/  HMMA.1688.F32.TF32 R176, R72.reuse, R26, R172 ;  /* 0x0000001a48b0723c */ /* 0x050fec00000810ac */
[C---:B--2---:R-:W-:Y:S06]  /*9ca40*/  HMMA.1688.F32.TF32 R172, R72.reuse, R10, R108 ;  /* 0x0000000a48ac723c */ /* 0x044fec000008106c */
        /* <DEDUP_REMOVED lines=11> */
[----:B------:R2:W-:Y:S04]  /*9cb00*/  STL.64 [R1+0xcf8], R114 ;  /* 0x000cf87201007387 */ /* 0x0005e80000100a00 */
[----:B------:R-:W-:Y:S04]  /*9cb10*/  STL.64 [R1+0xce0], R116 ;  /* 0x000ce07401007387 */ /* 0x000fe80000100a00 */
[----:B------:R-:W-:Y:S01]  /*9cb20*/  STL.64 [R1+0xce8], R118 ;  /* 0x000ce87601007387 */ /* 0x000fe20000100a00 */
[C---:B------:R-:W-:Y:S06]  /*9cb30*/  HMMA.1688.F32.TF32 R44, R72.reuse, R126, R44 ;  /* 0x0000007e482c723c */ /* 0x040fec000008102c */
[C---:B--2---:R-:W-:Y:S02]  /*9cb40*/  HMMA.1688.F32.TF32 R112, R72.reuse, R134, R140 ;  /* 0x000000864870723c */ /* 0x044fe4000008108c */
[----:B------:R-:W-:Y:S04]  /*9cb50*/  STL.64 [R1+0x500], R108 ;  /* 0x0005006c01007387 */ /* 0x000fe80000100a00 */
[----:B------:R2:W-:Y:S02]  /*9cb60*/  STL.64 [R1+0x508], R110 ;  /* 0x0005086e01007387 */ /* 0x0005e40000100a00 */
[C---:B--2---:R-:W-:Y:S06]  /*9cb70*/  HMMA.1688.F32.TF32 R108, R72.reuse, R154, R48 ;  /* 0x0000009a486c723c */ /* 0x044fec0000081030 */
[C---:B------:R-:W-:Y:S09]  /*9cb80*/  HMMA.1688.F32.TF32 R48, R72.reuse, R98, R52 ;  /* 0x000000624830723c */ /* 0x040ff20000081034 */
[----:B------:R-:W-:Y:S04]  /*9cb90*/  STL.64 [R1+0x4f0], R112 ;  /* 0x0004f07001007387 */ /* 0x000fe80000100a00 */
[----:B------:R-:W-:Y:S04]  /*9cba0*/  STL.64 [R1+0x4f8], R114 ;  /* 0x0004f87201007387 */ /* 0x000fe80000100a00 */
[----:B------:R-:W-:Y:S04]  /*9cbb0*/  STL.64 [R1+0x4e0], R44 ;  /* 0x0004e02c01007387 */ /* 0x000fe80000100a00 */
[----:B------:R2:W-:Y:S01]  /*9cbc0*/  STL.64 [R1+0x4e8], R46 ;  /* 0x0004e82e01007387 */ /* 0x0005e20000100a00 */
[C---:B------:R-:W-:Y:S06]  /*9cbd0*/  HMMA.1688.F32.TF32 R52, R72.reuse, R82, R60 ;  /* 0x000000524834723c */ /* 0x040fec000008103c */
[----:B--2---:R-:W-:Y:S01]  /*9cbe0*/  HMMA.1688.F32.TF32 R44, R72, R90, R56 ;  /* 0x0000005a482c723c */ /* 0x004fe20000081038 */
[----:B------:R-:W-:Y:S04]  /*9cbf0*/  STL.64 [R1+0x4d0], R108 ;  /* 0x0004d06c01007387 */ /* 0x000fe80000100a00 */
[----:B------:R-:W-:Y:S04]  /*9cc00*/  STL.64 [R1+0x4d8], R110 ;  /* 0x0004d86e01007387 */ /* 0x000fe80000100a00 */
[----:B------:R-:W-:Y:S04]  /*9cc10*/  STL.64 [R1+0x3b0], R48 ;  /* 0x0003b03001007387 */ /* 0x000fe80000100a00 */
[----:B------:R1:W-:Y:S02]  /*9cc20*/  STL.64 [R1+0x3b8], R50 ;  /* 0x0003b83201007387 */ /* 0x0003e40000100a00 */
[C---:B-1----:R-:W-:Y:S08]  /*9cc30*/  HMMA.1688.F32.TF32 R48, R76.reuse, R42, R64 ;  /* 0x0000002a4c30723c */ /* 0x042ff00000081040 */
        /* <DEDUP_REMOVED lines=17> */
[----:B------:R-:W2:Y:S01]  /*9cd50*/  LDS R47, [R243+UR12+0x17100] ;  /* 0x0171000cf32f7984 */ /* 0x000ea20008000800 */
[C---:B-1----:R-:W-:Y:S03]  /*9cd60*/  HMMA.1688.F32.TF32 R52, R76.reuse, R10, R120 ;  /* 0x0000000a4c34723c */ /* 0x042fe60000081078 */
[----:B------:R-:W-:Y:S04]  /*9cd70*/  STL.64 [R1], R48 ;  /* 0x0000003001007387 */ /* 0x000fe80000100a00 */
[----:B------:R1:W-:Y:S02]  /*9cd80*/  STL.64 [R1+0x8], R50 ;  /* 0x0000083201007387 */ /* 0x0003e40000100a00 */
[----:B-1----:R-:W-:-:S14]  /*9cd90*/  HMMA.1688.F32.TF32 R48, R76, R22, R100 ;  /* 0x000000164c30723c */ /* 0x002fdc0000081064 */
[----:B------:R-:W-:Y:S04]  /*9cda0*/  STL.64 [R1+0x40], R52 ;  /* 0x0000403401007387 */ /* 0x000fe80000100a00 */
[----:B------:R1:W-:Y:S02]  /*9cdb0*/  STL.64 [R1+0x48], R54 ;  /* 0x0000483601007387 */ /* 0x0003e40000100a00 */
[C---:B-1----:R-:W-:Y:S03]  /*9cdc0*/  HMMA.1688.F32.TF32 R52, R76.reuse, R18, R84 ;  /* 0x000000124c34723c */ /* 0x042fe60000081054 */
        /* <DEDUP_REMOVED lines=119> */
[C---:B------:R-:W-:Y:S06]  /*9d540*/  HMMA.1688.F32.TF32 R60, R76.reuse, R90, R60 ;  /* 0x0000005a4c3c723c */ /* 0x040fec000008103c */
[----:B------:R-:W-:Y:S11]  /*9d550*/  HMMA.1688.F32.TF32 R56, R76, R82, R56 ;  /* 0x000000524c38723c */ /* 0x000ff60000081038 */
[----:B------:R-:W-:Y:S04]  /*9d560*/  STL.64 [R1+0x90], R228 ;  /* 0x000090e401007387 */ /* 0x000fe80000100a00 */
[----:B------:R1:W-:Y:S04]  /*9d570*/  STL.64 [R1+0x98], R230 ;  /* 0x000098e601007387 */ /* 0x0003e80000100a00 */
[----:B-1----:R-:W3:Y:S04]  /*9d580*/  LDL.LU.64 R230, [R1+0x41d8] ;  /* 0x0041d80001e67983 */ /* 0x002ee80000300a00 */
[----:B------:R-:W3:Y:S04]  /*9d590*/  LDL.LU.64 R228, [R1+0x41d0] ;  /* 0x0041d00001e47983 */ /* 0x000ee80000300a00 */
[----:B------:R-:W-:Y:S04]  /*9d5a0*/  STL.64 [R1+0xa0], R104 ;  /* 0x0000a06801007387 */ /* 0x000fe80000100a00 */
[----:B------:R1:W-:Y:S01]  /*9d5b0*/  STL.64 [R1+0xa8], R106 ;  /* 0x0000a86a01007387 */ /* 0x0003e20000100a00 */
[----:B--2---:R-:W-:Y:S06]  /*9d5c0*/  HMMA.1688.F32.TF32 R52, R68, R42, R52 ;  /* 0x0000002a4434723c */ /* 0x004fec0000081034 */
[C---:B-1----:R-:W-:Y:S06]  /*9d5d0*/  HMMA.1688.F32.TF32 R104, R76.reuse, R154, R64 ;  /* 0x0000009a4c68723c */ /* 0x042fec0000081040 */
        /* <DEDUP_REMOVED lines=16> */
[----:B------:R-:W-:Y:S06]  /*9d6e0*/  HMMA.1688.F32.TF32 R60, R68, R22, R176 ;  /* 0x00000016443c723c */ /* 0x000fec00000810b0 */
[----:B------:R-:W-:Y:S01]  /*9d6f0*/  HMMA.1688.F32.TF32 R248, R76, R26, R248 ;  /* 0x0000001a4cf8723c */ /* 0x000fe200000810f8 */
[----:B------:R-:W-:Y:S04]  /*9d700*/  LDS R48, [R241+UR12+0x16100] ;  /* 0x0161000cf1307984 */ /* 0x000fe80008000800 */
[----:B------:R-:W-:Y:S04]  /*9d710*/  LDS R50, [R241+UR12+0x17100] ;  /* 0x0171000cf1327984 */ /* 0x000fe80008000800 */
[----:B------:R-:W-:Y:S04]  /*9d720*/  LDS R49, [R242+UR12+0x16100] ;  /* 0x0161000cf2317984 */ /* 0x000fe80008000800 */
[----:B------:R-:W1:Y:S01]  /*9d730*/  LDS R51, [R242+UR12+0x17100] ;  /* 0x0171000cf2337984 */ /* 0x000e620008000800 */
[----:B------:R-:W-:Y:S01]  /*9d740*/  IMAD.MOV.U32 R17, RZ, RZ, R82 ;  /* 0x000000ffff117224 */ /* 0x000fe200078e0052 */
[----:B------:R-:W-:-:S02]  /*9d750*/  MOV R16, R83 ;  /* 0x0000005300107202 */ /* 0x000fc40000000f00 */
[----:B------:R-:W-:Y:S04]  /*9d760*/  LDS R242, [R0+UR12+0x1b000] ;  /* 0x01b0000c00f27984 */ /* 0x000fe80008000800 */
[----:B------:R-:W-:Y:S04]  /*9d770*/  LDS R241, [R243+UR12+0x1a000] ;  /* 0x01a0000cf3f17984 */ /* 0x000fe80008000800 */
[----:B------:R-:W-:Y:S04]  /*9d780*/  STL.64 [R1+0x630], R56 ;  /* 0x0006303801007387 */ /* 0x000fe80000100a00 */
[----:B------:R2:W-:Y:S04]  /*9d790*/  STL.64 [R1+0x638], R58 ;  /* 0x0006383a01007387 */ /* 0x0005e80000100a00 */
[----:B------:R-:W-:Y:S04]  /*9d7a0*/  STL.64 [R1+0x610], R52 ;  /* 0x0006103401007387 */ /* 0x000fe80000100a00 */
[----:B------:R4:W-:Y:S01]  /*9d7b0*/  STL.64 [R1+0x618], R54 ;  /* 0x0006183601007387 */ /* 0x0009e20000100a00 */
[C---:B--2---:R-:W-:Y:S06]  /*9d7c0*/  HMMA.1688.F32.TF32 R56, R68.reuse, R26, R184 ;  /* 0x0000001a4438723c */ /* 0x044fec00000810b8 */
[----:B----4-:R-:W-:-:S15]  /*9d7d0*/  HMMA.1688.F32.TF32 R52, R68, R10, R180 ;  /* 0x0000000a4434723c */ /* 0x010fde00000810b4 */
[----:B------:R-:W-:-:S02]  /*9d7e0*/  NOP ;  /* 0x0000000000007918 */ /* 0x000fc40000000000 */
[----:B------:R-:W-:Y:S04]  /*9d7f0*/  STL.64 [R1+0x750], R56 ;  /* 0x0007503801007387 */ /* 0x000fe80000100a00 */
[----:B------:R2:W-:Y:S04]  /*9d800*/  STL.64 [R1+0x758], R58 ;  /* 0x0007583a01007387 */ /* 0x0005e80000100a00 */
[----:B------:R-:W-:Y:S04]  /*9d810*/  STL.64 [R1+0x740], R52 ;  /* 0x0007403401007387 */ /* 0x000fe80000100a00 */
[----:B------:R4:W-:Y:S01]  /*9d820*/  STL.64 [R1+0x748], R54 ;  /* 0x0007483601007387 */ /* 0x0009e20000100a00 */
[C---:B--2---:R-:W-:Y:S06]  /*9d830*/  HMMA.1688.F32.TF32 R56, R68.reuse, R6, R172 ;  /* 0x000000064438723c */ /* 0x044fec00000810ac */
[C---:B----4-:R-:W-:Y:S01]  /*9d840*/  HMMA.1688.F32.TF32 R52, R68.reuse, R18, R108 ;  /* 0x000000124434723c */ /* 0x050fe2000008106c */
        /* <DEDUP_REMOVED lines=20> */
[----:B--2---:R-:W-:Y:S10]  /*9d990*/  HMMA.1688.F32.TF32 R60, R68, R82, R128 ;  /* 0x00000052443c723c */ /* 0x004ff40000081080 */
        /* <DEDUP_REMOVED lines=16> */
[----:B------:R-:W-:Y:S04]  /*9daa0*/  STL.64 [R1+0x118], R62 ;  /* 0x0001183e01007387 */ /* 0x000fe80000100a00 */
[----:B------:R-:W2:Y:S08]  /*9dab0*/  LDL.LU R92, [R1+0x930] ;  /* 0x00093000015c7983 */ /* 0x000eb00000300800 */
[----:B------:R-:W-:Y:S04]  /*9dac0*/  STL.64 [R1+0x120], R56 ;  /* 0x0001203801007387 */ /* 0x000fe80000100a00 */
[----:B------:R-:W-:Y:S04]  /*9dad0*/  STL.64 [R1+0x128], R58 ;  /* 0x0001283a01007387 */ /* 0x000fe80000100a00 */
[----:B------:R4:W-:Y:S04]  /*9dae0*/  STL.64 [R1+0x130], R52 ;  /* 0x0001303401007387 */ /* 0x0009e80000100a00 */
        /* <DEDUP_REMOVED lines=110> */
[----:B------:R-:W-:-:S08]  /*9e1d0*/  NOP ;  /* 0x0000000000007918 */ /* 0x000fd00000000000 */
[----:B------:R-:W-:Y:S04]  /*9e1e0*/  STL.64 [R1+0x140], R232 ;  /* 0x000140e801007387 */ /* 0x000fe80000100a00 */
[----:B------:R1:W-:Y:S04]  /*9e1f0*/  STL.64 [R1+0x148], R234 ;  /* 0x000148ea01007387 */ /* 0x0003e80000100a00 */
[----:B-1----:R-:W3:Y:S04]  /*9e200*/  LDL.LU.64 R234, [R1+0x41c8] ;  /* 0x0041c80001ea7983 */ /* 0x002ee80000300a00 */
[----:B------:R-:W3:Y:S04]  /*9e210*/  LDL.LU.64 R232, [R1+0x41c0] ;  /* 0x0041c00001e87983 */ /* 0x000ee80000300a00 */
[----:B------:R-:W-:Y:S04]  /*9e220*/  STL.64 [R1+0x150], R68 ;  /* 0x0001504401007387 */ /* 0x000fe80000100a00 */
[----:B------:R2:W-:Y:S02]  /*9e230*/  STL.64 [R1+0x158], R70 ;  /* 0x0001584601007387 */ /* 0x0005e40000100a00 */
[C---:B--2---:R-:W-:Y:S06]  /*9e240*/  HMMA.1688.F32.TF32 R68, R44.reuse, R6, R76 ;  /* 0x000000062c44723c */ /* 0x044fec000008104c */
[----:B------:R-:W-:-:S15]  /*9e250*/  HMMA.1688.F32.TF32 R76, R44, R18, R104 ;  /* 0x000000122c4c723c */ /* 0x000fde0000081068 */
[----:B------:R-:W-:-:S02]  /*9e260*/  NOP ;  /* 0x0000000000007918 */ /* 0x000fc40000000000 */
[----:B------:R-:W-:Y:S04]  /*9e270*/  STL.64 [R1+0x160], R68 ;  /* 0x0001604401007387 */ /* 0x000fe80000100a00 */
[----:B------:R1:W-:Y:S02]  /*9e280*/  STL.64 [R1+0x168], R70 ;  /* 0x0001684601007387 */ /* 0x0003e40000100a00 */
[C---:B-1----:R-:W-:Y:S06]  /*9e290*/  HMMA.1688.F32.TF32 R68, R44.reuse, R14, R64 ;  /* 0x0000000e2c44723c */ /* 0x042fec0000081040 */
[C---:B------:R-:W-:Y:S01]  /*9e2a0*/  HMMA.1688.F32.TF32 R64, R44.reuse, R134, R244 ;  /* 0x000000862c40723c */ /* 0x040fe200000810f4 */
[----:B------:R-:W-:Y:S04]  /*9e2b0*/  STL.64 [R1+0x170], R76 ;  /* 0x0001704c01007387 */ /* 0x000fe80000100a00 */
[----:B------:R-:W-:Y:S04]  /*9e2c0*/  STL.64 [R1+0x178], R78 ;  /* 0x0001784e01007387 */ /* 0x000fe80000100a00 */
[----:B------:R-:W-:Y:S04]  /*9e2d0*/  LDS R244, [R0+UR12+0x16180] ;  /* 0x0161800c00f47984 */ /* 0x000fe80008000800 */
[----:B------:R-:W-:Y:S04]  /*9e2e0*/  LDS R246, [R0+UR12+0x17180] ;  /* 0x0171800c00f67984 */ /* 0x000fe80008000800 */
[----:B------:R-:W-:Y:S04]  /*9e2f0*/  LDS R245, [R243+UR12+0x16180] ;  /* 0x0161800cf3f57984 */ /* 0x000fe80008000800 */
[----:B------:R-:W1:Y:S04]  /*9e300*/  LDS R247, [R243+UR12+0x17180] ;  /* 0x0171800cf3f77984 */ /* 0x000e680008000800 */
[----:B------:R-:W-:Y:S04]  /*9e310*/  STL.64 [R1+0x180], R68 ;  /* 0x0001804401007387 */ /* 0x000fe80000100a00 */
[----:B------:R2:W-:Y:S04]  /*9e320*/  STL.64 [R1+0x188], R70 ;  /* 0x0001884601007387 */ /* 0x0005e80000100a00 */
[----:B------:R-:W-:Y:S04]  /*9e330*/  STL.64 [R1+0x190], R64 ;  /* 0x0001904001007387 */ /* 0x000fe80000100a00 */
[----:B------:R4:W-:Y:S01]  /*9e340*/  STL.64 [R1+0x198], R66 ;  /* 0x0001984201007387 */ /* 0x0009e20000100a00 */
[C---:B--2---:R-:W-:Y:S06]  /*9e350*/  HMMA.1688.F32.TF32 R68, R44.reuse, R126, R72 ;  /* 0x0000007e2c44723c */ /* 0x044fec0000081048 */
[C---:B----4-:R-:W-:Y:S06]  /*9e360*/  HMMA.1688.F32.TF32 R64, R44.reuse, R154, R60 ;  /* 0x0000009a2c40723c */ /* 0x050fec000008103c */
[C---:B------:R-:W-:Y:S06]  /*9e370*/  HMMA.1688.F32.TF32 R60, R44.reuse, R98, R56 ;  /* 0x000000622c3c723c */ /* 0x040fec0000081038 */
[C---:B------:R-:W-:Y:S06]  /*9e380*/  HMMA.1688.F32.TF32 R56, R44.reuse, R90, R52 ;  /* 0x0000005a2c38723c */ /* 0x040fec0000081034 */
[----:B------:R-:W-:Y:S06]  /*9e390*/  HMMA.1688.F32.TF32 R52, R44, R82, R236 ;  /* 0x000000522c34723c */ /* 0x000fec00000810ec */
[C---:B------:R-:W-:Y:S01]  /*9e3a0*/  HMMA.1688.F32.TF32 R44, R48.reuse, R42, R184 ;  /* 0x0000002a302c723c */ /* 0x040fe200000810b8 */
[----:B------:R-:W-:Y:S04]  /*9e3b0*/  LDS R236, [R0+UR12+0x18000] ;  /* 0x0180000c00ec7984 */ /* 0x000fe80008000800 */
[----:B------:R-:W-:Y:S04]  /*9e3c0*/  LDS R238, [R0+UR12+0x19000] ;  /* 0x0190000c00ee7984 */ /* 0x000fe80008000800 */
[----:B------:R-:W-:Y:S04]  /*9e3d0*/  LDS R237, [R243+UR12+0x18000] ;  /* 0x0180000cf3ed7984 */ /* 0x000fe80008000800 */
[----:B------:R-:W-:Y:S04]  /*9e3e0*/  LDS R239, [R243+UR12+0x19000] ;  /* 0x0190000cf3ef7984 */ /* 0x000fe80008000800 */
        /* <DEDUP_REMOVED lines=50> */
[----:B----4-:R-:W-:Y:S11]  /*9e710*/  HMMA.1688.F32.TF32 R44, R48, R82, R84 ;  /* 0x00000052302c723c */ /* 0x010ff60000081054 */
[----:B------:R-:W-:Y:S04]  /*9e720*/  STL.64 [R1+0x7a0], R56 ;  /* 0x0007a03801007387 */ /* 0x000fe80000100a00 */
[----:B------:R-:W-:Y:S04]  /*9e730*/  STL.64 [R1+0x7a8], R58 ;  /* 0x0007a83a01007387 */ /* 0x000fe80000100a00 */
[----:B------:R-:W-:Y:S04]  /*9e740*/  STL.64 [R1+0x790], R52 ;  /* 0x0007903401007387 */ /* 0x000fe80000100a00 */
[----:B------:R1:W-:Y:S04]  /*9e750*/  STL.64 [R1+0x798], R54 ;  /* 0x0007983601007387 */ /* 0x0003e80000100a00 */
[----:B------:R-:W-:Y:S04]  /*9e760*/  STL.64 [R1+0x720], R44 ;  /* 0x0007202c01007387 */ /* 0x000fe80000100a00 */
[----:B------:R-:W-:Y:S04]  /*9e770*/  STL.64 [R1+0x728], R46 ;  /* 0x0007282e01007387 */ /* 0x000fe80000100a00 */
        /* <DEDUP_REMOVED lines=13> */
[----:B------:R-:W3:Y:S01]  /*9e850*/  LDL.LU R85, [R1+0xa64] ;  /* 0x000a640001557983 */ /* 0x000ee20000300800 */
[----:B------:R-:W-:-:S03]  /*9e860*/  IMAD.MOV.U32 R86, RZ, RZ, R2 ;  /* 0x000000ffff567224 */ /* 0x000fc600078e0002 */
[----:B------:R-:W2:Y:S04]  /*9e870*/  LDL.LU R2, [R1+0x41bc] ;  /* 0x0041bc0001027983 */ /* 0x000ea80000300800 */
[----:B------:R-:W3:Y:S04]  /*9e880*/  LDL.LU R87, [R1+0xa6c] ;  /* 0x000a6c0001577983 */ /* 0x000ee80000300800 */
[----:B------:R-:W3:Y:S04]  /*9e890*/  LDL.LU R144, [R1+0xa70] ;  /* 0x000a700001907983 */ /* 0x000ee80000300800 */
[----:B------:R-:W3:Y:S01]  /*9e8a0*/  LDL.LU R145, [R1+0xa74] ;  /* 0x000a740001917983 */ /* 0x000ee20000300800 */
[----:B------:R-:W-:-:S03]  /*9e8b0*/  IMAD.MOV.U32 R146, RZ, RZ, R3 ;  /* 0x000000ffff927224 */ /* 0x000fc600078e0003 */
[----:B------:R-:W3:Y:S01]  /*9e8c0*/  LDL.LU R3, [R1+0x41b8] ;  /* 0x0041b80001037983 */ /* 0x000ee20000300800 */
[----:B------:R-:W-:-:S03]  /*9e8d0*/  IMAD.MOV.U32 R147, RZ, RZ, R252 ;  /* 0x000000ffff937224 */ /* 0x000fc600078e00fc */
[----:B------:R-:W3:Y:S01]  /*9e8e0*/  LDL.LU R252, [R1+0x41b4] ;  /* 0x0041b40001fc7983 */ /* 0x000ee20000300800 */
[C---:B-1----:R-:W-:Y:S06]  /*9e8f0*/  HMMA.1688.F32.TF32 R52, R244.reuse, R42, R92 ;  /* 0x0000002af434723c */ /* 0x042fec000008105c */
[C---:B----4-:R-:W-:Y:S01]  /*9e900*/  HMMA.1688.F32.TF32 R64, R244.reuse, R34, R80 ;  /* 0x00000022f440723c */ /* 0x050fe20000081050 */
[----:B--2---:R-:W-:Y:S05]  /*9e910*/  LDSM.16.M88.4 R152, [R2+UR12+0x40180] ;  /* 0x0401800c0298783b */ /* 0x004fea0008000200 */
[C---:B---3--:R-:W-:Y:S06]  /*9e920*/  HMMA.1688.F32.TF32 R140, R244.reuse, R30, R84 ;  /* 0x0000001ef48c723c */ /* 0x048fec0000081054 */
[C---:B------:R-:W-:Y:S01]  /*9e930*/  HMMA.1688.F32.TF32 R148, R244.reuse, R26, R144 ;  /* 0x0000001af494723c */ /* 0x040fe20000081090 */
[----:B------:R-:W-:Y:S04]  /*9e940*/  LDSM.16.M88.4 R136, [R2+UR12+0x42180] ;  /* 0x0421800c0288783b */ /* 0x000fe80008000200 */
[----:B------:R-:W-:Y:S04]  /*9e950*/  LDSM.16.M88.4 R132, [R2+UR12+0x44180] ;  /* 0x0441800c0284783b */ /* 0x000fe80008000200 */
[----:B------:R-:W-:Y:S04]  /*9e960*/  LDSM.16.M88.4 R128, [R2+UR12+0x46180] ;  /* 0x0461800c0280783b */ /* 0x000fe80008000200 */
[----:B------:R-:W-:Y:S04]  /*9e970*/  LDSM.16.M88.4 R124, [R2+UR12+0x48180] ;  /* 0x0481800c027c783b */ /* 0x000fe80008000200 */
[----:B------:R-:W-:Y:S04]  /*9e980*/  LDSM.16.M88.4 R120, [R2+UR12+0x4a180] ;  /* 0x04a1800c0278783b */ /* 0x000fe80008000200 */
[----:B------:R-:W-:Y:S04]  /*9e990*/  STL.64 [R1+0x1f0], R52 ;  /* 0x0001f03401007387 */ /* 0x000fe80000100a00 */
[----:B------:R1:W-:Y:S04]  /*9e9a0*/  STL.64 [R1+0x1f8], R54 ;  /* 0x0001f83601007387 */ /* 0x0003e80000100a00 */
[----:B------:R-:W-:Y:S04]  /*9e9b0*/  LDSM.16.M88.4 R116, [R2+UR12+0x4c180] ;  /* 0x04c1800c0274783b */ /* 0x000fe80008000200 */
        /* <DEDUP_REMOVED lines=9> */
[----:B------:R-:W-:Y:S01]  /*9ea50*/  LDSM.16.M88.4 R60, [R3+UR12+0x44180] ;  /* 0x0441800c033c783b */ /* 0x000fe20008000200 */
[----:B-1----:R-:W-:Y:S03]  /*9ea60*/  HMMA.1688.F32.TF32 R52, R244, R38, R88 ;  /* 0x00000026f434723c */ /* 0x002fe60000081058 */
[----:B------:R-:W-:Y:S04]  /*9ea70*/  LDSM.16.M88.4 R88, [R2+UR12+0x5e180] ;  /* 0x05e1800c0258783b */ /* 0x000fe80008000200 */
[----:B------:R-:W-:Y:S04]  /*9ea80*/  LDSM.16.M88.4 R68, [R3+UR12+0x46180] ;  /* 0x0461800c0344783b */ /* 0x000fe80008000200 */
[----:B------:R-:W-:Y:S04]  /*9ea90*/  LDSM.16.M88.4 R72, [R3+UR12+0x48180] ;  /* 0x0481800c0348783b */ /* 0x000fe80008000200 */
[----:B------:R-:W-:Y:S04]  /*9eaa0*/  LDSM.16.M88.4 R76, [R3+UR12+0x4a180] ;  /* 0x04a1800c034c783b */ /* 0x000fe80008000200 */
[----:B------:R-:W-:Y:S04]  /*9eab0*/  LDSM.16.M88.4 R80, [R3+UR12+0x4c180] ;  /* 0x04c1800c0350783b */ /* 0x000fe80008000200 */
[----:B------:R-:W-:Y:S04]  /*9eac0*/  LDSM.16.M88.4 R84, [R3+UR12+0x4e180] ;  /* 0x04e1800c0354783b */ /* 0x000fe80008000200 */
[----:B------:R-:W1:Y:S04]  /*9ead0*/  LDSM.16.M88.4 R172, [R3+UR12+0x52180] ;  /* 0x0521800c03ac783b */ /* 0x000e680008000200 */
[----:B------:R-:W-:Y:S04]  /*9eae0*/  LDSM.16.M88.4 R176, [R3+UR12+0x56180] ;  /* 0x0561800c03b0783b */ /* 0x000fe80008000200 */
[----:B------:R-:W-:Y:S04]  /*9eaf0*/  LDSM.16.M88.4 R144, [R3+UR12+0x58180] ;  /* 0x0581800c0390783b */ /* 0x000fe80008000200 */
[----:B------:R-:W-:Y:S04]  /*9eb00*/  LDSM.16.M88.4 R180, [R3+UR12+0x5a180] ;  /* 0x05a1800c03b4783b */ /* 0x000fe80008000200 */
[----:B------:R-:W-:Y:S04]  /*9eb10*/  LDSM.16.M88.4 R184, [R3+UR12+0x5e180] ;  /* 0x05e1800c03b8783b */ /* 0x000fe80008000200 */
        /* <DEDUP_REMOVED lines=8> */
[----:B------:R-:W-:Y:S04]  /*9eba0*/  LDSM.16.M88.4 R52, [R3+UR12+0x40180] ;  /* 0x0401800c0334783b */ /* 0x000fe80008000200 */
[----:B------:R-:W-:Y:S04]  /*9ebb0*/  LDSM.16.M88.4 R64, [R3+UR12+0x50180] ;  /* 0x0501800c0340783b */ /* 0x000fe80008000200 */
[----:B------:R-:W2:Y:S04]  /*9ebc0*/  LDSM.16.M88.4 R140, [R3+UR12+0x54180] ;  /* 0x0541800c038c783b */ /* 0x000ea80008000200 */
[----:B------:R-:W3:Y:S04]  /*9ebd0*/  LDSM.16.M88.4 R148, [R3+UR12+0x5c180] ;  /* 0x05c1800c0394783b */ /* 0x000ee80008000200 */
[----:B-1----:R-:W-:Y:S04]  /*9ebe0*/  STL.64 [R1+0x46e0], R174 ;  /* 0x0046e0ae01007387 */ /* 0x002fe80000100a00 */
[----:B------:R1:W-:Y:S04]  /*9ebf0*/  STL.64 [R1+0x46d8], R172 ;  /* 0x0046d8ac01007387 */ /* 0x0003e80000100a00 */
[----:B-1----:R-:W4:Y:S04]  /*9ec00*/  LDL.LU R172, [R1+0xab0] ;  /* 0x000ab00001ac7983 */ /* 0x002f280000300800 */
[----:B------:R-:W4:Y:S04]  /*9ec10*/  LDL.LU R173, [R1+0xab4] ;  /* 0x000ab40001ad7983 */ /* 0x000f280000300800 */
[----:B------:R-:W4:Y:S04]  /*9ec20*/  LDL.LU R174, [R1+0xab8] ;  /* 0x000ab80001ae7983 */ /* 0x000f280000300800 */
[----:B------:R-:W4:Y:S04]  /*9ec30*/  LDL.LU R175, [R1+0xabc] ;  /* 0x000abc0001af7983 */ /* 0x000f280000300800 */
[----:B--2---:R-:W-:Y:S04]  /*9ec40*/  STL.64 [R1+0x46d0], R142 ;  /* 0x0046d08e01007387 */ /* 0x004fe80000100a00 */
[----:B------:R-:W-:Y:S04]  /*9ec50*/  STL.64 [R1+0x46c8], R140 ;  /* 0x0046c88c01007387 */ /* 0x000fe80000100a00 */
[----:B------:R-:W-:Y:S04]  /*9ec60*/  STL.64 [R1+0x46c0], R178 ;  /* 0x0046c0b201007387 */ /* 0x000fe80000100a00 */
[----:B------:R1:W-:Y:S04]  /*9ec70*/  STL.64 [R1+0x46b8], R176 ;  /* 0x0046b8b001007387 */ /* 0x0003e80000100a00 */
        /* <DEDUP_REMOVED lines=8> */
[----:B------:R-:W-:Y:S04]  /*9ed00*/  STL.64 [R1+0x46b0], R146 ;  /* 0x0046b09201007387 */ /* 0x000fe80000100a00 */
[----:B------:R1:W-:Y:S04]  /*9ed10*/  STL.64 [R1+0x46a8], R144 ;  /* 0x0046a89001007387 */ /* 0x0003e80000100a00 */
[----:B-1----:R-:W2:Y:S04]  /*9ed20*/  LDL.LU R144, [R1+0xa80] ;  /* 0x000a800001907983 */ /* 0x002ea80000300800 */
[----:B------:R-:W2:Y:S04]  /*9ed30*/  LDL.LU R145, [R1+0xa84] ;  /* 0x000a840001917983 */ /* 0x000ea80000300800 */
[----:B------:R-:W2:Y:S04]  /*9ed40*/  LDL.LU R146, [R1+0xa88] ;  /* 0x000a880001927983 */ /* 0x000ea80000300800 */
[----:B------:R-:W2:Y:S04]  /*9ed50*/  LDL.LU R147, [R1+0xa8c] ;  /* 0x000a8c0001937983 */ /* 0x000ea80000300800 */
[----:B------:R-:W-:Y:S04]  /*9ed60*/  STL.64 [R1+0x46a0], R182 ;  /* 0x0046a0b601007387 */ /* 0x000fe80000100a00 */
[----:B------:R-:W-:Y:S04]  /*9ed70*/  STL.64 [R1+0x4698], R180 ;  /* 0x004698b401007387 */ /* 0x000fe80000100a00 */
[----:B---3--:R-:W-:Y:S04]  /*9ed80*/  STL.64 [R1+0x4690], R150 ;  /* 0x0046909601007387 */ /* 0x008fe80000100a00 */
[----:B------:R-:W-:Y:S04]  /*9ed90*/  STL.64 [R1+0x4688], R148 ;  /* 0x0046889401007387 */ /* 0x000fe80000100a00 */
[----:B------:R-:W-:Y:S04]  /*9eda0*/  STL.64 [R1+0x4680], R186 ;  /* 0x004680ba01007387 */ /* 0x000fe80000100a00 */
[----:B------:R-:W-:Y:S04]  /*9edb0*/  STL.64 [R1+0x4678], R184 ;  /* 0x004678b801007387 */ /* 0x000fe80000100a00 */
[----:B------:R1:W-:Y:S04]  /*9edc0*/  STL.64 [R1+0x4670], R250 ;  /* 0x004670fa01007387 */ /* 0x0003e80000100a00 */
        /* <DEDUP_REMOVED lines=23> */
[----:B------:R-:W-:Y:S01]  /*9ef40*/  STL [R1+0x43a4], R29 ;  /* 0x0043a41d01007387 */ /* 0x000fe20000100800 */
[----:B-1----:R-:W-:Y:S01]  /*9ef50*/  IMAD.MOV.U32 R251, RZ, RZ, R16 ;  /* 0x000000fffffb7224 */ /* 0x002fe200078e0010 */
[----:B------:R-:W-:-:S02]  /*9ef60*/  MOV R250, R17 ;  /* 0x0000001100fa7202 */ /* 0x000fc40000000f00 */
[----:B------:R2:W-:Y:S01]  /*9ef70*/  STL [R1+0x43a0], R28 ;  /* 0x0043a01c01007387 */ /* 0x0005e20000100800 */
[----:B---3--:R-:W-:-:S03]  /*9ef80*/  LOP3.LUT R25, R0, 0x20, RZ, 0x3c, !PT ;  /* 0x0000002000197812 */ /* 0x008fc600078e3cff */
[----:B------:R-:W-:Y:S04]  /*9ef90*/  STL [R1+0x439c], R33 ;  /* 0x00439c2101007387 */ /* 0x000fe80000100800 */
[----:B------:R-:W-:Y:S04]  /*9efa0*/  STL [R1+0x4398], R32 ;  /* 0x0043982001007387 */ /* 0x000fe80000100800 */
[----:B------:R-:W-:Y:S04]  /*9efb0*/  STL [R1+0x428c], R13 ;  /* 0x00428c0d01007387 */ /* 0x000fe80000100800 */
[----:B------:R-:W-:Y:S04]  /*9efc0*/  STL [R1+0x4288], R12 ;  /* 0x0042880c01007387 */ /* 0x000fe80000100800 */
[----:B------:R-:W-:Y:S04]  /*9efd0*/  STL [R1+0x41b4], R252 ;  /* 0x0041b4fc01007387 */ /* 0x000fe80000100800 */
[----:B------:R-:W-:Y:S04]  /*9efe0*/  STL [R1+0x4624], R10 ;  /* 0x0046240a01007387 */ /* 0x000fe80000100800 */
[----:B------:R-:W-:Y:S04]  /*9eff0*/  STL [R1+0x4620], R11 ;  /* 0x0046200b01007387 */ /* 0x000fe80000100800 */
[----:B------:R-:W1:Y:S01]  /*9f000*/  LDS R243, [R25+UR12+0x1b000] ;  /* 0x01b0000c19f37984 */ /* 0x000e620008000800 */
[----:B--2---:R-:W-:-:S15]  /*9f010*/  HMMA.1688.F32.TF32 R28, R244, R10, R144 ;  /* 0x0000000af41c723c */ /* 0x004fde0000081090 */
[----:B------:R-:W-:-:S08]  /*9f020*/  NOP ;  /* 0x0000000000007918 */ /* 0x000fd00000000000 */
[----:B------:R-:W-:Y:S04]  /*9f030*/  STL.64 [R1+0x340], R28 ;  /* 0x0003401c01007387 */ /* 0x000fe80000100a00 */
[----:B------:R4:W-:Y:S02]  /*9f040*/  STL.64 [R1+0x348], R30 ;  /* 0x0003481e01007387 */ /* 0x0009e40000100a00 */
[----:B----4-:R-:W-:Y:S02]  /*9f050*/  HMMA.1688.F32.TF32 R28, R244, R22, R140 ;  /* 0x00000016f41c723c */ /* 0x010fe4000008108c */
[----:B------:R-:W2:Y:S04]  /*9f060*/  LDL.LU R140, [R1+0xac0] ;  /* 0x000ac000018c7983 */ /* 0x000ea80000300800 */
[----:B------:R-:W2:Y:S04]  /*9f070*/  LDL.LU R141, [R1+0xac4] ;  /* 0x000ac400018d7983 */ /* 0x000ea80000300800 */
[----:B------:R-:W2:Y:S04]  /*9f080*/  LDL.LU R142, [R1+0xac8] ;  /* 0x000ac800018e7983 */ /* 0x000ea80000300800 */
[----:B------:R-:W2:Y:S10]  /*9f090*/  LDL.LU R143, [R1+0xacc] ;  /* 0x000acc00018f7983 */ /* 0x000eb40000300800 */
[----:B------:R-:W-:Y:S01]  /*9f0a0*/  IMAD.MOV.U32 R38, RZ, RZ, R28 ;  /* 0x000000ffff267224 */ /* 0x000fe200078e001c */
[----:B------:R-:W-:Y:S01]  /*9f0b0*/  MOV R39, R29 ;  /* 0x0000001d00277202 */ /* 0x000fe20000000f00 */
[----:B------:R-:W-:-:S02]  /*9f0c0*/  IMAD.MOV.U32 R34, RZ, RZ, R30 ;  /* 0x000000ffff227224 */ /* 0x000fc400078e001e */
[----:B------:R-:W-:Y:S02]  /*9f0d0*/  IMAD.MOV.U32 R35, RZ, RZ, R31 ;  /* 0x000000ffff237224 */ /* 0x000fe400078e001f */
[----:B------:R-:W-:Y:S03]  /*9f0e0*/  HMMA.1688.F32.TF32 R28, R244, R6, R176 ;  /* 0x00000006f41c723c */ /* 0x000fe600000810b0 */
[----:B------:R-:W-:Y:S04]  /*9f0f0*/  STL [R1+0x463c], R35 ;  /* 0x00463c2301007387 */ /* 0x000fe80000100800 */
[----:B------:R-:W-:Y:S04]  /*9f100*/  STL [R1+0x4638], R34 ;  /* 0x0046382201007387 */ /* 0x000fe80000100800 */
[----:B------:R-:W-:-:S13]  /*9f110*/  STL [R1+0x4634], R39 ;  /* 0x0046342701007387 */ /* 0x000fda0000100800 */
        /* <DEDUP_REMOVED lines=9> */
[----:B------:R-:W-:Y:S04]  /*9f1b0*/  STL [R1+0x4650], R42 ;  /* 0x0046502a01007387 */ /* 0x000fe80000100800 */
[----:B------:R-:W-:Y:S04]  /*9f1c0*/  STL [R1+0x464c], R11 ;  /* 0x00464c0b01007387 */ /* 0x000fe80000100800 */
[----:B------:R4:W-:Y:S04]  /*9f1d0*/  STL [R1+0x4648], R10 ;  /* 0x0046480a01007387 */ /* 0x0009e80000100800 */
[----:B------:R-:W-:Y:S04]  /*9f1e0*/  STL [R1+0x4644], R6 ;  /* 0x0046440601007387 */ /* 0x000fe80000100800 */
[----:B------:R-:W-:Y:S04]  /*9f1f0*/  STL [R1+0x4640], R7 ;  /* 0x0046400701007387 */ /* 0x000fe80000100800 */
[----:B------:R-:W2:Y:S01]  /*9f200*/  LDL.LU R8, [R1+0xae0] ;  /* 0x000ae00001087983 */ /* 0x000ea20000300800 */
[----:B---3--:R-:W-:-:S03]  /*9f210*/  IMAD.MOV.U32 R38, RZ, RZ, R29 ;  /* 0x000000ffff267224 */ /* 0x008fc600078e001d */
[----:B------:R-:W3:Y:S01]  /*9f220*/  LDL.LU R9, [R1+0xae4] ;  /* 0x000ae40001097983 */ /* 0x000ee20000300800 */
[----:B------:R-:W-:-:S03]  /*9f230*/  IMAD.MOV.U32 R39, RZ, RZ, R28 ;  /* 0x000000ffff277224 */ /* 0x000fc600078e001c */
[----:B----4-:R-:W3:Y:S04]  /*9f240*/  LDL.LU R10, [R1+0xae8] ;  /* 0x000ae800010a7983 */ /* 0x010ee80000300800 */
[----:B------:R-:W3:Y:S04]  /*9f250*/  LDL.LU R11, [R1+0xaec] ;  /* 0x000aec00010b7983 */ /* 0x000ee80000300800 */
[----:B------:R-:W4:Y:S04]  /*9f260*/  LDL.LU R172, [R1+0xad0] ;  /* 0x000ad00001ac7983 */ /* 0x000f280000300800 */
[----:B------:R-:W4:Y:S04]  /*9f270*/  LDL.LU R173, [R1+0xad4] ;  /* 0x000ad40001ad7983 */ /* 0x000f280000300800 */
[----:B------:R-:W4:Y:S04]  /*9f280*/  LDL.LU R174, [R1+0xad8] ;  /* 0x000ad80001ae7983 */ /* 0x000f280000300800 */
[----:B------:R-:W4:Y:S04]  /*9f290*/  LDL.LU R175, [R1+0xadc] ;  /* 0x000adc0001af7983 */ /* 0x000f280000300800 */
[----:B------:R-:W3:Y:S01]  /*9f2a0*/  LDL.64 R42, [R1+0x228] ;  /* 0x00022800012a7983 */ /* 0x000ee20000100a00 */
[----:B------:R-:W-:-:S03]  /*9f2b0*/  IMAD.MOV.U32 R22, RZ, RZ, R30 ;  /* 0x000000ffff167224 */ /* 0x000fc600078e001e */
[----:B------:R-:W-:Y:S01]  /*9f2c0*/  STL [R1+0x4664], R38 ;  /* 0x0046642601007387 */ /* 0x000fe20000100800 */
[----:B------:R-:W-:-:S03]  /*9f2d0*/  MOV R23, R31 ;  /* 0x0000001f00177202 */ /* 0x000fc60000000f00 */
[----:B------:R1:W-:Y:S04]  /*9f2e0*/  STL [R1+0x4660], R39 ;  /* 0x0046602701007387 */ /* 0x0003e80000100800 */
[----:B-1----:R-:W4:Y:S04]  /*9f2f0*/  LDL.64 R38, [R1+0x218] ;  /* 0x0002180001267983 */ /* 0x002f280000100a00 */
[----:B------:R1:W-:Y:S04]  /*9f300*/  STL [R1+0x465c], R18 ;  /* 0x00465c1201007387 */ /* 0x0003e80000100800 */
[----:B------:R1:W-:Y:S01]  /*9f310*/  STL [R1+0x4658], R19 ;  /* 0x0046581301007387 */ /* 0x0003e20000100800 */
[----:B--2---:R-:W-:Y:S03]  /*9f320*/  HMMA.1688.F32.TF32 R28, R244, R14, R140 ;  /* 0x0000000ef41c723c */ /* 0x004fe6000008108c */
[----:B------:R-:W2:Y:S04]  /*9f330*/  LDL.LU R140, [R1+0xaf0] ;  /* 0x000af000018c7983 */ /* 0x000ea80000300800 */
[----:B------:R-:W2:Y:S04]  /*9f340*/  LDL.LU R141, [R1+0xaf4] ;  /* 0x000af400018d7983 */ /* 0x000ea80000300800 */
[----:B------:R-:W2:Y:S04]  /*9f350*/  LDL.LU R142, [R1+0xaf8] ;  /* 0x000af800018e7983 */ /* 0x000ea80000300800 */
[----:B------:R-:W2:Y:S04]  /*9f360*/  LDL.LU R143, [R1+0xafc] ;  /* 0x000afc00018f7983 */ /* 0x000ea80000300800 */
[----:B------:R-:W2:Y:S04]  /*9f370*/  LDL.64 R178, [R1+0x238] ;  /* 0x0002380001b27983 */ /* 0x000ea80000100a00 */
[----:B------:R-:W2:Y:S04]  /*9f380*/  LDL.LU R16, [R1+0xb00] ;  /* 0x000b000001107983 */ /* 0x000ea80000300800 */
[----:B------:R-:W2:Y:S04]  /*9f390*/  LDL.LU R17, [R1+0xb04] ;  /* 0x000b040001117983 */ /* 0x000ea80000300800 */
[----:B-1----:R-:W2:Y:S04]  /*9f3a0*/  LDL.LU R18, [R1+0xb08] ;  /* 0x000b080001127983 */ /* 0x002ea80000300800 */
[----:B------:R-:W2:Y:S04]  /*9f3b0*/  LDL.LU R19, [R1+0xb0c] ;  /* 0x000b0c0001137983 */ /* 0x000ea80000300800 */
[----:B------:R-:W2:Y:S04]  /*9f3c0*/  LDL.64 R146, [R1+0x248] ;  /* 0x0002480001927983 */ /* 0x000ea80000100a00 */
[----:B------:R-:W2:Y:S04]  /*9f3d0*/  LDL.LU R180, [R1+0xb70] ;  /* 0x000b700001b47983 */ /* 0x000ea80000300800 */
[----:B------:R-:W2:Y:S04]  /*9f3e0*/  LDL.LU R181, [R1+0xb74] ;  /* 0x000b740001b57983 */ /* 0x000ea80000300800 */
[----:B------:R-:W2:Y:S04]  /*9f3f0*/  LDL.LU R182, [R1+0xb78] ;  /* 0x000b780001b67983 */ /* 0x000ea80000300800 */
[----:B------:R-:W2:Y:S04]  /*9f400*/  LDL.LU R183, [R1+0xb7c] ;  /* 0x000b7c0001b77983 */ /* 0x000ea80000300800 */
[----:B------:R-:W2:Y:S04]  /*9f410*/  LDL.64 R150, [R1+0x258] ;  /* 0x0002580001967983 */ /* 0x000ea80000100a00 */
[----:B------:R-:W2:Y:S04]  /*9f420*/  LDL.LU R184, [R1+0xb40] ;  /* 0x000b400001b87983 */ /* 0x000ea80000300800 */
[----:B------:R-:W2:Y:S04]  /*9f430*/  LDL.LU R185, [R1+0xb44] ;  /* 0x000b440001b97983 */ /* 0x000ea80000300800 */
[----:B------:R-:W2:Y:S04]  /*9f440*/  LDL.LU R186, [R1+0xb48] ;  /* 0x000b480001ba7983 */ /* 0x000ea80000300800 */
[----:B------:R-:W2:Y:S01]  /*9f450*/  LDL.LU R187, [R1+0xb4c] ;  /* 0x000b4c0001bb7983 */ /* 0x000ea20000300800 */
[----:B------:R-:W-:-:S02]  /*9f460*/  IMAD.MOV.U32 R35, RZ, RZ, R30 ;  /* 0x000000ffff237224 */ /* 0x000fc400078e001e */
[----:B------:R-:W-:Y:S02]  /*9f470*/  IMAD.MOV.U32 R34, RZ, RZ, R31 ;  /* 0x000000ffff227224 */ /* 0x000fe400078e001f */
[----:B------:R-:W-:Y:S01]  /*9f480*/  IMAD.MOV.U32 R6, RZ, RZ, R28 ;  /* 0x000000ffff067224 */ /* 0x000fe200078e001c */
[C---:B---3--:R-:W-:Y:S06]  /*9f490*/  HMMA.1688.F32.TF32 R8, R244.reuse, R42, R8 ;  /* 0x0000002af408723c */ /* 0x048fec0000081008 */
[----:B----4-:R-:W-:-:S15]  /*9f4a0*/  HMMA.1688.F32.TF32 R172, R244, R38, R172 ;  /* 0x00000026f4ac723c */ /* 0x010fde00000810ac */
[----:B------:R-:W-:-:S03]  /*9f4b0*/  NOP ;  /* 0x0000000000007918 */ /* 0x000fc60000000000 */
[----:B------:R-:W-:Y:S02]  /*9f4c0*/  IMAD.MOV.U32 R252, RZ, RZ, R8 ;  /* 0x000000fffffc7224 */ /* 0x000fe400078e0008 */
[----:B------:R-:W-:Y:S02]  /*9f4d0*/  IMAD.MOV.U32 R33, RZ, RZ, R9 ;  /* 0x000000ffff217224 */ /* 0x000fe400078e0009 */
[----:B------:R-:W-:Y:S02]  /*9f4e0*/  IMAD.MOV.U32 R9, RZ, RZ, R42 ;  /* 0x000000ffff097224 */ /* 0x000fe400078e002a */
[----:B------:R-:W-:Y:S02]  /*9f4f0*/  IMAD.MOV.U32 R8, RZ, RZ, R43 ;  /* 0x000000ffff087224 */ /* 0x000fe400078e002b */
[----:B------:R-:W-:Y:S01]  /*9f500*/  IMAD.MOV.U32 R26, RZ, RZ, R174 ;  /* 0x000000ffff1a7224 */ /* 0x000fe200078e00ae */
[----:B------:R-:W-:Y:S01]  /*9f510*/  MOV R27, R175 ;  /* 0x000000af001b7202 */ /* 0x000fe20000000f00 */
[----:B------:R-:W-:Y:S01]  /*9f520*/  IMAD.MOV.U32 R30, RZ, RZ, R172 ;  /* 0x000000ffff1e7224 */ /* 0x000fe200078e00ac */
[----:B------:R-:W3:Y:S01]  /*9f530*/  LDL.LU.64 R174, [R1+0x46e0] ;  /* 0x0046e00001ae7983 */ /* 0x000ee20000300a00 */
[----:B------:R-:W-:-:S03]  /*9f540*/  IMAD.MOV.U32 R31, RZ, RZ, R173 ;  /* 0x000000ffff1f7224 */ /* 0x000fc600078e00ad */
[----:B------:R-:W4:Y:S01]  /*9f550*/  LDL.LU.64 R172, [R1+0x46d8] ;  /* 0x0046d80001ac7983 */ /* 0x000f220000300a00 */
[C---:B--2---:R-:W-:Y:S06]  /*9f560*/  HMMA.1688.F32.TF32 R140, R244.reuse, R178, R140 ;  /* 0x000000b2f48c723c */ /* 0x044fec000008108c */
[C---:B------:R-:W-:Y:S06]  /*9f570*/  HMMA.1688.F32.TF32 R16, R244.reuse, R146, R16 ;  /* 0x00000092f410723c */ /* 0x040fec0000081010 */
[----:B------:R-:W-:-:S12]  /*9f580*/  HMMA.1688.F32.TF32 R180, R244, R150, R180 ;  /* 0x00000096f4b4723c */ /* 0x000fd800000810b4 */
[----:B------:R-:W-:Y:S01]  /*9f590*/  IMAD.MOV.U32 R36, RZ, RZ, R142 ;  /* 0x000000ffff247224 */ /* 0x000fe200078e008e */
[----:B------:R-:W-:Y:S01]  /*9f5a0*/  MOV R41, R141 ;  /* 0x0000008d00297202 */ /* 0x000fe20000000f00 */
[----:B------:R-:W-:Y:S02]  /*9f5b0*/  IMAD.MOV.U32 R37, RZ, RZ, R143 ;  /* 0x000000ffff257224 */ /* 0x000fe400078e008f */
[----:B------:R-:W-:Y:S01]  /*9f5c0*/  IMAD.MOV.U32 R40, RZ, RZ, R140 ;  /* 0x000000ffff287224 */ /* 0x000fe200078e008c */
[----:B------:R-:W2:Y:S01]  /*9f5d0*/  LDL.LU.64 R142, [R1+0x46d0] ;  /* 0x0046d000018e7983 */ /* 0x000ea20000300a00 */
[----:B------:R-:W-:Y:S01]  /*9f5e0*/  IMAD.MOV.U32 R13, RZ, RZ, R178 ;  /* 0x000000ffff0d7224 */ /* 0x000fe200078e00b2 */
[----:B------:R-:W-:Y:S01]  /*9f5f0*/  MOV R43, R16 ;  /* 0x00000010002b7202 */ /* 0x000fe20000000f00 */
[----:B------:R-:W-:Y:S01]  /*9f600*/  IMAD.MOV.U32 R12, RZ, RZ, R179 ;  /* 0x000000ffff0c7224 */ /* 0x000fe200078e00b3 */
[----:B------:R-:W3:Y:S01]  /*9f610*/  LDL.LU.64 R140, [R1+0x46c8] ;  /* 0x0046c800018c7983 */ /* 0x000ee20000300a00 */
[----:B------:R-:W-:Y:S01]  /*9f620*/  IMAD.MOV.U32 R42, RZ, RZ, R17 ;  /* 0x000000ffff2a7224 */ /* 0x000fe200078e0011 */
[----:B------:R-:W-:Y:S01]  /*9f630*/  MOV R16, R147 ;  /* 0x0000009300107202 */ /* 0x000fe20000000f00 */
[----:B------:R-:W-:Y:S01]  /*9f640*/  IMAD.MOV.U32 R17, RZ, RZ, R146 ;  /* 0x000000ffff117224 */ /* 0x000fe200078e0092 */
[----:B------:R-:W2:Y:S04]  /*9f650*/  LDL.LU.64 R178, [R1+0x46c0] ;  /* 0x0046c00001b27983 */ /* 0x000ea80000300a00 */
[----:B------:R-:W2:Y:S01]  /*9f660*/  LDL.LU.64 R176, [R1+0x46b8] ;  /* 0x0046b80001b07983 */ /* 0x000ea20000300a00 */
[----:B------:R-:W-:-:S03]  /*9f670*/  MOV R3, R150 ;  /* 0x0000009600037202 */ /* 0x000fc60000000f00 */
[----:B------:R-:W2:Y:S01]  /*9f680*/  LDL.LU.64 R146, [R1+0x46b0] ;  /* 0x0046b00001927983 */ /* 0x000ea20000300a00 */
[----:B------:R-:W-:-:S03]  /*9f690*/  IMAD.MOV.U32 R21, RZ, RZ, R182 ;  /* 0x000000ffff157224 */ /* 0x000fc600078e00b6 */
[----:B------:R-:W2:Y:S01]  /*9f6a0*/  LDL.LU.64 R144, [R1+0x46a8] ;  /* 0x0046a80001907983 */ /* 0x000ea20000300a00 */
[----:B------:R-:W-:Y:S02]  /*9f6b0*/  IMAD.MOV.U32 R20, RZ, RZ, R183 ;  /* 0x000000ffff147224 */ /* 0x000fe400078e00b7 */
[----:B------:R-:W-:Y:S01]  /*9f6c0*/  IMAD.MOV.U32 R28, RZ, RZ, R180 ;  /* 0x000000ffff1c7224 */ /* 0x000fe200078e00b4 */
[----:B------:R-:W2:Y:S01]  /*9f6d0*/  LDL.LU.64 R182, [R1+0x46a0] ;  /* 0x0046a00001b67983 */ /* 0x000ea20000300a00 */
[----:B------:R-:W-:Y:S02]  /*9f6e0*/  IMAD.MOV.U32 R24, RZ, RZ, R181 ;  /* 0x000000ffff187224 */ /* 0x000fe400078e00b5 */
[----:B------:R-:W-:Y:S01]  /*9f6f0*/  IMAD.MOV.U32 R2, RZ, RZ, R151 ;  /* 0x000000ffff027224 */ /* 0x000fe200078e0097 */
[----:B------:R-:W2:Y:S01]  /*9f700*/  LDL.LU.64 R180, [R1+0x4698] ;  /* 0x0046980001b47983 */ /* 0x000ea20000300a00 */
[----:B------:R-:W-:Y:S03]  /*9f710*/  HMMA.1688.F32.TF32 R244, R244, R250, R184 ;  /* 0x000000faf4f4723c */ /* 0x000fe600000810b8 */
[----:B------:R-:W2:Y:S04]  /*9f720*/  LDL.LU.64 R150, [R1+0x4690] ;  /* 0x0046900001967983 */ /* 0x000ea80000300a00 */
[----:B------:R-:W2:Y:S04]  /*9f730*/  LDL.LU.64 R148, [R1+0x4688] ;  /* 0x0046880001947983 */ /* 0x000ea80000300a00 */
[----:B------:R-:W2:Y:S04]  /*9f740*/  LDL.LU.64 R186, [R1+0x4680] ;  /* 0x0046800001ba7983 */ /* 0x000ea80000300a00 */
[----:B------:R-:W2:Y:S01]  /*9f750*/  LDL.LU.64 R184, [R1+0x4678] ;  /* 0x0046780001b87983 */ /* 0x000ea20000300a00 */
[C---:B------:R-:W-:Y:S01]  /*9f760*/  HMMA.1688.F32.TF32 R232, R236.reuse, R152, R232 ;  /* 0x00000098ece8723c */ /* 0x040fe200000810e8 */
[----:B------:R-:W-:Y:S01]  /*9f770*/  IMAD.MOV.U32 R7, RZ, RZ, R29 ;  /* 0x000000ffff077224 */ /* 0x000fe200078e001d */
[----:B------:R-:W-:Y:S01]  /*9f780*/  MOV R32, R10 ;  /* 0x0000000a00207202 */ /* 0x000fe20000000f00 */
[----:B------:R-:W-:Y:S01]  /*9f790*/  IMAD.MOV.U32 R29, RZ, RZ, R11 ;  /* 0x000000ffff1d7224 */ /* 0x000fe200078e000b */
[----:B------:R-:W2:Y:S02]  /*9f7a0*/  LDL.LU.64 R250, [R1+0x4670] ;  /* 0x0046700001fa7983 */ /* 0x000ea40000300a00 */
[----:B------:R-:W-:Y:S01]  /*9f7b0*/  HMMA.1688.F32.TF32 R228, R236, R136, R228 ;  /* 0x00000088ece4723c */ /* 0x000fe200000810e4 */
[----:B------:R-:W-:Y:S01]  /*9f7c0*/  IMAD.MOV.U32 R5, RZ, RZ, R38 ;  /* 0x000000ffff057224 */ /* 0x000fe200078e0026 */
[----:B------:R-:W2:Y:S01]  /*9f7d0*/  LDL.LU.64 R248, [R1+0x4668] ;  /* 0x0046680001f87983 */ /* 0x000ea20000300a00 */
[----:B------:R-:W-:-:S03]  /*9f7e0*/  IMAD.MOV.U32 R4, RZ, RZ, R39 ;  /* 0x000000ffff047224 */ /* 0x000fc600078e0027 */
[C---:B------:R-:W-:Y:S01]  /*9f7f0*/  HMMA.1688.F32.TF32 R224, R236.reuse, R132, R224 ;  /* 0x00000084ece0723c */ /* 0x040fe200000810e0 */
[----:B------:R-:W-:Y:S02]  /*9f800*/  IMAD.MOV.U32 R11, RZ, RZ, R18 ;  /* 0x000000ffff0b7224 */ /* 0x000fe400078e0012 */
[----:B------:R-:W-:Y:S01]  /*9f810*/  IMAD.MOV.U32 R10, RZ, RZ, R19 ;  /* 0x000000ffff0a7224 */ /* 0x000fe200078e0013 */
[----:B------:R-:W-:Y:S01]  /*9f820*/  MOV R19, R247 ;  /* 0x000000f700137202 */ /* 0x000fe20000000f00 */
[----:B------:R-:W-:Y:S01]  /*9f830*/  IMAD.MOV.U32 R38, RZ, RZ, R244 ;  /* 0x000000ffff267224 */ /* 0x000fe200078e00f4 */
[----:B------:R-:W-:Y:S01]  /*9f840*/  HMMA.1688.F32.TF32 R220, R236, R128, R220 ;  /* 0x00000080ecdc723c */ /* 0x000fe200000810dc */
[----:B------:R-:W-:Y:S01]  /*9f850*/  IMAD.MOV.U32 R39, RZ, RZ, R245 ;  /* 0x000000ffff277224 */ /* 0x000fe200078e00f5 */
[----:B------:R-:W-:Y:S01]  /*9f860*/  LDS R244, [R0+UR12+0x1c000] ;  /* 0x01c0000c00f47984 */ /* 0x000fe20008000800 */
[----:B------:R-:W-:-:S03]  /*9f870*/  IMAD.MOV.U32 R18, RZ, RZ, R246 ;  /* 0x000000ffff127224 */ /* 0x000fc600078e00f6 */
[----:B------:R-:W-:Y:S01]  /*9f880*/  LDS R246, [R0+UR12+0x1d000] ;  /* 0x01d0000c00f67984 */ /* 0x000fe20008000800 */
[C---:B------:R-:W-:Y:S03]  /*9f890*/  HMMA.1688.F32.TF32 R216, R236.reuse, R124, R216 ;  /* 0x0000007cecd8723c */ /* 0x040fe600000810d8 */
[----:B------:R-:W-:Y:S04]  /*9f8a0*/  LDS R245, [R25+UR12+0x1c000] ;  /* 0x01c0000c19f57984 */ /* 0x000fe80008000800 */
[----:B------:R-:W1:Y:S01]  /*9f8b0*/  LDS R247, [R25+UR12+0x1d000] ;  /* 0x01d0000c19f77984 */ /* 0x000e620008000800 */
[----:B------:R-:W-:Y:S06]  /*9f8c0*/  HMMA.1688.F32.TF32 R212, R236, R120, R212 ;  /* 0x00000078ecd4723c */ /* 0x000fec00000810d4 */
        /* <DEDUP_REMOVED lines=14> */
[----:B------:R-:W-:Y:S04]  /*9f9b0*/  LDS R236, [R0+UR12+0x1e000] ;  /* 0x01e0000c00ec7984 */ /* 0x000fe80008000800 */
[----:B------:R-:W-:Y:S01]  /*9f9c0*/  LDS R238, [R0+UR12+0x1f000] ;  /* 0x01f0000c00ee7984 */ /* 0x000fe20008000800 */
[C---:B------:R-:W-:Y:S03]  /*9f9d0*/  HMMA.1688.F32.TF32 R216, R240.reuse, R126, R216 ;  /* 0x0000007ef0d8723c */ /* 0x040fe600000810d8 */
[----:B------:R-:W-:Y:S04]  /*9f9e0*/  LDS R237, [R25+UR12+0x1e000] ;  /* 0x01e0000c19ed7984 */ /* 0x000fe80008000800 */
[----:B------:R-:W4:Y:S01]  /*9f9f0*/  LDS R239, [R25+UR12+0x1f000] ;  /* 0x01f0000c19ef7984 */ /* 0x000f220008000800 */
[----:B------:R-:W-:Y:S06]  /*9fa00*/  HMMA.1688.F32.TF32 R212, R240, R122, R212 ;  /* 0x0000007af0d4723c */ /* 0x000fec00000810d4 */
[C---:B-1----:R-:W-:Y:S06]  /*9fa10*/  HMMA.1688.F32.TF32 R232, R244.reuse, R52, R232 ;  /* 0x00000034f4e8723c */ /* 0x042fec00000810e8 */
[C---:B------:R-:W-:Y:S06]  /*9fa20*/  HMMA.1688.F32.TF32 R228, R244.reuse, R56, R228 ;  /* 0x00000038f4e4723c */ /* 0x040fec00000810e4 */
[C---:B------:R-:W-:Y:S06]  /*9fa30*/  HMMA.1688.F32.TF32 R224, R244.reuse, R60, R224 ;  /* 0x0000003cf4e0723c */ /* 0x040fec00000810e0 */
[----:B------:R-:W-:Y:S06]  /*9fa40*/  HMMA.1688.F32.TF32 R220, R244, R68, R220 ;  /* 0x00000044f4dc723c */ /* 0x000fec00000810dc */
[----:B------:R-:W-:Y:S06]  /*9fa50*/  HMMA.1688.F32.TF32 R208, R240, R118, R208 ;  /* 0x00000076f0d0723c */ /* 0x000fec00000810d0 */
[C---:B------:R-:W-:Y:S06]  /*9fa60*/  HMMA.1688.F32.TF32 R216, R244.reuse, R72, R216 ;  /* 0x00000048f4d8723c */ /* 0x040fec00000810d8 */
[----:B------:R-:W-:Y:S06]  /*9fa70*/  HMMA.1688.F32.TF32 R212, R244, R76, R212 ;  /* 0x0000004cf4d4723c */ /* 0x000fec00000810d4 */
[C---:B------:R-:W-:Y:S06]  /*9fa80*/  HMMA.1688.F32.TF32 R204, R240.reuse, R114, R204 ;  /* 0x00000072f0cc723c */ /* 0x040fec00000810cc */
[----:B------:R-:W-:Y:S06]  /*9fa90*/  HMMA.1688.F32.TF32 R200, R240, R50, R200 ;  /* 0x00000032f0c8723c */ /* 0x000fec00000810c8 */
[C---:B----4-:R-:W-:Y:S06]  /*9faa0*/  HMMA.1688.F32.TF32 R232, R236.reuse, R54, R232 ;  /* 0x00000036ece8723c */ /* 0x050fec00000810e8 */
        /* <DEDUP_REMOVED lines=9> */
[----:B------:R-:W-:Y:S06]  /*9fb40*/  HMMA.1688.F32.TF32 R220, R236, R70, R220 ;  /* 0x00000046ecdc723c */ /* 0x000fec00000810dc */
[----:B------:R-:W-:Y:S06]  /*9fb50*/  HMMA.1688.F32.TF32 R208, R244, R80, R208 ;  /* 0x00000050f4d0723c */ /* 0x000fec00000810d0 */
[C---:B------:R-:W-:Y:S06]  /*9fb60*/  HMMA.1688.F32.TF32 R216, R236.reuse, R74, R216 ;  /* 0x0000004aecd8723c */ /* 0x040fec00000810d8 */
[----:B------:R-:W-:Y:S01]  /*9fb70*/  HMMA.1688.F32.TF32 R212, R236, R78, R212 ;  /* 0x0000004eecd4723c */ /* 0x000fe200000810d4 */
[----:B------:R-:W-:Y:S05]  /*9fb80*/  STL.64 [R1+0x16e0], R232 ;  /* 0x0016e0e801007387 */ /* 0x000fea0000100a00 */
[C---:B------:R-:W-:Y:S01]  /*9fb90*/  HMMA.1688.F32.TF32 R204, R244.reuse, R84, R204 ;  /* 0x00000054f4cc723c */ /* 0x040fe200000810cc */
[----:B------:R-:W-:Y:S04]  /*9fba0*/  STL.64 [R1+0x16e8], R234 ;  /* 0x0016e8ea01007387 */ /* 0x000fe80000100a00 */
[----:B------:R1:W-:Y:S01]  /*9fbb0*/  STL.64 [R1+0x16d0], R228 ;  /* 0x0016d0e401007387 */ /* 0x0003e20000100a00 */
[C---:B------:R-:W-:Y:S03]  /*9fbc0*/  HMMA.1688.F32.TF32 R200, R244.reuse, R64, R200 ;  /* 0x00000040f4c8723c */ /* 0x040fe600000810c8 */
[----:B------:R4:W-:Y:S04]  /*9fbd0*/  STL.64 [R1+0x16d8], R230 ;  /* 0x0016d8e601007387 */ /* 0x0009e80000100a00 */
[----:B------:R4:W-:Y:S01]  /*9fbe0*/  STL.64 [R1+0x16c0], R224 ;  /* 0x0016c0e001007387 */ /* 0x0009e20000100a00 */
[C---:B------:R-:W-:Y:S03]  /*9fbf0*/  HMMA.1688.F32.TF32 R196, R244.reuse, R172, R196 ;  /* 0x000000acf4c4723c */ /* 0x040fe600000810c4 */
[----:B------:R4:W-:Y:S03]  /*9fc00*/  STL.64 [R1+0x16c8], R226 ;  /* 0x0016c8e201007387 */ /* 0x0009e60000100a00 */
[C---:B---3--:R-:W-:Y:S01]  /*9fc10*/  HMMA.1688.F32.TF32 R192, R244.reuse, R140, R192 ;  /* 0x0000008cf4c0723c */ /* 0x048fe200000810c0 */
[----:B------:R-:W-:Y:S04]  /*9fc20*/  STL.64 [R1+0xa40], R220 ;  /* 0x000a40dc01007387 */ /* 0x000fe80000100a00 */
[----:B------:R-:W-:Y:S01]  /*9fc30*/  STL.64 [R1+0xa48], R222 ;  /* 0x000a48de01007387 */ /* 0x000fe20000100a00 */
[C---:B--2---:R-:W-:Y:S03]  /*9fc40*/  HMMA.1688.F32.TF32 R188, R244.reuse, R176, R188 ;  /* 0x000000b0f4bc723c */ /* 0x044fe600000810bc */
[----:B------:R-:W-:Y:S03]  /*9fc50*/  LDS R240, [R0+UR12+0x18080] ;  /* 0x0180800c00f07984 */ /* 0x000fe60008000800 */
[C---:B------:R-:W-:Y:S01]  /*9fc60*/  HMMA.1688.F32.TF32 R168, R244.reuse, R144, R168 ;  /* 0x00000090f4a8723c */ /* 0x040fe200000810a8 */
[----:B------:R-:W-:Y:S04]  /*9fc70*/  LDS R242, [R0+UR12+0x19080] ;  /* 0x0190800c00f27984 */ /* 0x000fe80008000800 */
[----:B------:R-:W-:Y:S01]  /*9fc80*/  LDS R241, [R25+UR12+0x18080] ;  /* 0x0180800c19f17984 */ /* 0x000fe20008000800 */
[C---:B------:R-:W-:Y:S03]  /*9fc90*/  HMMA.1688.F32.TF32 R164, R244.reuse, R180, R164 ;  /* 0x000000b4f4a4723c */ /* 0x040fe600000810a4 */
[----:B------:R-:W2:Y:S03]  /*9fca0*/  LDS R243, [R25+UR12+0x19080] ;  /* 0x0190800c19f37984 */ /* 0x000ea60008000800 */
[C---:B------:R-:W-:Y:S06]  /*9fcb0*/  HMMA.1688.F32.TF32 R160, R244.reuse, R148, R160 ;  /* 0x00000094f4a0723c */ /* 0x040fec00000810a0 */
[----:B------:R-:W-:Y:S01]  /*9fcc0*/  HMMA.1688.F32.TF32 R156, R244, R184, R156 ;  /* 0x000000b8f49c723c */ /* 0x000fe2000008109c */
[----:B------:R-:W3:Y:S04]  /*9fcd0*/  LDL.LU R244, [R1+0xd0] ;  /* 0x0000d00001f47983 */ /* 0x000ee80000300800 */
[----:B------:R2:W-:Y:S01]  /*9fce0*/  STL.64 [R1+0x1720], R216 ;  /* 0x001720d801007387 */ /* 0x0005e20000100a00 */
[C---:B------:R-:W-:Y:S03]  /*9fcf0*/  HMMA.1688.F32.TF32 R208, R236.reuse, R82, R208 ;  /* 0x00000052ecd0723c */ /* 0x040fe600000810d0 */
[----:B------:R2:W-:Y:S04]  /*9fd00*/  STL.64 [R1+0x1728], R218 ;  /* 0x001728da01007387 */ /* 0x0005e80000100a00 */
[----:B------:R-:W-:Y:S04]  /*9fd10*/  STL.64 [R1+0x1710], R212 ;  /* 0x001710d401007387 */ /* 0x000fe80000100a00 */
[----:B------:R-:W-:Y:S04]  /*9fd20*/  STL.64 [R1+0x1718], R214 ;  /* 0x001718d601007387 */ /* 0x000fe80000100a00 */
[----:B------:R-:W3:Y:S04]  /*9fd30*/  LDL.LU R245, [R1+0xd4] ;  /* 0x0000d40001f57983 */ /* 0x000ee80000300800 */
[----:B------:R-:W3:Y:S04]  /*9fd40*/  LDL.LU R246, [R1+0xd8] ;  /* 0x0000d80001f67983 */ /* 0x000ee80000300800 */
[----:B------:R-:W3:Y:S01]  /*9fd50*/  LDL.LU R247, [R1+0xdc] ;  /* 0x0000dc0001f77983 */ /* 0x000ee20000300800 */
[C---:B------:R-:W-:Y:S03]  /*9fd60*/  HMMA.1688.F32.TF32 R204, R236.reuse, R86, R204 ;  /* 0x00000056eccc723c */ /* 0x040fe600000810cc */
[----:B-1----:R-:W3:Y:S04]  /*9fd70*/  LDL.LU R228, [R1+0xe0] ;  /* 0x0000e00001e47983 */ /* 0x002ee80000300800 */
[----:B------:R-:W3:Y:S04]  /*9fd80*/  LDL.LU R229, [R1+0xe4] ;  /* 0x0000e40001e57983 */ /* 0x000ee80000300800 */
[----:B----4-:R-:W3:Y:S04]  /*9fd90*/  LDL.LU R230, [R1+0xe8] ;  /* 0x0000e80001e67983 */ /* 0x010ee80000300800 */
[----:B------:R-:W3:Y:S04]  /*9fda0*/  LDL.LU R231, [R1+0xec] ;  /* 0x0000ec0001e77983 */ /* 0x000ee80000300800 */
[----:B------:R-:W4:Y:S04]  /*9fdb0*/  LDL.LU R224, [R1+0xc0] ;  /* 0x0000c00001e07983 */ /* 0x000f280000300800 */
[----:B------:R-:W4:Y:S01]  /*9fdc0*/  LDL.LU R225, [R1+0xc4] ;  /* 0x0000c40001e17983 */ /* 0x000f220000300800 */
[C---:B------:R-:W-:Y:S03]  /*9fdd0*/  HMMA.1688.F32.TF32 R200, R236.reuse, R66, R200 ;  /* 0x00000042ecc8723c */ /* 0x040fe600000810c8 */
[----:B------:R-:W4:Y:S04]  /*9fde0*/  LDL.LU R226, [R1+0xc8] ;  /* 0x0000c80001e27983 */ /* 0x000f280000300800 */
[----:B------:R-:W4:Y:S04]  /*9fdf0*/  LDL.LU R227, [R1+0xcc] ;  /* 0x0000cc0001e37983 */ /* 0x000f280000300800 */
[----:B--2---:R-:W2:Y:S04]  /*9fe00*/  LDL.LU R216, [R1+0xa0] ;  /* 0x0000a00001d87983 */ /* 0x004ea80000300800 */
[----:B------:R-:W2:Y:S04]  /*9fe10*/  LDL.LU R217, [R1+0xa4] ;  /* 0x0000a40001d97983 */ /* 0x000ea80000300800 */
[----:B------:R-:W2:Y:S04]  /*9fe20*/  LDL.LU R218, [R1+0xa8] ;  /* 0x0000a80001da7983 */ /* 0x000ea80000300800 */
[----:B------:R-:W2:Y:S01]  /*9fe30*/  LDL.LU R219, [R1+0xac] ;  /* 0x0000ac0001db7983 */ /* 0x000ea20000300800 */
[C---:B------:R-:W-:Y:S03]  /*9fe40*/  HMMA.1688.F32.TF32 R196, R236.reuse, R174, R196 ;  /* 0x000000aeecc4723c */ /* 0x040fe600000810c4 */
[----:B------:R-:W2:Y:S04]  /*9fe50*/  LDL.LU R220, [R1+0xb0] ;  /* 0x0000b00001dc7983 */ /* 0x000ea80000300800 */
[----:B------:R-:W2:Y:S04]  /*9fe60*/  LDL.LU R221, [R1+0xb4] ;  /* 0x0000b40001dd7983 */ /* 0x000ea80000300800 */
[----:B------:R-:W2:Y:S04]  /*9fe70*/  LDL.LU R222, [R1+0xb8] ;  /* 0x0000b80001de7983 */ /* 0x000ea80000300800 */
[----:B------:R-:W2:Y:S04]  /*9fe80*/  LDL.LU R223, [R1+0xbc] ;  /* 0x0000bc0001df7983 */ /* 0x000ea80000300800 */
[----:B------:R-:W2:Y:S04]  /*9fe90*/  LDL.LU R232, [R1+0x70] ;  /* 0x0000700001e87983 */ /* 0x000ea80000300800 */
[----:B------:R1:W-:Y:S01]  /*9fea0*/  STL.64 [R1+0x1700], R208 ;  /* 0x001700d001007387 */ /* 0x0003e20000100a00 */
[C---:B------:R-:W-:Y:S03]  /*9feb0*/  HMMA.1688.F32.TF32 R192, R236.reuse, R142, R192 ;  /* 0x0000008eecc0723c */ /* 0x040fe600000810c0 */
[----:B------:R1:W-:Y:S04]  /*9fec0*/  STL.64 [R1+0x1708], R210 ;  /* 0x001708d201007387 */ /* 0x0003e80000100a00 */
[----:B------:R-:W2:Y:S04]  /*9fed0*/  LDL.LU R233, [R1+0x74] ;  /* 0x0000740001e97983 */ /* 0x000ea80000300800 */
[----:B------:R-:W2:Y:S04]  /*9fee0*/  LDL.LU R234, [R1+0x78] ;  /* 0x0000780001ea7983 */ /* 0x000ea80000300800 */
[----:B------:R-:W2:Y:S04]  /*9fef0*/  LDL.LU R235, [R1+0x7c] ;  /* 0x00007c0001eb7983 */ /* 0x000ea80000300800 */
[----:B-1----:R-:W2:Y:S04]  /*9ff00*/  LDL.LU R208, [R1+0x90] ;  /* 0x0000900001d07983 */ /* 0x002ea80000300800 */
[----:B------:R-:W2:Y:S01]  /*9ff10*/  LDL.LU R209, [R1+0x94] ;  /* 0x0000940001d17983 */ /* 0x000ea20000300800 */
[C---:B------:R-:W-:Y:S03]  /*9ff20*/  HMMA.1688.F32.TF32 R188, R236.reuse, R178, R188 ;  /* 0x000000b2ecbc723c */ /* 0x040fe600000810bc */
[----:B------:R-:W2:Y:S04]  /*9ff30*/  LDL.LU R210, [R1+0x98] ;  /* 0x0000980001d27983 */ /* 0x000ea80000300800 */
[----:B------:R-:W2:Y:S04]  /*9ff40*/  LDL.LU R211, [R1+0x9c] ;  /* 0x00009c0001d37983 */ /* 0x000ea80000300800 */
[----:B------:R1:W-:Y:S04]  /*9ff50*/  STL.64 [R1+0x16f0], R204 ;  /* 0x0016f0cc01007387 */ /* 0x0003e80000100a00 */
[----:B------:R1:W-:Y:S01]  /*9ff60*/  STL.64 [R1+0x16f8], R206 ;  /* 0x0016f8ce01007387 */ /* 0x0003e20000100a00 */
[C---:B------:R-:W-:Y:S03]  /*9ff70*/  HMMA.1688.F32.TF32 R168, R236.reuse, R146, R168 ;  /* 0x00000092eca8723c */ /* 0x040fe600000810a8 */
[----:B------:R-:W-:Y:S04]  /*9ff80*/  LDS R212, [R0+UR12+0x1a080] ;  /* 0x01a0800c00d47984 */ /* 0x000fe80008000800 */
[----:B-1----:R-:W2:Y:S04]  /*9ff90*/  LDL.LU R204, [R1+0x60] ;  /* 0x0000600001cc7983 */ /* 0x002ea80000300800 */
[----:B------:R-:W2:Y:S04]  /*9ffa0*/  LDL.LU R205, [R1+0x64] ;  /* 0x0000640001cd7983 */ /* 0x000ea80000300800 */
        /* <DEDUP_REMOVED lines=19> */
[----:B------:R1:W-:Y:S04]  /*a00e0*/  STL.64 [R1+0x17c8], R194 ;  /* 0x0017c8c201007387 */ /* 0x0003e80000100a00 */
[----:B------:R-:W2:Y:S04]  /*a00f0*/  LDS R215, [R25+UR12+0x1b080] ;  /* 0x01b0800c19d77984 */ /* 0x000ea80008000800 */
[----:B-1----:R-:W2:Y:S04]  /*a0100*/  LDL.LU R192, [R1+0x50] ;  /* 0x0000500001c07983 */ /* 0x002ea80000300800 */
[----:B------:R-:W2:Y:S04]  /*a0110*/  LDL.LU R193, [R1+0x54] ;  /* 0x0000540001c17983 */ /* 0x000ea80000300800 */
[----:B------:R-:W2:Y:S04]  /*a0120*/  LDL.LU R194, [R1+0x58] ;  /* 0x0000580001c27983 */ /* 0x000ea80000300800 */
[----:B------:R-:W2:Y:S04]  /*a0130*/  LDL.LU R195, [R1+0x5c] ;  /* 0x00005c0001c37983 */ /* 0x000ea80000300800 */
[----:B------:R1:W-:Y:S04]  /*a0140*/  STL.64 [R1+0x1800], R188 ;  /* 0x001800bc01007387 */ /* 0x0003e80000100a00 */
[----:B------:R1:W-:Y:S04]  /*a0150*/  STL.64 [R1+0x1808], R190 ;  /* 0x001808be01007387 */ /* 0x0003e80000100a00 */
[----:B-1----:R-:W2:Y:S04]  /*a0160*/  LDL.LU R188, [R1] ;  /* 0x0000000001bc7983 */ /* 0x002ea80000300800 */
[----:B------:R-:W2:Y:S04]  /*a0170*/  LDL.LU R189, [R1+0x4] ;  /* 0x0000040001bd7983 */ /* 0x000ea80000300800 */
[----:B------:R-:W2:Y:S04]  /*a0180*/  LDL.LU R190, [R1+0x8] ;  /* 0x0000080001be7983 */ /* 0x000ea80000300800 */
[----:B------:R-:W2:Y:S04]  /*a0190*/  LDL.LU R191, [R1+0xc] ;  /* 0x00000c0001bf7983 */ /* 0x000ea80000300800 */
[----:B------:R1:W-:Y:S04]  /*a01a0*/  STL.64 [R1+0x1810], R168 ;  /* 0x001810a801007387 */ /* 0x0003e80000100a00 */
[----:B------:R1:W-:Y:S04]  /*a01b0*/  STL.64 [R1+0x1818], R170 ;  /* 0x001818aa01007387 */ /* 0x0003e80000100a00 */
[----:B-1----:R-:W2:Y:S04]  /*a01c0*/  LDL.LU R168, [R1+0x10] ;  /* 0x0000100001a87983 */ /* 0x002ea80000300800 */
        /* <DEDUP_REMOVED lines=13> */
[----:B---3--:R-:W3:Y:S04]  /*a02a0*/  LDL.LU R162, [R1+0x38] ;  /* 0x0000380001a27983 */ /* 0x008ee80000300800 */
[----:B------:R-:W3:Y:S01]  /*a02b0*/  LDL.LU R163, [R1+0x3c] ;  /* 0x00003c0001a37983 */ /* 0x000ee20000300800 */
[----:B------:R-:W-:Y:S06]  /*a02c0*/  HMMA.1688.F32.TF32 R236, R236, R186, R156 ;  /* 0x000000baecec723c */ /* 0x000fec000008109c */
[C---:B------:R-:W-:Y:S06]  /*a02d0*/  HMMA.1688.F32.TF32 R248, R240.reuse, R124, R248 ;  /* 0x0000007cf0f8723c */ /* 0x040fec00000810f8 */
[C---:B----4-:R-:W-:Y:S06]  /*a02e0*/  HMMA.1688.F32.TF32 R224, R240.reuse, R96, R224 ;  /* 0x00000060f0e0723c */ /* 0x050fec00000810e0 */
[C---:B------:R-:W-:Y:S06]  /*a02f0*/  HMMA.1688.F32.TF32 R228, R240.reuse, R92, R228 ;  /* 0x0000005cf0e4723c */ /* 0x040fec00000810e4 */
[C---:B--2---:R-:W-:Y:S01]  /*a0300*/  HMMA.1688.F32.TF32 R216, R240.reuse, R104, R216 ;  /* 0x00000068f0d8723c */ /* 0x044fe200000810d8 */
[----:B------:R-:W-:Y:S04]  /*a0310*/  STL.64 [R1+0x1870], R236 ;  /* 0x001870ec01007387 */ /* 0x000fe80000100a00 */
[----:B------:R-:W-:Y:S04]  /*a0320*/  STL.64 [R1+0x1878], R238 ;  /* 0x001878ee01007387 */ /* 0x000fe80000100a00 */
[----:B------:R-:W-:Y:S01]  /*a0330*/  LDS R236, [R0+UR12+0x1e080] ;  /* 0x01e0800c00ec7984 */ /* 0x000fe20008000800 */
[C---:B------:R-:W-:Y:S03]  /*a0340*/  HMMA.1688.F32.TF32 R220, R240.reuse, R100, R220 ;  /* 0x00000064f0dc723c */ /* 0x040fe600000810dc */
[----:B------:R-:W-:Y:S04]  /*a0350*/  LDS R238, [R0+UR12+0x1f080] ;  /* 0x01f0800c00ee7984 */ /* 0x000fe80008000800 */
[----:B------:R-:W-:Y:S04]  /*a0360*/  LDS R237, [R25+UR12+0x1e080] ;  /* 0x01e0800c19ed7984 */ /* 0x000fe80008000800 */
[----:B------:R-:W-:Y:S01]  /*a0370*/  LDS R239, [R25+UR12+0x1f080] ;  /* 0x01f0800c19ef7984 */ /* 0x000fe20008000800 */
[C---:B------:R-:W-:Y:S06]  /*a0380*/  HMMA.1688.F32.TF32 R232, R240.reuse, R48, R232 ;  /* 0x00000030f0e8723c */ /* 0x040fec00000810e8 */
[C---:B------:R-:W-:Y:S06]  /*a0390*/  HMMA.1688.F32.TF32 R208, R240.reuse, R108, R208 ;  /* 0x0000006cf0d0723c */ /* 0x040fec00000810d0 */
[C---:B------:R-:W-:Y:S06]  /*a03a0*/  HMMA.1688.F32.TF32 R204, R240.reuse, R112, R204 ;  /* 0x00000070f0cc723c */ /* 0x040fec00000810cc */
[----:B------:R-:W-:Y:S06]  /*a03b0*/  HMMA.1688.F32.TF32 R200, R240, R44, R200 ;  /* 0x0000002cf0c8723c */ /* 0x000fec00000810c8 */
[----:B------:R-:W-:-:S12]  /*a03c0*/  HMMA.1688.F32.TF32 R248, R212, R126, R248 ;  /* 0x0000007ed4f8723c */ /* 0x000fd800000810f8 */
[C---:B------:R-:W-:Y:S06]  /*a03d0*/  HMMA.1688.F32.TF32 R204, R212.reuse, R114, R204 ;  /* 0x00000072d4cc723c */ /* 0x040fec00000810cc */
[C---:B------:R-:W-:Y:S06]  /*a03e0*/  HMMA.1688.F32.TF32 R232, R212.reuse, R50, R232 ;  /* 0x00000032d4e8723c */ /* 0x040fec00000810e8 */
[C---:B------:R-:W-:Y:S06]  /*a03f0*/  HMMA.1688.F32.TF32 R200, R212.reuse, R46, R200 ;  /* 0x0000002ed4c8723c */ /* 0x040fec00000810c8 */
[----:B------:R-:W-:Y:S06]  /*a0400*/  HMMA.1688.F32.TF32 R208, R212, R110, R208 ;  /* 0x0000006ed4d0723c */ /* 0x000fec00000810d0 */
[----:B------:R-:W-:Y:S06]  /*a0410*/  HMMA.1688.F32.TF32 R192, R240, R116, R192 ;  /* 0x00000074f0c0723c */ /* 0x000fec00000810c0 */
        /* <DEDUP_REMOVED lines=9> */
[----:B------:R-:W-:Y:S01]  /*a04b0*/  HMMA.1688.F32.TF32 R188, R240, R120, R196 ;  /* 0x00000078f0bc723c */ /* 0x000fe200000810c4 */
[----:B------:R-:W-:Y:S04]  /*a04c0*/  LDS R196, [R0+UR12+0x1c080] ;  /* 0x01c0800c00c47984 */ /* 0x000fe80008000800 */
[----:B------:R-:W-:Y:S04]  /*a04d0*/  LDS R198, [R0+UR12+0x1d080] ;  /* 0x01d0800c00c67984 */ /* 0x000fe80008000800 */
[----:B------:R-:W-:Y:S04]  /*a04e0*/  LDS R197, [R25+UR12+0x1c080] ;  /* 0x01c0800c19c57984 */ /* 0x000fe80008000800 */
[----:B------:R-:W1:Y:S01]  /*a04f0*/  LDS R199, [R25+UR12+0x1d080] ;  /* 0x01d0800c19c77984 */ /* 0x000e620008000800 */
[----:B------:R-:W-:Y:S06]  /*a0500*/  HMMA.1688.F32.TF32 R156, R212, R154, R156 ;  /* 0x0000009ad49c723c */ /* 0x000fec000008109c */
[----:B------:R-:W-:Y:S06]  /*a0510*/  HMMA.1688.F32.TF32 R240, R240, R88, R244 ;  /* 0x00000058f0f0723c */ /* 0x000fec00000810f4 */
[C---:B------:R-:W-:Y:S06]  /*a0520*/  HMMA.1688.F32.TF32 R160, R212.reuse, R138, R160 ;  /* 0x0000008ad4a0723c */ /* 0x040fec00000810a0 */
[C---:B------:R-:W-:Y:S06]  /*a0530*/  HMMA.1688.F32.TF32 R164, R212.reuse, R134, R164 ;  /* 0x00000086d4a4723c */ /* 0x040fec00000810a4 */
[C---:B------:R-:W-:Y:S06]  /*a0540*/  HMMA.1688.F32.TF32 R168, R212.reuse, R130, R168 ;  /* 0x00000082d4a8723c */ /* 0x040fec00000810a8 */
[C---:B------:R-:W-:Y:S06]  /*a0550*/  HMMA.1688.F32.TF32 R188, R212.reuse, R122, R188 ;  /* 0x0000007ad4bc723c */ /* 0x040fec00000810bc */
[----:B------:R-:W-:Y:S01]  /*a0560*/  HMMA.1688.F32.TF32 R240, R212, R90, R240 ;  /* 0x0000005ad4f0723c */ /* 0x000fe200000810f0 */
[----:B------:R-:W-:Y:S04]  /*a0570*/  LDS R212, [R0+UR12+0x18100] ;  /* 0x0181000c00d47984 */ /* 0x000fe80008000800 */
[----:B------:R-:W-:Y:S01]  /*a0580*/  LDS R214, [R0+UR12+0x19100] ;  /* 0x0191000c00d67984 */ /* 0x000fe20008000800 */
[C---:B-1----:R-:W-:Y:S03]  /*a0590*/  HMMA.1688.F32.TF32 R156, R196.reuse, R52, R156 ;  /* 0x00000034c49c723c */ /* 0x042fe6000008109c */
[----:B------:R-:W-:Y:S03]  /*a05a0*/  LDS R213, [R25+UR12+0x18100] ;  /* 0x0181000c19d57984 */ /* 0x000fe60008000800 */
[C---:B------:R-:W-:Y:S01]  /*a05b0*/  HMMA.1688.F32.TF32 R160, R196.reuse, R56, R160 ;  /* 0x00000038c4a0723c */ /* 0x040fe200000810a0 */
[----:B------:R-:W1:Y:S05]  /*a05c0*/  LDS R215, [R25+UR12+0x19100] ;  /* 0x0191000c19d77984 */ /* 0x000e6a0008000800 */
[C---:B------:R-:W-:Y:S06]  /*a05d0*/  HMMA.1688.F32.TF32 R164, R196.reuse, R60, R164 ;  /* 0x0000003cc4a4723c */ /* 0x040fec00000810a4 */
[----:B------:R-:W-:Y:S06]  /*a05e0*/  HMMA.1688.F32.TF32 R168, R196, R68, R168 ;  /* 0x00000044c4a8723c */ /* 0x000fec00000810a8 */
        /* <DEDUP_REMOVED lines=14> */
[C---:B------:R-:W-:Y:S01]  /*a06d0*/  HMMA.1688.F32.TF32 R160, R236.reuse, R62, R164 ;  /* 0x0000003eeca0723c */ /* 0x040fe200000810a4 */
[----:B------:R-:W-:Y:S04]  /*a06e0*/  STL.64 [R1+0x9b0], R156 ;  /* 0x0009b09c01007387 */ /* 0x000fe80000100a00 */
[----:B------:R2:W-:Y:S01]  /*a06f0*/  STL.64 [R1+0x9b8], R158 ;  /* 0x0009b89e01007387 */ /* 0x0005e20000100a00 */
[C---:B------:R-:W-:Y:S06]  /*a0700*/  HMMA.1688.F32.TF32 R164, R236.reuse, R74, R248 ;  /* 0x0000004aeca4723c */ /* 0x040fec00000810f8 */
[C---:B--2---:R-:W-:Y:S05]  /*a0710*/  HMMA.1688.F32.TF32 R156, R236.reuse, R70, R168 ;  /* 0x00000046ec9c723c */ /* 0x044fea00000810a8 */
[----:B------:R-:W-:Y:S04]  /*a0720*/  STL.64 [R1+0x8b0], R196 ;  /* 0x0008b0c401007387 */ /* 0x000fe80000100a00 */
[----:B------:R-:W-:Y:S04]  /*a0730*/  STL.64 [R1+0x8b8], R198 ;  /* 0x0008b8c601007387 */ /* 0x000fe80000100a00 */
[----:B------:R-:W-:Y:S04]  /*a0740*/  STL.64 [R1+0x890], R160 ;  /* 0x000890a001007387 */ /* 0x000fe80000100a00 */
[----:B------:R2:W-:Y:S02]  /*a0750*/  STL.64 [R1+0x898], R162 ;  /* 0x000898a201007387 */ /* 0x0005e40000100a00 */
[C---:B--2---:R-:W-:Y:S04]  /*a0760*/  HMMA.1688.F32.TF32 R160, R236.reuse, R78, R188 ;  /* 0x0000004eeca0723c */ /* 0x044fe800000810bc */
[----:B------:R-:W-:Y:S04]  /*a0770*/  STL.64 [R1+0x870], R156 ;  /* 0x0008709c01007387 */ /* 0x000fe80000100a00 */
[----:B------:R2:W-:Y:S04]  /*a0780*/  STL.64 [R1+0x878], R158 ;  /* 0x0008789e01007387 */ /* 0x0005e80000100a00 */
[----:B------:R-:W-:Y:S04]  /*a0790*/  STL.64 [R1+0x9f0], R164 ;  /* 0x0009f0a401007387 */ /* 0x000fe80000100a00 */
[----:B------:R-:W-:Y:S01]  /*a07a0*/  STL.64 [R1+0x9f8], R166 ;  /* 0x0009f8a601007387 */ /* 0x000fe20000100a00 */
[C---:B--2---:R-:W-:Y:S03]  /*a07b0*/  HMMA.1688.F32.TF32 R156, R236.reuse, R82, R192 ;  /* 0x00000052ec9c723c */ /* 0x044fe600000810c0 */
[----:B------:R-:W2:Y:S04]  /*a07c0*/  LDL.LU R248, [R1+0x1d0] ;  /* 0x0001d00001f87983 */ /* 0x000ea80000300800 */
[----:B------:R-:W-:Y:S04]  /*a07d0*/  STL.64 [R1+0x9e0], R160 ;  /* 0x0009e0a001007387 */ /* 0x000fe80000100a00 */
[----:B------:R3:W-:Y:S02]  /*a07e0*/  STL.64 [R1+0x9e8], R162 ;  /* 0x0009e8a201007387 */ /* 0x0007e40000100a00 */
[C---:B---3--:R-:W-:Y:S10]  /*a07f0*/  HMMA.1688.F32.TF32 R160, R236.reuse, R86, R204 ;  /* 0x00000056eca0723c */ /* 0x048ff400000810cc */
[----:B------:R-:W-:Y:S04]  /*a0800*/  STL.64 [R1+0x9d0], R156 ;  /* 0x0009d09c01007387 */ /* 0x000fe80000100a00 */
[----:B------:R-:W-:Y:S04]  /*a0810*/  STL.64 [R1+0x9d8], R158 ;  /* 0x0009d89e01007387 */ /* 0x000fe80000100a00 */
[----:B------:R-:W2:Y:S04]  /*a0820*/  LDL.LU R249, [R1+0x1d4] ;  /* 0x0001d40001f97983 */ /* 0x000ea80000300800 */
[----:B------:R-:W2:Y:S04]  /*a0830*/  LDL.LU R250, [R1+0x1d8] ;  /* 0x0001d80001fa7983 */ /* 0x000ea80000300800 */
[----:B------:R-:W2:Y:S04]  /*a0840*/  LDL.LU R251, [R1+0x1dc] ;  /* 0x0001dc0001fb7983 */ /* 0x000ea80000300800 */
[----:B------:R-:W1:Y:S04]  /*a0850*/  LDL.LU R196, [R1+0x1b0] ;  /* 0x0001b00001c47983 */ /* 0x000e680000300800 */
[----:B------:R3:W-:Y:S04]  /*a0860*/  STL.64 [R1+0x9c0], R160 ;  /* 0x0009c0a001007387 */ /* 0x0007e80000100a00 */
[----:B------:R4:W-:Y:S04]  /*a0870*/  STL.64 [R1+0x9c8], R162 ;  /* 0x0009c8a201007387 */ /* 0x0009e80000100a00 */
[----:B------:R-:W1:Y:S04]  /*a0880*/  LDL.LU R197, [R1+0x1b4] ;  /* 0x0001b40001c57983 */ /* 0x000e680000300800 */
[----:B------:R-:W1:Y:S01]  /*a0890*/  LDL.LU R198, [R1+0x1b8] ;  /* 0x0001b80001c67983 */ /* 0x000e620000300800 */
[C---:B------:R-:W-:Y:S03]  /*a08a0*/  HMMA.1688.F32.TF32 R232, R236.reuse, R66, R232 ;  /* 0x00000042ece8723c */ /* 0x040fe600000810e8 */
        /* <DEDUP_REMOVED lines=19> */
[----:B---3--:R-:W3:Y:S04]  /*a09e0*/  LDL.LU R160, [R1+0x160] ;  /* 0x0001600001a07983 */ /* 0x008ee80000300800 */
[----:B------:R-:W3:Y:S04]  /*a09f0*/  LDL.LU R161, [R1+0x164] ;  /* 0x0001640001a17983 */ /* 0x000ee80000300800 */
[----:B----4-:R-:W3:Y:S04]  /*a0a00*/  LDL.LU R162, [R1+0x168] ;  /* 0x0001680001a27983 */ /* 0x010ee80000300800 */
[----:B------:R-:W3:Y:S01]  /*a0a10*/  LDL.LU R163, [R1+0x16c] ;  /* 0x00016c0001a37983 */ /* 0x000ee20000300800 */
[C---:B------:R-:W-:Y:S03]  /*a0a20*/  HMMA.1688.F32.TF32 R216, R236.reuse, R178, R216 ;  /* 0x000000b2ecd8723c */ /* 0x040fe600000810d8 */
[----:B------:R-:W4:Y:S04]  /*a0a30*/  LDL.LU R204, [R1+0x1e0] ;  /* 0x0001e00001cc7983 */ /* 0x000f280000300800 */
[----:B------:R-:W4:Y:S04]  /*a0a40*/  LDL.LU R205, [R1+0x1e4] ;  /* 0x0001e40001cd7983 */ /* 0x000f280000300800 */
[----:B------:R-:W4:Y:S04]  /*a0a50*/  LDL.LU R206, [R1+0x1e8] ;  /* 0x0001e80001ce7983 */ /* 0x000f280000300800 */
[----:B------:R-:W4:Y:S04]  /*a0a60*/  LDL.LU R207, [R1+0x1ec] ;  /* 0x0001ec0001cf7983 */ /* 0x000f280000300800 */
[----:B------:R-:W4:Y:S04]  /*a0a70*/  LDL.LU R244, [R1+0x100] ;  /* 0x0001000001f47983 */ /* 0x000f280000300800 */
[----:B------:R1:W-:Y:S01]  /*a0a80*/  STL.64 [R1+0xa00], R232 ;  /* 0x000a00e801007387 */ /* 0x0003e20000100a00 */
[C---:B------:R-:W-:Y:S03]  /*a0a90*/  HMMA.1688.F32.TF32 R220, R236.reuse, R146, R220 ;  /* 0x00000092ecdc723c */ /* 0x040fe600000810dc */
[----:B------:R1:W-:Y:S04]  /*a0aa0*/  STL.64 [R1+0xa08], R234 ;  /* 0x000a08ea01007387 */ /* 0x0003e80000100a00 */
[----:B------:R-:W4:Y:S04]  /*a0ab0*/  LDL.LU R245, [R1+0x104] ;  /* 0x0001040001f57983 */ /* 0x000f280000300800 */
[----:B------:R-:W4:Y:S04]  /*a0ac0*/  LDL.LU R246, [R1+0x108] ;  /* 0x0001080001f67983 */ /* 0x000f280000300800 */
[----:B------:R-:W4:Y:S04]  /*a0ad0*/  LDL.LU R247, [R1+0x10c] ;  /* 0x00010c0001f77983 */ /* 0x000f280000300800 */
[----:B-1----:R-:W4:Y:S04]  /*a0ae0*/  LDL.LU R232, [R1+0x110] ;  /* 0x0001100001e87983 */ /* 0x002f280000300800 */
[----:B------:R-:W4:Y:S01]  /*a0af0*/  LDL.LU R233, [R1+0x114] ;  /* 0x0001140001e97983 */ /* 0x000f220000300800 */
[C---:B------:R-:W-:Y:S03]  /*a0b00*/  HMMA.1688.F32.TF32 R224, R236.reuse, R182, R224 ;  /* 0x000000b6ece0723c */ /* 0x040fe600000810e0 */
[----:B------:R-:W4:Y:S04]  /*a0b10*/  LDL.LU R234, [R1+0x118] ;  /* 0x0001180001ea7983 */ /* 0x000f280000300800 */
[----:B------:R-:W4:Y:S04]  /*a0b20*/  LDL.LU R235, [R1+0x11c] ;  /* 0x00011c0001eb7983 */ /* 0x000f280000300800 */
[----:B------:R1:W-:Y:S04]  /*a0b30*/  STL.64 [R1+0xa10], R200 ;  /* 0x000a10c801007387 */ /* 0x0003e80000100a00 */
[----:B------:R1:W-:Y:S01]  /*a0b40*/  STL.64 [R1+0xa18], R202 ;  /* 0x000a18ca01007387 */ /* 0x0003e20000100a00 */
[C---:B------:R-:W-:Y:S03]  /*a0b50*/  HMMA.1688.F32.TF32 R228, R236.reuse, R150, R228 ;  /* 0x00000096ece4723c */ /* 0x040fe600000810e4 */
[----:B------:R-:W-:Y:S04]  /*a0b60*/  LDS R156, [R0+UR12+0x1a100] ;  /* 0x01a1000c009c7984 */ /* 0x000fe80008000800 */
[----:B-1----:R-:W4:Y:S04]  /*a0b70*/  LDL.LU R200, [R1+0x1c0] ;  /* 0x0001c00001c87983 */ /* 0x002f280000300800 */
[----:B------:R-:W4:Y:S04]  /*a0b80*/  LDL.LU R201, [R1+0x1c4] ;  /* 0x0001c40001c97983 */ /* 0x000f280000300800 */
[----:B------:R-:W4:Y:S04]  /*a0b90*/  LDL.LU R202, [R1+0x1c8] ;  /* 0x0001c80001ca7983 */ /* 0x000f280000300800 */
[----:B------:R-:W4:Y:S04]  /*a0ba0*/  LDL.LU R203, [R1+0x1cc] ;  /* 0x0001cc0001cb7983 */ /* 0x000f280000300800 */
[----:B------:R1:W-:Y:S04]  /*a0bb0*/  STL.64 [R1+0x1750], R208 ;  /* 0x001750d001007387 */ /* 0x0003e80000100a00 */
[----:B------:R1:W-:Y:S04]  /*a0bc0*/  STL.64 [R1+0x1758], R210 ;  /* 0x001758d201007387 */ /* 0x0003e80000100a00 */
        /* <DEDUP_REMOVED lines=14> */
[----:B------:R-:W2:Y:S04]  /*a0cb0*/  LDS R159, [R25+UR12+0x1b100] ;  /* 0x01b1000c199f7984 */ /* 0x000ea80008000800 */
        /* <DEDUP_REMOVED lines=15> */
[----:B------:R-:W4:Y:S01]  /*a0db0*/  LDL.LU R231, [R1+0xfc] ;  /* 0x0000fc0001e77983 */ /* 0x000f220000300800 */
[----:B------:R-:W-:Y:S06]  /*a0dc0*/  HMMA.1688.F32.TF32 R236, R236, R186, R240 ;  /* 0x000000baecec723c */ /* 0x000fec00000810f0 */
[C---:B------:R-:W-:Y:S06]  /*a0dd0*/  HMMA.1688.F32.TF32 R196, R212.reuse, R100, R196 ;  /* 0x00000064d4c4723c */ /* 0x040fec00000810c4 */
[C---:B--2---:R-:W-:Y:S11]  /*a0de0*/  HMMA.1688.F32.TF32 R192, R212.reuse, R104, R192 ;  /* 0x00000068d4c0723c */ /* 0x044ff600000810c0 */
[----:B------:R-:W-:Y:S04]  /*a0df0*/  STL.64 [R1+0x1850], R236 ;  /* 0x001850ec01007387 */ /* 0x000fe80000100a00 */
[----:B------:R1:W-:Y:S01]  /*a0e00*/  STL.64 [R1+0x1858], R238 ;  /* 0x001858ee01007387 */ /* 0x0003e20000100a00 */
[C---:B------:R-:W-:Y:S06]  /*a0e10*/  HMMA.1688.F32.TF32 R188, R212.reuse, R108, R188 ;  /* 0x0000006cd4bc723c */ /* 0x040fec00000810bc */
[C---:B-1----:R-:W-:Y:S06]  /*a0e20*/  HMMA.1688.F32.TF32 R236, R212.reuse, R88, R248 ;  /* 0x00000058d4ec723c */ /* 0x042fec00000810f8 */
[----:B------:R-:W-:Y:S06]  /*a0e30*/  HMMA.1688.F32.TF32 R168, R212, R48, R168 ;  /* 0x00000030d4a8723c */ /* 0x000fec00000810a8 */
[----:B------:R-:W-:Y:S06]  /*a0e40*/  HMMA.1688.F32.TF32 R192, R156, R106, R192 ;  /* 0x0000006a9cc0723c */ /* 0x000fec00000810c0 */
[C---:B---3--:R-:W-:Y:S06]  /*a0e50*/  HMMA.1688.F32.TF32 R160, R212.reuse, R112, R160 ;  /* 0x00000070d4a0723c */ /* 0x048fec00000810a0 */
[C---:B----4-:R-:W-:Y:S06]  /*a0e60*/  HMMA.1688.F32.TF32 R204, R212.reuse, R92, R204 ;  /* 0x0000005cd4cc723c */ /* 0x050fec00000810cc */
[C---:B------:R-:W-:Y:S06]  /*a0e70*/  HMMA.1688.F32.TF32 R244, R212.reuse, R136, R244 ;  /* 0x00000088d4f4723c */ /* 0x040fec00000810f4 */
[C---:B------:R-:W-:Y:S06]  /*a0e80*/  HMMA.1688.F32.TF32 R232, R212.reuse, R132, R232 ;  /* 0x00000084d4e8723c */ /* 0x040fec00000810e8 */
[----:B------:R-:W-:-:S12]  /*a0e90*/  HMMA.1688.F32.TF32 R200, R212, R96, R200 ;  /* 0x00000060d4c8723c */ /* 0x000fd800000810c8 */
[----:B------:R-:W-:Y:S06]  /*a0ea0*/  HMMA.1688.F32.TF32 R244, R156, R138, R244 ;  /* 0x0000008a9cf4723c */ /* 0x000fec00000810f4 */
[C---:B------:R-:W-:Y:S06]  /*a0eb0*/  HMMA.1688.F32.TF32 R208, R212.reuse, R44, R208 ;  /* 0x0000002cd4d0723c */ /* 0x040fec00000810d0 */
        /* <DEDUP_REMOVED lines=8> */
[----:B------:R-:W1:Y:S05]  /*a0f40*/  LDS R167, [R25+UR12+0x1d100] ;  /* 0x01d1000c19a77984 */ /* 0x000e6a0008000800 */
[C---:B------:R-:W-:Y:S06]  /*a0f50*/  HMMA.1688.F32.TF32 R240, R156.reuse, R154, R240 ;  /* 0x0000009a9cf0723c */ /* 0x040fec00000810f0 */
[C---:B------:R-:W-:Y:S01]  /*a0f60*/  HMMA.1688.F32.TF32 R212, R156.reuse, R134, R232 ;  /* 0x000000869cd4723c */ /* 0x040fe200000810e8 */
[----:B------:R-:W-:Y:S04]  /*a0f70*/  LDS R232, [R0+UR12+0x1e100] ;  /* 0x01e1000c00e87984 */ /* 0x000fe80008000800 */
[----:B------:R-:W-:Y:S04]  /*a0f80*/  LDS R234, [R0+UR12+0x1f100] ;  /* 0x01f1000c00ea7984 */ /* 0x000fe80008000800 */
[----:B------:R-:W-:Y:S04]  /*a0f90*/  LDS R233, [R25+UR12+0x1e100] ;  /* 0x01e1000c19e97984 */ /* 0x000fe80008000800 */
[----:B------:R-:W2:Y:S01]  /*a0fa0*/  LDS R235, [R25+UR12+0x1f100] ;  /* 0x01f1000c19eb7984 */ /* 0x000ea20008000800 */
        /* <DEDUP_REMOVED lines=12> */
[----:B------:R-:W-:Y:S01]  /*a1070*/  IMAD.MOV.U32 R248, RZ, RZ, R38 ;  /* 0x000000fffff87224 */ /* 0x000fe200078e0026 */
[----:B------:R-:W-:Y:S04]  /*a1080*/  LDS R156, [R0+UR12+0x18180] ;  /* 0x0181800c009c7984 */ /* 0x000fe80008000800 */
[C---:B-1----:R-:W-:Y:S01]  /*a1090*/  HMMA.1688.F32.TF32 R240, R164.reuse, R52, R240 ;  /* 0x00000034a4f0723c */ /* 0x042fe200000810f0 */
[----:B------:R-:W-:Y:S01]  /*a10a0*/  IMAD.MOV.U32 R249, RZ, RZ, R39 ;  /* 0x000000fffff97224 */ /* 0x000fe200078e0027 */
[----:B------:R-:W-:Y:S04]  /*a10b0*/  LDS R158, [R0+UR12+0x19180] ;  /* 0x0191800c009e7984 */ /* 0x000fe80008000800 */
[C---:B------:R-:W-:Y:S01]  /*a10c0*/  HMMA.1688.F32.TF32 R244, R164.reuse, R56, R244 ;  /* 0x00000038a4f4723c */ /* 0x040fe200000810f4 */
[----:B------:R-:W-:Y:S01]  /*a10d0*/  IMAD.MOV.U32 R250, RZ, RZ, R18 ;  /* 0x000000fffffa7224 */ /* 0x000fe200078e0012 */
[----:B------:R-:W-:Y:S04]  /*a10e0*/  LDS R157, [R25+UR12+0x18180] ;  /* 0x0181800c199d7984 */ /* 0x000fe80008000800 */
[C---:B------:R-:W-:Y:S01]  /*a10f0*/  HMMA.1688.F32.TF32 R212, R164.reuse, R60, R212 ;  /* 0x0000003ca4d4723c */ /* 0x040fe200000810d4 */
[----:B------:R-:W-:Y:S01]  /*a1100*/  IMAD.MOV.U32 R251, RZ, RZ, R19 ;  /* 0x000000fffffb7224 */ /* 0x000fe200078e0013 */
[----:B------:R-:W1:Y:S04]  /*a1110*/  LDS R159, [R25+UR12+0x19180] ;  /* 0x0191800c199f7984 */ /* 0x000e680008000800 */
        /* <DEDUP_REMOVED lines=13> */
[C---:B--2---:R-:W-:Y:S06]  /*a11f0*/  HMMA.1688.F32.TF32 R164, R232.reuse, R54, R240 ;  /* 0x00000036e8a4723c */ /* 0x044fec00000810f0 */
[C---:B------:R-:W-:Y:S06]  /*a1200*/  HMMA.1688.F32.TF32 R240, R232.reuse, R58, R244 ;  /* 0x0000003ae8f0723c */ /* 0x040fec00000810f4 */
[C---:B------:R-:W-:Y:S11]  /*a1210*/  HMMA.1688.F32.TF32 R212, R232.reuse, R62, R212 ;  /* 0x0000003ee8d4723c */ /* 0x040ff600000810d4 */
[----:B------:R-:W-:Y:S04]  /*a1220*/  STL.64 [R1+0xa70], R164 ;  /* 0x000a70a401007387 */ /* 0x000fe80000100a00 */
[----:B------:R2:W-:Y:S02]  /*a1230*/  STL.64 [R1+0xa78], R166 ;  /* 0x000a78a601007387 */ /* 0x0005e40000100a00 */
[C---:B--2---:R-:W-:Y:S02]  /*a1240*/  HMMA.1688.F32.TF32 R164, R232.reuse, R70, R216 ;  /* 0x00000046e8a4723c */ /* 0x044fe400000810d8 */
[----:B------:R-:W-:Y:S04]  /*a1250*/  STL.64 [R1+0xa60], R240 ;  /* 0x000a60f001007387 */ /* 0x000fe80000100a00 */
[----:B------:R-:W-:Y:S01]  /*a1260*/  STL.64 [R1+0xa68], R242 ;  /* 0x000a68f201007387 */ /* 0x000fe20000100a00 */
[C---:B------:R-:W-:Y:S03]  /*a1270*/  HMMA.1688.F32.TF32 R216, R232.reuse, R74, R220 ;  /* 0x0000004ae8d8723c */ /* 0x040fe600000810dc */
[----:B------:R-:W-:Y:S04]  /*a1280*/  STL.64 [R1+0xa50], R212 ;  /* 0x000a50d401007387 */ /* 0x000fe80000100a00 */
[----:B------:R2:W-:Y:S01]  /*a1290*/  STL.64 [R1+0xa58], R214 ;  /* 0x000a58d601007387 */ /* 0x0005e20000100a00 */
[C---:B------:R-:W-:Y:S08]  /*a12a0*/  HMMA.1688.F32.TF32 R160, R232.reuse, R86, R160 ;  /* 0x00000056e8a0723c */ /* 0x040ff000000810a0 */
[----:B------:R-:W-:Y:S01]  /*a12b0*/  STL.64 [R1+0xa20], R164 ;  /* 0x000a20a401007387 */ /* 0x000fe20000100a00 */
[C---:B--2---:R-:W-:Y:S03]  /*a12c0*/  HMMA.1688.F32.TF32 R212, R232.reuse, R78, R224 ;  /* 0x0000004ee8d4723c */ /* 0x044fe600000810e0 */
[----:B------:R2:W-:Y:S03]  /*a12d0*/  STL.64 [R1+0xa28], R166 ;  /* 0x000a28a601007387 */ /* 0x0005e60000100a00 */
[----:B--2---:R-:W-:Y:S01]  /*a12e0*/  HMMA.1688.F32.TF32 R164, R232, R82, R228 ;  /* 0x00000052e8a4723c */ /* 0x004fe200000810e4 */
[----:B------:R-:W-:Y:S04]  /*a12f0*/  STL.64 [R1+0xad0], R216 ;  /* 0x000ad0d801007387 */ /* 0x000fe80000100a00 */
[----:B------:R-:W-:-:S12]  /*a1300*/  STL.64 [R1+0xad8], R218 ;  /* 0x000ad8da01007387 */ /* 0x000fd80000100a00 */
[----:B------:R-:W-:Y:S04]  /*a1310*/  STL.64 [R1+0xac0], R212 ;  /* 0x000ac0d401007387 */ /* 0x000fe80000100a00 */
[----:B------:R-:W-:Y:S04]  /*a1320*/  STL.64 [R1+0xac8], R214 ;  /* 0x000ac8d601007387 */ /* 0x000fe80000100a00 */
[----:B------:R2:W-:Y:S04]  /*a1330*/  STL.64 [R1+0xab0], R164 ;  /* 0x000ab0a401007387 */ /* 0x0005e80000100a00 */
[----:B------:R3:W-:Y:S04]  /*a1340*/  STL.64 [R1+0xab8], R166 ;  /* 0x000ab8a601007387 */ /* 0x0007e80000100a00 */
[----:B------:R-:W4:Y:S04]  /*a1350*/  LDL.LU R38, [R1+0x4664] ;  /* 0x0046640001267983 */ /* 0x000f280000300800 */
[----:B------:R-:W-:Y:S04]  /*a1360*/  STL.64 [R1+0xaa0], R160 ;  /* 0x000aa0a001007387 */ /* 0x000fe80000100a00 */
[----:B------:R-:W-:Y:S04]  /*a1370*/  STL.64 [R1+0xaa8], R162 ;  /* 0x000aa8a201007387 */ /* 0x000fe80000100a00 */
[----:B------:R-:W4:Y:S01]  /*a1380*/  LDL.LU R39, [R1+0x4660] ;  /* 0x0046600001277983 */ /* 0x000f220000300800 */
[----:B------:R-:W-:Y:S01]  /*a1390*/  HMMA.1688.F32.TF32 R168, R232, R66, R168 ;  /* 0x00000042e8a8723c */ /* 0x000fe200000810a8 */
[----:B--2---:R-:W-:-:S02]  /*a13a0*/  MOV R164, R43 ;  /* 0x0000002b00a47202 */ /* 0x004fc40000000f00 */
[----:B------:R-:W2:Y:S01]  /*a13b0*/  LDL.LU R18, [R1+0x465c] ;  /* 0x00465c0001127983 */ /* 0x000ea20000300800 */
[----:B------:R-:W-:-:S03]  /*a13c0*/  IMAD.MOV.U32 R165, RZ, RZ, R42 ;  /* 0x000000ffffa57224 */ /* 0x000fc600078e002a */
[----:B------:R-:W2:Y:S01]  /*a13d0*/  LDL.LU R19, [R1+0x4658] ;  /* 0x0046580001137983 */ /* 0x000ea20000300800 */
[----:B---3--:R-:W-:-:S03]  /*a13e0*/  IMAD.MOV.U32 R166, RZ, RZ, R11 ;  /* 0x000000ffffa67224 */ /* 0x008fc600078e000b */
[----:B------:R-:W3:Y:S01]  /*a13f0*/  LDL.LU R43, [R1+0x4654] ;  /* 0x00465400012b7983 */ /* 0x000ee20000300800 */
[----:B------:R-:W-:Y:S01]  /*a1400*/  IMAD.MOV.U32 R167, RZ, RZ, R10 ;  /* 0x000000ffffa77224 */ /* 0x000fe200078e000a */
[C---:B------:R-:W-:Y:S02]  /*a1410*/  HMMA.1688.F32.TF32 R208, R232.reuse, R174, R208 ;  /* 0x000000aee8d0723c */ /* 0x040fe400000810d0 */
[----:B------:R-:W2:Y:S04]  /*a1420*/  LDL.LU R42, [R1+0x4650] ;  /* 0x00465000012a7983 */ /* 0x000ea80000300800 */
[----:B------:R-:W2:Y:S04]  /*a1430*/  LDL.LU R11, [R1+0x464c] ;  /* 0x00464c00010b7983 */ /* 0x000ea80000300800 */
[----:B------:R-:W2:Y:S04]  /*a1440*/  LDL.LU R10, [R1+0x4648] ;  /* 0x00464800010a7983 */ /* 0x000ea80000300800 */
[----:B------:R-:W-:Y:S04]  /*a1450*/  STL.64 [R1+0xae0], R168 ;  /* 0x000ae0a801007387 */ /* 0x000fe80000100a00 */
[----:B------:R1:W-:Y:S01]  /*a1460*/  STL.64 [R1+0xae8], R170 ;  /* 0x000ae8aa01007387 */ /* 0x0003e20000100a00 */
[----:B------:R-:W-:Y:S01]  /*a1470*/  IMAD.MOV.U32 R228, RZ, RZ, R6 ;  /* 0x000000ffffe47224 */ /* 0x000fe200078e0006 */
[----:B------:R-:W-:Y:S01]  /*a1480*/  MOV R229, R7 ;  /* 0x0000000700e57202 */ /* 0x000fe20000000f00 */
[----:B------:R-:W-:Y:S01]  /*a1490*/  IMAD.MOV.U32 R230, RZ, RZ, R35 ;  /* 0x000000ffffe67224 */ /* 0x000fe200078e0023 */
[----:B------:R-:W-:Y:S01]  /*a14a0*/  MOV R226, R22 ;  /* 0x0000001600e27202 */ /* 0x000fe20000000f00 */
[----:B------:R-:W-:Y:S01]  /*a14b0*/  IMAD.MOV.U32 R231, RZ, RZ, R34 ;  /* 0x000000ffffe77224 */ /* 0x000fe200078e0022 */
[C---:B------:R-:W-:Y:S01]  /*a14c0*/  HMMA.1688.F32.TF32 R192, R232.reuse, R178, R192 ;  /* 0x000000b2e8c0723c */ /* 0x040fe200000810c0 */
[----:B------:R-:W-:Y:S01]  /*a14d0*/  IMAD.MOV.U32 R227, RZ, RZ, R23 ;  /* 0x000000ffffe37224 */ /* 0x000fe200078e0017 */
[----:B------:R-:W-:Y:S04]  /*a14e0*/  LDS R160, [R0+UR12+0x1a180] ;  /* 0x01a1800c00a07984 */ /* 0x000fe80008000800 */
[C---:B-1----:R-:W-:Y:S01]  /*a14f0*/  HMMA.1688.F32.TF32 R168, R232.reuse, R142, R188 ;  /* 0x0000008ee8a8723c */ /* 0x042fe200000810bc */
[----:B------:R1:W-:Y:S04]  /*a1500*/  STL.64 [R1+0xaf0], R208 ;  /* 0x000af0d001007387 */ /* 0x0003e80000100a00 */
[----:B------:R1:W-:Y:S04]  /*a1510*/  STL.64 [R1+0xaf8], R210 ;  /* 0x000af8d201007387 */ /* 0x0003e80000100a00 */
[----:B------:R-:W2:Y:S01]  /*a1520*/  LDL.LU R6, [R1+0x4644] ;  /* 0x0046440001067983 */ /* 0x000ea20000300800 */
[C---:B------:R-:W-:Y:S03]  /*a1530*/  HMMA.1688.F32.TF32 R196, R232.reuse, R146, R196 ;  /* 0x00000092e8c4723c */ /* 0x040fe600000810c4 */
[----:B------:R-:W-:Y:S03]  /*a1540*/  LDS R162, [R0+UR12+0x1b180] ;  /* 0x01b1800c00a27984 */ /* 0x000fe60008000800 */
[----:B------:R-:W-:Y:S01]  /*a1550*/  HMMA.1688.F32.TF32 R200, R232, R182, R200 ;  /* 0x000000b6e8c8723c */ /* 0x000fe200000810c8 */
[----:B------:R-:W-:Y:S04]  /*a1560*/  LDS R161, [R25+UR12+0x1a180] ;  /* 0x01a1800c19a17984 */ /* 0x000fe80008000800 */
[----:B------:R-:W1:Y:S04]  /*a1570*/  LDS R163, [R25+UR12+0x1b180] ;  /* 0x01b1800c19a37984 */ /* 0x000e680008000800 */
[----:B------:R1:W-:Y:S04]  /*a1580*/  STL.64 [R1+0xb00], R168 ;  /* 0x000b00a801007387 */ /* 0x0003e80000100a00 */
[----:B------:R1:W-:Y:S04]  /*a1590*/  STL.64 [R1+0xb08], R170 ;  /* 0x000b08aa01007387 */ /* 0x0003e80000100a00 */
[----:B------:R-:W2:Y:S04]  /*a15a0*/  LDL.LU R7, [R1+0x4640] ;  /* 0x0046400001077983 */ /* 0x000ea80000300800 */
[----:B------:R-:W2:Y:S04]  /*a15b0*/  LDL.LU R35, [R1+0x463c] ;  /* 0x00463c0001237983 */ /* 0x000ea80000300800 */
[----:B------:R-:W2:Y:S01]  /*a15c0*/  LDL.LU R34, [R1+0x4638] ;  /* 0x0046380001227983 */ /* 0x000ea20000300800 */
[----:B----4-:R-:W-:-:S02]  /*a15d0*/  IMAD.MOV.U32 R225, RZ, RZ, R38 ;  /* 0x000000ffffe17224 */ /* 0x010fc400078e0026 */
[----:B------:R-:W-:Y:S02]  /*a15e0*/  IMAD.MOV.U32 R224, RZ, RZ, R39 ;  /* 0x000000ffffe07224 */ /* 0x000fe400078e0027 */
[----:B------:R-:W4:Y:S04]  /*a15f0*/  LDL.LU R39, [R1+0x4634] ;  /* 0x0046340001277983 */ /* 0x000f280000300800 */
[----:B------:R-:W4:Y:S04]  /*a1600*/  LDL.LU R38, [R1+0x4630] ;  /* 0x0046300001267983 */ /* 0x000f280000300800 */
[----:B------:R-:W4:Y:S04]  /*a1610*/  LDL.LU R22, [R1+0x462c] ;  /* 0x00462c0001167983 */ /* 0x000f280000300800 */
[----:B------:R-:W4:Y:S01]  /*a1620*/  LDL.LU R23, [R1+0x4628] ;  /* 0x0046280001177983 */ /* 0x000f220000300800 */
[----:B---3--:R-:W-:Y:S01]  /*a1630*/  MOV R223, R43 ;  /* 0x0000002b00df7202 */ /* 0x008fe20000000f00 */
[----:B--2---:R-:W-:-:S02]  /*a1640*/  IMAD.MOV.U32 R222, RZ, RZ, R42 ;  /* 0x000000ffffde7224 */ /* 0x004fc400078e002a */
[----:B------:R-:W-:Y:S02]  /*a1650*/  IMAD.MOV.U32 R221, RZ, RZ, R11 ;  /* 0x000000ffffdd7224 */ /* 0x000fe400078e000b */
[----:B------:R-:W-:Y:S02]  /*a1660*/  IMAD.MOV.U32 R220, RZ, RZ, R10 ;  /* 0x000000ffffdc7224 */ /* 0x000fe400078e000a */
[----:B------:R-:W2:Y:S04]  /*a1670*/  LDL.LU R10, [R1+0x4624] ;  /* 0x00462400010a7983 */ /* 0x000ea80000300800 */
[----:B------:R-:W2:Y:S04]  /*a1680*/  LDL.LU R11, [R1+0x4620] ;  /* 0x00462000010b7983 */ /* 0x000ea80000300800 */
[----:B------:R-:W3:Y:S04]  /*a1690*/  LDL.LU R42, [R1+0x461c] ;  /* 0x00461c00012a7983 */ /* 0x000ee80000300800 */
[----:B------:R-:W3:Y:S04]  /*a16a0*/  LDL.LU R43, [R1+0x4618] ;  /* 0x00461800012b7983 */ /* 0x000ee80000300800 */
[----:B------:R-:W2:Y:S04]  /*a16b0*/  LDL.LU R212, [R1+0x290] ;  /* 0x0002900001d47983 */ /* 0x000ea80000300800 */
[----:B------:R-:W2:Y:S04]  /*a16c0*/  LDL.LU R213, [R1+0x294] ;  /* 0x0002940001d57983 */ /* 0x000ea80000300800 */
[----:B------:R-:W2:Y:S04]  /*a16d0*/  LDL.LU R214, [R1+0x298] ;  /* 0x0002980001d67983 */ /* 0x000ea80000300800 */
[----:B------:R-:W2:Y:S04]  /*a16e0*/  LDL.LU R215, [R1+0x29c] ;  /* 0x00029c0001d77983 */ /* 0x000ea80000300800 */
[----:B-1----:R-:W3:Y:S04]  /*a16f0*/  LDL.LU R208, [R1+0x280] ;  /* 0x0002800001d07983 */ /* 0x002ee80000300800 */
[----:B------:R-:W3:Y:S04]  /*a1700*/  LDL.LU R209, [R1+0x284] ;  /* 0x0002840001d17983 */ /* 0x000ee80000300800 */
[----:B------:R-:W3:Y:S04]  /*a1710*/  LDL.LU R210, [R1+0x288] ;  /* 0x0002880001d27983 */ /* 0x000ee80000300800 */
[----:B------:R-:W3:Y:S04]  /*a1720*/  LDL.LU R211, [R1+0x28c] ;  /* 0x00028c0001d37983 */ /* 0x000ee80000300800 */
[----:B------:R-:W2:Y:S04]  /*a1730*/  LDL.LU R216, [R1+0x270] ;  /* 0x0002700001d87983 */ /* 0x000ea80000300800 */
[----:B------:R-:W2:Y:S04]  /*a1740*/  LDL.LU R217, [R1+0x274] ;  /* 0x0002740001d97983 */ /* 0x000ea80000300800 */
[----:B------:R-:W2:Y:S04]  /*a1750*/  LDL.LU R218, [R1+0x278] ;  /* 0x0002780001da7983 */ /* 0x000ea80000300800 */
[----:B------:R-:W2:Y:S01]  /*a1760*/  LDL.LU R219, [R1+0x27c] ;  /* 0x00027c0001db7983 */ /* 0x000ea20000300800 */
[----:B------:R-:W-:Y:S03]  /*a1770*/  HMMA.1688.F32.TF32 R204, R232, R150, R204 ;  /* 0x00000096e8cc723c */ /* 0x000fe600000810cc */
[----:B------:R-:W3:Y:S04]  /*a1780*/  LDL.LU R240, [R1+0x200] ;  /* 0x0002000001f07983 */ /* 0x000ee80000300800 */
[----:B------:R-:W3:Y:S01]  /*a1790*/  LDL.LU R241, [R1+0x204] ;  /* 0x0002040001f17983 */ /* 0x000ee20000300800 */
[----:B------:R-:W-:-:S03]  /*a17a0*/  IMAD.MOV.U32 R246, RZ, RZ, R34 ;  /* 0x000000fffff67224 */ /* 0x000fc600078e0022 */
[----:B------:R-:W3:Y:S01]  /*a17b0*/  LDL.LU R242, [R1+0x208] ;  /* 0x0002080001f27983 */ /* 0x000ee20000300800 */
[----:B------:R-:W-:-:S03]  /*a17c0*/  IMAD.MOV.U32 R247, RZ, RZ, R35 ;  /* 0x000000fffff77224 */ /* 0x000fc600078e0023 */
[----:B------:R-:W3:Y:S01]  /*a17d0*/  LDL.LU R243, [R1+0x20c] ;  /* 0x00020c0001f37983 */ /* 0x000ee20000300800 */
[----:B------:R-:W-:Y:S01]  /*a17e0*/  MOV R168, R30 ;  /* 0x0000001e00a87202 */ /* 0x000fe20000000f00 */
[----:B------:R-:W-:Y:S02]  /*a17f0*/  IMAD.MOV.U32 R169, RZ, RZ, R31 ;  /* 0x000000ffffa97224 */ /* 0x000fe400078e001f */
[----:B------:R-:W-:Y:S02]  /*a1800*/  IMAD.MOV.U32 R170, RZ, RZ, R26 ;  /* 0x000000ffffaa7224 */ /* 0x000fe400078e001a */
[----:B------:R-:W-:Y:S02]  /*a1810*/  IMAD.MOV.U32 R171, RZ, RZ, R27 ;  /* 0x000000ffffab7224 */ /* 0x000fe400078e001b */
[----:B----4-:R-:W-:Y:S02]  /*a1820*/  IMAD.MOV.U32 R245, RZ, RZ, R39 ;  /* 0x000000fffff57224 */ /* 0x010fe400078e0027 */
[----:B------:R-:W-:-:S02]  /*a1830*/  IMAD.MOV.U32 R244, RZ, RZ, R38 ;  /* 0x000000fffff47224 */ /* 0x000fc400078e0026 */
        /* <DEDUP_REMOVED lines=13> */
[----:B------:R1:W-:Y:S02]  /*a1910*/  STL.64 [R1+0x16a8], R194 ;  /* 0x0016a8c201007387 */ /* 0x0003e40000100a00 */
[----:B-1----:R-:W-:Y:S01]  /*a1920*/  IMAD.MOV.U32 R192, RZ, RZ, R40 ;  /* 0x000000ffffc07224 */ /* 0x002fe200078e0028 */
[----:B------:R-:W-:Y:S01]  /*a1930*/  MOV R193, R41 ;  /* 0x0000002900c17202 */ /* 0x000fe20000000f00 */
[----:B------:R-:W4:Y:S01]  /*a1940*/  LDL.LU R40, [R1+0x45f4] ;  /* 0x0045f40001287983 */ /* 0x000f220000300800 */
[----:B------:R-:W-:-:S03]  /*a1950*/  IMAD.MOV.U32 R194, RZ, RZ, R36 ;  /* 0x000000ffffc27224 */ /* 0x000fc600078e0024 */
[----:B------:R-:W4:Y:S01]  /*a1960*/  LDL.LU R41, [R1+0x45f0] ;  /* 0x0045f00001297983 */ /* 0x000f220000300800 */
[----:B------:R-:W-:-:S03]  /*a1970*/  IMAD.MOV.U32 R195, RZ, RZ, R37 ;  /* 0x000000ffffc37224 */ /* 0x000fc600078e0025 */
[----:B------:R-:W4:Y:S04]  /*a1980*/  LDL.LU R36, [R1+0x45ec] ;  /* 0x0045ec0001247983 */ /* 0x000f280000300800 */
[----:B------:R-:W4:Y:S04]  /*a1990*/  LDL.LU R37, [R1+0x45e8] ;  /* 0x0045e80001257983 */ /* 0x000f280000300800 */
[----:B------:R-:W-:Y:S04]  /*a19a0*/  STL.64 [R1+0x1740], R196 ;  /* 0x001740c401007387 */ /* 0x000fe80000100a00 */
[----:B------:R-:W-:Y:S04]  /*a19b0*/  STL.64 [R1+0x1748], R198 ;  /* 0x001748c601007387 */ /* 0x000fe80000100a00 */
[----:B------:R-:W-:Y:S04]  /*a19c0*/  STL.64 [R1+0x1790], R200 ;  /* 0x001790c801007387 */ /* 0x000fe80000100a00 */
[----:B------:R-:W-:Y:S04]  /*a19d0*/  STL.64 [R1+0x1798], R202 ;  /* 0x001798ca01007387 */ /* 0x000fe80000100a00 */
[----:B------:R1:W-:Y:S04]  /*a19e0*/  STL.64 [R1+0x17f0], R204 ;  /* 0x0017f0cc01007387 */ /* 0x0003e80000100a00 */
[----:B------:R2:W-:Y:S04]  /*a19f0*/  STL.64 [R1+0x17f8], R206 ;  /* 0x0017f8ce01007387 */ /* 0x0005e80000100a00 */
[----:B-1----:R-:W4:Y:S04]  /*a1a00*/  LDL.LU R204, [R1+0x1f0] ;  /* 0x0001f00001cc7983 */ /* 0x002f280000300800 */
[----:B------:R-:W4:Y:S04]  /*a1a10*/  LDL.LU R205, [R1+0x1f4] ;  /* 0x0001f40001cd7983 */ /* 0x000f280000300800 */
[----:B--2---:R-:W2:Y:S04]  /*a1a20*/  LDL.LU R206, [R1+0x1f8] ;  /* 0x0001f80001ce7983 */ /* 0x004ea80000300800 */
[----:B------:R-:W2:Y:S01]  /*a1a30*/  LDL.LU R207, [R1+0x1fc] ;  /* 0x0001fc0001cf7983 */ /* 0x000ea20000300800 */
[----:B------:R-:W-:Y:S01]  /*a1a40*/  IMAD.MOV.U32 R196, RZ, RZ, R252 ;  /* 0x000000ffffc47224 */ /* 0x000fe200078e00fc */
[----:B------:R-:W-:Y:S01]  /*a1a50*/  MOV R198, R32 ;  /* 0x0000002000c67202 */ /* 0x000fe20000000f00 */
[----:B------:R-:W-:Y:S01]  /*a1a60*/  IMAD.MOV.U32 R197, RZ, RZ, R33 ;  /* 0x000000ffffc57224 */ /* 0x000fe200078e0021 */
[----:B------:R-:W-:Y:S01]  /*a1a70*/  HMMA.1688.F32.TF32 R232, R232, R186, R236 ;  /* 0x000000bae8e8723c */ /* 0x000fe200000810ec */
[----:B------:R-:W-:-:S05]  /*a1a80*/  IMAD.MOV.U32 R199, RZ, RZ, R29 ;  /* 0x000000ffffc77224 */ /* 0x000fca00078e001d */
[----:B------:R-:W-:Y:S01]  /*a1a90*/  HMMA.1688.F32.TF32 R216, R156, R132, R216 ;  /* 0x000000849cd8723c */ /* 0x000fe200000810d8 */
[----:B------:R-:W-:Y:S01]  /*a1aa0*/  IMAD.MOV.U32 R200, RZ, RZ, R28 ;  /* 0x000000ffffc87224 */ /* 0x000fe200078e001c */
[----:B------:R-:W-:Y:S01]  /*a1ab0*/  MOV R203, R20 ;  /* 0x0000001400cb7202 */ /* 0x000fe20000000f00 */
[----:B------:R-:W-:-:S03]  /*a1ac0*/  IMAD.MOV.U32 R201, RZ, RZ, R24 ;  /* 0x000000ffffc97224 */ /* 0x000fc600078e0018 */
[----:B---3--:R-:W-:Y:S01]  /*a1ad0*/  HMMA.1688.F32.TF32 R240, R156, R136, R240 ;  /* 0x000000889cf0723c */ /* 0x008fe200000810f0 */
[----:B------:R-:W-:-:S05]  /*a1ae0*/  IMAD.MOV.U32 R202, RZ, RZ, R21 ;  /* 0x000000ffffca7224 */ /* 0x000fca00078e0015 */
[C---:B------:R-:W-:Y:S05]  /*a1af0*/  HMMA.1688.F32.TF32 R208, R156.reuse, R128, R208 ;  /* 0x000000809cd0723c */ /* 0x040fea00000810d0 */
[----:B------:R-:W-:Y:S01]  /*a1b00*/  STL.64 [R1+0x1820], R232 ;  /* 0x001820e801007387 */ /* 0x000fe20000100a00 */
[C---:B------:R-:W-:Y:S03]  /*a1b10*/  HMMA.1688.F32.TF32 R212, R156.reuse, R124, R212 ;  /* 0x0000007c9cd4723c */ /* 0x040fe600000810d4 */
[----:B------:R1:W-:Y:S03]  /*a1b20*/  STL.64 [R1+0x1828], R234 ;  /* 0x001828ea01007387 */ /* 0x0003e60000100a00 */
[C---:B------:R-:W-:Y:S06]  /*a1b30*/  HMMA.1688.F32.TF32 R244, R156.reuse, R116, R244 ;  /* 0x000000749cf4723c */ /* 0x040fec00000810f4 */
[C---:B------:R-:W-:Y:S06]  /*a1b40*/  HMMA.1688.F32.TF32 R220, R156.reuse, R112, R220 ;  /* 0x000000709cdc723c */ /* 0x040fec00000810dc */
[C---:B------:R-:W-:Y:S06]  /*a1b50*/  HMMA.1688.F32.TF32 R224, R156.reuse, R48, R224 ;  /* 0x000000309ce0723c */ /* 0x040fec00000810e0 */
[C---:B------:R-:W-:Y:S06]  /*a1b60*/  HMMA.1688.F32.TF32 R228, R156.reuse, R44, R228 ;  /* 0x0000002c9ce4723c */ /* 0x040fec00000810e4 */
[C---:B------:R-:W-:Y:S06]  /*a1b70*/  HMMA.1688.F32.TF32 R168, R156.reuse, R108, R168 ;  /* 0x0000006c9ca8723c */ /* 0x040fec00000810a8 */
[C---:B------:R-:W-:Y:S06]  /*a1b80*/  HMMA.1688.F32.TF32 R192, R156.reuse, R100, R192 ;  /* 0x000000649cc0723c */ /* 0x040fec00000810c0 */
[C---:B------:R-:W-:Y:S06]  /*a1b90*/  HMMA.1688.F32.TF32 R200, R156.reuse, R92, R200 ;  /* 0x0000005c9cc8723c */ /* 0x040fec00000810c8 */
[----:B-1----:R-:W-:Y:S06]  /*a1ba0*/  HMMA.1688.F32.TF32 R232, R156, R88, R248 ;  /* 0x000000589ce8723c */ /* 0x002fec00000810f8 */
[C---:B------:R-:W-:Y:S06]  /*a1bb0*/  HMMA.1688.F32.TF32 R240, R160.reuse, R138, R240 ;  /* 0x0000008aa0f0723c */ /* 0x040fec00000810f0 */
[C---:B------:R-:W-:Y:S01]  /*a1bc0*/  HMMA.1688.F32.TF32 R208, R160.reuse, R130, R208 ;  /* 0x00000082a0d0723c */ /* 0x040fe200000810d0 */
        /* <DEDUP_REMOVED lines=11> */
[C---:B------:R-:W-:Y:S06]  /*a1c80*/  HMMA.1688.F32.TF32 R244, R160.reuse, R118, R244 ;  /* 0x00000076a0f4723c */ /* 0x040fec00000810f4 */
[----:B------:R-:W-:Y:S06]  /*a1c90*/  HMMA.1688.F32.TF32 R220, R160, R114, R220 ;  /* 0x00000072a0dc723c */ /* 0x000fec00000810dc */
[C---:B----4-:R-:W-:Y:S06]  /*a1ca0*/  HMMA.1688.F32.TF32 R188, R156.reuse, R120, R188 ;  /* 0x000000789cbc723c */ /* 0x050fec00000810bc */
[C---:B--2---:R-:W-:Y:S06]  /*a1cb0*/  HMMA.1688.F32.TF32 R236, R156.reuse, R152, R204 ;  /* 0x000000989cec723c */ /* 0x044fec00000810cc */
[C---:B------:R-:W-:Y:S06]  /*a1cc0*/  HMMA.1688.F32.TF32 R204, R156.reuse, R104, R196 ;  /* 0x000000689ccc723c */ /* 0x040fec00000810c4 */
[----:B------:R-:W-:Y:S01]  /*a1cd0*/  HMMA.1688.F32.TF32 R196, R156, R96, R164 ;  /* 0x000000609cc4723c */ /* 0x000fe200000810a4 */
[----:B------:R-:W-:Y:S04]  /*a1ce0*/  LDS R164, [R0+UR12+0x1c180] ;  /* 0x01c1800c00a47984 */ /* 0x000fe80008000800 */
[----:B------:R-:W-:Y:S04]  /*a1cf0*/  LDS R166, [R0+UR12+0x1d180] ;  /* 0x01d1800c00a67984 */ /* 0x000fe80008000800 */
[----:B------:R-:W-:Y:S04]  /*a1d00*/  LDS R165, [R25+UR12+0x1c180] ;  /* 0x01c1800c19a57984 */ /* 0x000fe80008000800 */
[----:B------:R-:W1:Y:S01]  /*a1d10*/  LDS R167, [R25+UR12+0x1d180] ;  /* 0x01d1800c19a77984 */ /* 0x000e620008000800 */
[C---:B------:R-:W-:Y:S06]  /*a1d20*/  HMMA.1688.F32.TF32 R236, R160.reuse, R154, R236 ;  /* 0x0000009aa0ec723c */ /* 0x040fec00000810ec */
[----:B------:R-:W-:Y:S01]  /*a1d30*/  HMMA.1688.F32.TF32 R156, R160, R134, R216 ;  /* 0x00000086a09c723c */ /* 0x000fe200000810d8 */
[----:B------:R-:W-:Y:S04]  /*a1d40*/  LDS R216, [R0+UR12+0x1e180] ;  /* 0x01e1800c00d87984 */ /* 0x000fe80008000800 */
[----:B------:R-:W-:Y:S04]  /*a1d50*/  LDS R218, [R0+UR12+0x1f180] ;  /* 0x01f1800c00da7984 */ /* 0x000fe80008000800 */
[----:B------:R-:W-:Y:S04]  /*a1d60*/  LDS R217, [R25+UR12+0x1e180] ;  /* 0x01e1800c19d97984 */ /* 0x000fe80008000800 */
[----:B------:R-:W2:Y:S05]  /*a1d70*/  LDS R219, [R25+UR12+0x1f180] ;  /* 0x01f1800c19db7984 */ /* 0x000eaa0008000800 */
[C---:B-1----:R-:W-:Y:S06]  /*a1d80*/  HMMA.1688.F32.TF32 R236, R164.reuse, R52, R236 ;  /* 0x00000034a4ec723c */ /* 0x042fec00000810ec */
[C---:B------:R-:W-:Y:S06]  /*a1d90*/  HMMA.1688.F32.TF32 R240, R164.reuse, R56, R240 ;  /* 0x00000038a4f0723c */ /* 0x040fec00000810f0 */
[C---:B------:R-:W-:Y:S06]  /*a1da0*/  HMMA.1688.F32.TF32 R156, R164.reuse, R60, R156 ;  /* 0x0000003ca49c723c */ /* 0x040fec000008109c */
[----:B------:R-:W-:Y:S06]  /*a1db0*/  HMMA.1688.F32.TF32 R208, R164, R68, R208 ;  /* 0x00000044a4d0723c */ /* 0x000fec00000810d0 */
[C---:B--2---:R-:W-:Y:S06]  /*a1dc0*/  HMMA.1688.F32.TF32 R124, R216.reuse, R54, R236 ;  /* 0x00000036d87c723c */ /* 0x044fec00000810ec */
[C---:B------:R-:W-:Y:S06]  /*a1dd0*/  HMMA.1688.F32.TF32 R132, R216.reuse, R58, R240 ;  /* 0x0000003ad884723c */ /* 0x040fec00000810f0 */
[----:B------:R-:W-:Y:S01]  /*a1de0*/  HMMA.1688.F32.TF32 R128, R216, R62, R156 ;  /* 0x0000003ed880723c */ /* 0x000fe2000008109c */
[----:B------:R-:W-:Y:S04]  /*a1df0*/  LDS R156, [R0+UR12+0x18200] ;  /* 0x0182000c009c7984 */ /* 0x000fe80008000800 */
[----:B------:R-:W-:Y:S01]  /*a1e00*/  LDS R158, [R0+UR12+0x19200] ;  /* 0x0192000c009e7984 */ /* 0x000fe20008000800 */
[----:B------:R-:W-:Y:S03]  /*a1e10*/  HMMA.1688.F32.TF32 R188, R160, R122, R188 ;  /* 0x0000007aa0bc723c */ /* 0x000fe600000810bc */
[----:B------:R-:W-:Y:S04]  /*a1e20*/  LDS R157, [R25+UR12+0x18200] ;  /* 0x0182000c199d7984 */ /* 0x000fe80008000800 */
[----:B------:R-:W-:Y:S01]  /*a1e30*/  STL.64 [R1+0x15a0], R124 ;  /* 0x0015a07c01007387 */ /* 0x000fe20000100a00 */
[----:B------:R-:W-:Y:S03]  /*a1e40*/  HMMA.1688.F32.TF32 R212, R164, R72, R212 ;  /* 0x00000048a4d4723c */ /* 0x000fe600000810d4 */
[----:B------:R1:W-:Y:S03]  /*a1e50*/  STL.64 [R1+0x15a8], R126 ;  /* 0x0015a87e01007387 */ /* 0x0003e60000100a00 */
[----:B------:R-:W-:Y:S01]  /*a1e60*/  HMMA.1688.F32.TF32 R224, R160, R50, R224 ;  /* 0x00000032a0e0723c */ /* 0x000fe200000810e0 */
[----:B------:R-:W-:Y:S05]  /*a1e70*/  LDS R159, [R25+UR12+0x19200] ;  /* 0x0192000c199f7984 */ /* 0x000fea0008000800 */
[----:B-1----:R-:W-:Y:S01]  /*a1e80*/  HMMA.1688.F32.TF32 R124, R216, R70, R208 ;  /* 0x00000046d87c723c */ /* 0x002fe200000810d0 */
[----:B------:R-:W-:Y:S04]  /*a1e90*/  STL.64 [R1+0x1590], R132 ;  /* 0x0015908401007387 */ /* 0x000fe80000100a00 */
[----:B------:R-:W-:Y:S01]  /*a1ea0*/  STL.64 [R1+0x1598], R134 ;  /* 0x0015988601007387 */ /* 0x000fe20000100a00 */
[C---:B------:R-:W-:Y:S03]  /*a1eb0*/  HMMA.1688.F32.TF32 R188, R164.reuse, R76, R188 ;  /* 0x0000004ca4bc723c */ /* 0x040fe600000810bc */
[----:B------:R-:W-:Y:S04]  /*a1ec0*/  STL.64 [R1+0xb70], R128 ;  /* 0x000b708001007387 */ /* 0x000fe80000100a00 */
[----:B------:R-:W-:Y:S01]  /*a1ed0*/  STL.64 [R1+0xb78], R130 ;  /* 0x000b788201007387 */ /* 0x000fe20000100a00 */
[----:B------:R-:W-:Y:S09]  /*a1ee0*/  HMMA.1688.F32.TF32 R244, R164, R80, R244 ;  /* 0x00000050a4f4723c */ /* 0x000ff200000810f4 */
[----:B------:R-:W-:Y:S01]  /*a1ef0*/  STL.64 [R1+0xb40], R124 ;  /* 0x000b407c01007387 */ /* 0x000fe20000100a00 */
[----:B------:R-:W-:Y:S03]  /*a1f00*/  HMMA.1688.F32.TF32 R228, R160, R46, R228 ;  /* 0x0000002ea0e4723c */ /* 0x000fe600000810e4 */
[----:B------:R1:W-:Y:S03]  /*a1f10*/  STL.64 [R1+0xb48], R126 ;  /* 0x000b487e01007387 */ /* 0x0003e60000100a00 */
[----:B------:R-:W-:Y:S01]  /*a1f20*/  HMMA.1688.F32.TF32 R220, R164, R84, R220 ;  /* 0x00000054a4dc723c */ /* 0x000fe200000810dc */
[----:B------:R-:W2:Y:S05]  /*a1f30*/  LDL.64 R250, [R1+0x268] ;  /* 0x0002680001fa7983 */ /* 0x000eaa0000100a00 */
[C---:B-1----:R-:W-:Y:S06]  /*a1f40*/  HMMA.1688.F32.TF32 R124, R216.reuse, R74, R212 ;  /* 0x0000004ad87c723c */ /* 0x042fec00000810d4 */
[----:B------:R-:W-:Y:S06]  /*a1f50*/  HMMA.1688.F32.TF32 R128, R216, R78, R188 ;  /* 0x0000004ed880723c */ /* 0x000fec00000810bc */
[C---:B------:R-:W-:Y:S06]  /*a1f60*/  HMMA.1688.F32.TF32 R224, R164.reuse, R64, R224 ;  /* 0x00000040a4e0723c */ /* 0x040fec00000810e0 */
[----:B------:R-:W-:Y:S05]  /*a1f70*/  HMMA.1688.F32.TF32 R228, R164, R172, R228 ;  /* 0x000000aca4e4723c */ /* 0x000fea00000810e4 */
        /* <DEDUP_REMOVED lines=9> */
[----:B-1----:R-:W-:Y:S02]  /*a2010*/  HMMA.1688.F32.TF32 R124, R216, R174, R228 ;  /* 0x000000aed87c723c */ /* 0x002fe400000810e4 */
[----:B------:R1:W-:Y:S04]  /*a2020*/  STL.64 [R1+0x15b0], R132 ;  /* 0x0015b08401007387 */ /* 0x0003e80000100a00 */
[----:B------:R3:W-:Y:S04]  /*a2030*/  STL.64 [R1+0x15b8], R134 ;  /* 0x0015b88601007387 */ /* 0x0007e80000100a00 */
[----:B------:R4:W-:Y:S04]  /*a2040*/  STL.64 [R1+0x1600], R128 ;  /* 0x0016008001007387 */ /* 0x0009e80000100a00 */
[----:B------:R4:W-:Y:S09]  /*a2050*/  STL.64 [R1+0x1608], R130 ;  /* 0x0016088201007387 */ /* 0x0009f20000100a00 */
[----:B------:R4:W-:Y:S04]  /*a2060*/  STL.64 [R1+0x1630], R124 ;  /* 0x0016307c01007387 */ /* 0x0009e80000100a00 */
[----:B------:R4:W-:Y:S04]  /*a2070*/  STL.64 [R1+0x1638], R126 ;  /* 0x0016387e01007387 */ /* 0x0009e80000100a00 */
        /* <DEDUP_REMOVED lines=8> */
[----:B----4-:R-:W3:Y:S04]  /*a2100*/  LDL.LU R128, [R1+0xbc0] ;  /* 0x000bc00001807983 */ /* 0x010ee80000300800 */
        /* <DEDUP_REMOVED lines=11> */
[C---:B------:R-:W-:Y:S03]  /*a21c0*/  HMMA.1688.F32.TF32 R168, R160.reuse, R110, R168 ;  /* 0x0000006ea0a8723c */ /* 0x040fe600000810a8 */
[----:B------:R-:W4:Y:S03]  /*a21d0*/  LDL.LU R220, [R1+0xc40] ;  /* 0x000c400001dc7983 */ /* 0x000f260000300800 */
[C---:B------:R-:W-:Y:S06]  /*a21e0*/  HMMA.1688.F32.TF32 R204, R160.reuse, R106, R204 ;  /* 0x0000006aa0cc723c */ /* 0x040fec00000810cc */
[C---:B------:R-:W-:Y:S06]  /*a21f0*/  HMMA.1688.F32.TF32 R192, R160.reuse, R102, R192 ;  /* 0x00000066a0c0723c */ /* 0x040fec00000810c0 */
[----:B------:R-:W-:Y:S06]  /*a2200*/  HMMA.1688.F32.TF32 R196, R160, R98, R196 ;  /* 0x00000062a0c4723c */ /* 0x000fec00000810c4 */
[----:B------:R-:W-:Y:S06]  /*a2210*/  HMMA.1688.F32.TF32 R168, R164, R140, R168 ;  /* 0x0000008ca4a8723c */ /* 0x000fec00000810a8 */
[C---:B------:R-:W-:Y:S06]  /*a2220*/  HMMA.1688.F32.TF32 R200, R160.reuse, R94, R200 ;  /* 0x0000005ea0c8723c */ /* 0x040fec00000810c8 */
[----:B------:R-:W-:Y:S01]  /*a2230*/  HMMA.1688.F32.TF32 R232, R160, R90, R232 ;  /* 0x0000005aa0e8723c */ /* 0x000fe200000810e8 */
[----:B------:R-:W-:Y:S04]  /*a2240*/  LDS R160, [R0+UR12+0x16200] ;  /* 0x0162000c00a07984 */ /* 0x000fe80008000800 */
[----:B------:R-:W-:Y:S01]  /*a2250*/  LDS R162, [R0+UR12+0x17200] ;  /* 0x0172000c00a27984 */ /* 0x000fe20008000800 */
[----:B------:R-:W-:Y:S03]  /*a2260*/  HMMA.1688.F32.TF32 R204, R164, R176, R204 ;  /* 0x000000b0a4cc723c */ /* 0x000fe600000810cc */
[----:B------:R-:W-:Y:S03]  /*a2270*/  LDS R161, [R25+UR12+0x16200] ;  /* 0x0162000c19a17984 */ /* 0x000fe60008000800 */
[----:B------:R-:W-:Y:S01]  /*a2280*/  HMMA.1688.F32.TF32 R168, R216, R142, R168 ;  /* 0x0000008ed8a8723c */ /* 0x000fe200000810a8 */
[----:B------:R-:W2:Y:S05]  /*a2290*/  LDS R163, [R25+UR12+0x17200] ;  /* 0x0172000c19a37984 */ /* 0x000eaa0008000800 */
[C---:B------:R-:W-:Y:S06]  /*a22a0*/  HMMA.1688.F32.TF32 R192, R164.reuse, R144, R192 ;  /* 0x00000090a4c0723c */ /* 0x040fec00000810c0 */
[C---:B------:R-:W-:Y:S06]  /*a22b0*/  HMMA.1688.F32.TF32 R196, R164.reuse, R180, R196 ;  /* 0x000000b4a4c4723c */ /* 0x040fec00000810c4 */
[C---:B------:R-:W-:Y:S06]  /*a22c0*/  HMMA.1688.F32.TF32 R200, R164.reuse, R148, R200 ;  /* 0x00000094a4c8723c */ /* 0x040fec00000810c8 */
[----:B------:R-:W-:Y:S06]  /*a22d0*/  HMMA.1688.F32.TF32 R232, R164, R184, R232 ;  /* 0x000000b8a4e8723c */ /* 0x000fec00000810e8 */
[----:B------:R-:W-:Y:S01]  /*a22e0*/  HMMA.1688.F32.TF32 R164, R216, R178, R204 ;  /* 0x000000b2d8a4723c */ /* 0x000fe200000810cc */
[----:B------:R-:W-:Y:S04]  /*a22f0*/  STL.64 [R1+0x1640], R168 ;  /* 0x001640a801007387 */ /* 0x000fe80000100a00 */
[----:B------:R1:W-:-:S15]  /*a2300*/  STL.64 [R1+0x1648], R170 ;  /* 0x001648aa01007387 */ /* 0x0003de0000100a00 */
[----:B------:R-:W-:-:S03]  /*a2310*/  NOP ;  /* 0x0000000000007918 */ /* 0x000fc60000000000 */
        /* <DEDUP_REMOVED lines=8> */
[C---:B-1----:R-:W-:Y:S03]  /*a23a0*/  HMMA.1688.F32.TF32 R168, R216.reuse, R146, R192 ;  /* 0x00000092d8a8723c */ /* 0x042fe600000810c0 */
        /* <DEDUP_REMOVED lines=27> */
[----:B------:R1:W-:Y:S04]  /*a2560*/  STL.64 [R1+0x1688], R170 ;  /* 0x001688aa01007387 */ /* 0x0003e80000100a00 */
[----:B------:R-:W4:Y:S04]  /*a2570*/  LDL.LU R193, [R1+0xc64] ;  /* 0x000c640001c17983 */ /* 0x000f280000300800 */
[----:B------:R-:W4:Y:S01]  /*a2580*/  LDL.LU R194, [R1+0xc68] ;  /* 0x000c680001c27983 */ /* 0x000f220000300800 */
[----:B-1----:R-:W-:Y:S03]  /*a2590*/  HMMA.1688.F32.TF32 R168, R216, R182, R196 ;  /* 0x000000b6d8a8723c */ /* 0x002fe600000810c4 */
[----:B------:R-:W4:Y:S04]  /*a25a0*/  LDL.LU R195, [R1+0xc6c] ;  /* 0x000c6c0001c37983 */ /* 0x000f280000300800 */
[----:B------:R-:W4:-:S15]  /*a25b0*/  LDL.LU R196, [R1+0xc00] ;  /* 0x000c000001c47983 */ /* 0x000f1e0000300800 */
[----:B------:R-:W-:-:S01]  /*a25c0*/  NOP ;  /* 0x0000000000007918 */ /* 0x000fc20000000000 */
[----:B------:R-:W-:Y:S04]  /*a25d0*/  STL.64 [R1+0x16b0], R168 ;  /* 0x0016b0a801007387 */ /* 0x000fe80000100a00 */
[----:B------:R1:W-:Y:S04]  /*a25e0*/  STL.64 [R1+0x16b8], R170 ;  /* 0x0016b8aa01007387 */ /* 0x0003e80000100a00 */
[----:B------:R-:W4:Y:S04]  /*a25f0*/  LDL.LU R197, [R1+0xc04] ;  /* 0x000c040001c57983 */ /* 0x000f280000300800 */
[----:B------:R-:W4:Y:S01]  /*a2600*/  LDL.LU R198, [R1+0xc08] ;  /* 0x000c080001c67983 */ /* 0x000f220000300800 */
[----:B-1----:R-:W-:Y:S03]  /*a2610*/  HMMA.1688.F32.TF32 R168, R216, R150, R200 ;  /* 0x00000096d8a8723c */ /* 0x002fe600000810c8 */
[----:B------:R-:W4:-:S15]  /*a2620*/  LDL.LU R199, [R1+0xc0c] ;  /* 0x000c0c0001c77983 */ /* 0x000f1e0000300800 */
[----:B------:R-:W-:-:S05]  /*a2630*/  NOP ;  /* 0x0000000000007918 */ /* 0x000fca0000000000 */
[----:B------:R-:W-:Y:S04]  /*a2640*/  STL.64 [R1+0x1770], R168 ;  /* 0x001770a801007387 */ /* 0x000fe80000100a00 */
[----:B------:R1:W-:Y:S02]  /*a2650*/  STL.64 [R1+0x1778], R170 ;  /* 0x001778aa01007387 */ /* 0x0003e40000100a00 */
[----:B-1----:R-:W-:Y:S01]  /*a2660*/  HMMA.1688.F32.TF32 R168, R216, R186, R232 ;  /* 0x000000bad8a8723c */ /* 0x002fe200000810e8 */
[----:B------:R-:W-:Y:S02]  /*a2670*/  IMAD.MOV.U32 R202, RZ, RZ, R5 ;  /* 0x000000ffffca7224 */ /* 0x000fe400078e0005 */
[----:B------:R-:W-:Y:S01]  /*a2680*/  IMAD.MOV.U32 R203, RZ, RZ, R4 ;  /* 0x000000ffffcb7224 */ /* 0x000fe200078e0004 */
[----:B------:R-:W-:Y:S01]  /*a2690*/  MOV R206, R9 ;  /* 0x0000000900ce7202 */ /* 0x000fe20000000f00 */
[----:B------:R-:W-:-:S02]  /*a26a0*/  IMAD.MOV.U32 R207, RZ, RZ, R8 ;  /* 0x000000ffffcf7224 */ /* 0x000fc400078e0008 */
[----:B------:R-:W-:Y:S02]  /*a26b0*/  IMAD.MOV.U32 R210, RZ, RZ, R13 ;  /* 0x000000ffffd27224 */ /* 0x000fe400078e000d */
[----:B------:R-:W-:Y:S01]  /*a26c0*/  IMAD.MOV.U32 R211, RZ, RZ, R12 ;  /* 0x000000ffffd37224 */ /* 0x000fe200078e000c */
[C---:B--2---:R-:W-:Y:S01]  /*a26d0*/  HMMA.1688.F32.TF32 R200, R160.reuse, R202, R124 ;  /* 0x000000caa0c8723c */ /* 0x044fe2000008107c */
[----:B------:R-:W-:Y:S02]  /*a26e0*/  IMAD.MOV.U32 R214, RZ, RZ, R17 ;  /* 0x000000ffffd67224 */ /* 0x000fe400078e0011 */
[----:B------:R-:W-:Y:S01]  /*a26f0*/  IMAD.MOV.U32 R215, RZ, RZ, R16 ;  /* 0x000000ffffd77224 */ /* 0x000fe200078e0010 */
[----:B------:R-:W-:Y:S01]  /*a2700*/  MOV R219, R2 ;  /* 0x0000000200db7202 */ /* 0x000fe20000000f00 */
[----:B------:R-:W-:Y:S01]  /*a2710*/  IMAD.MOV.U32 R218, RZ, RZ, R3 ;  /* 0x000000ffffda7224 */ /* 0x000fe200078e0003 */
[C---:B---3--:R-:W-:Y:S07]  /*a2720*/  HMMA.1688.F32.TF32 R204, R160.reuse, R206, R128 ;  /* 0x000000cea0cc723c */ /* 0x048fee0000081080 */
[----:B------:R-:W-:Y:S04]  /*a2730*/  STL.64 [R1+0x17d0], R168 ;  /* 0x0017d0a801007387 */ /* 0x000fe80000100a00 */
[----:B------:R-:W-:Y:S04]  /*a2740*/  STL.64 [R1+0x17d8], R170 ;  /* 0x0017d8aa01007387 */ /* 0x000fe80000100a00 */
[----:B------:R-:W2:Y:S04]  /*a2750*/  LDL.LU R232, [R1+0xb30] ;  /* 0x000b300001e87983 */ /* 0x000ea80000300800 */
[----:B------:R-:W2:Y:S04]  /*a2760*/  LDL.LU R233, [R1+0xb34] ;  /* 0x000b340001e97983 */ /* 0x000ea80000300800 */
[----:B------:R-:W2:Y:S04]  /*a2770*/  LDL.LU R234, [R1+0xb38] ;  /* 0x000b380001ea7983 */ /* 0x000ea80000300800 */
[----:B------:R-:W2:Y:S01]  /*a2780*/  LDL.LU R235, [R1+0xb3c] ;  /* 0x000b3c0001eb7983 */ /* 0x000ea20000300800 */
[C---:B------:R-:W-:Y:S03]  /*a2790*/  HMMA.1688.F32.TF32 R208, R160.reuse, R210, R132 ;  /* 0x000000d2a0d0723c */ /* 0x040fe60000081084 */
[----:B------:R-:W3:Y:S04]  /*a27a0*/  LDL.LU.64 R126, [R1+0x45e0] ;  /* 0x0045e000017e7983 */ /* 0x000ee80000300a00 */
[----:B------:R-:W3:Y:S01]  /*a27b0*/  LDL.LU.64 R124, [R1+0x45d8] ;  /* 0x0045d800017c7983 */ /* 0x000ee20000300a00 */
[C---:B------:R-:W-:Y:S03]  /*a27c0*/  HMMA.1688.F32.TF32 R212, R160.reuse, R214, R136 ;  /* 0x000000d6a0d4723c */ /* 0x040fe60000081088 */
[----:B------:R-:W3:Y:S04]  /*a27d0*/  LDL.LU.64 R130, [R1+0x45d0] ;  /* 0x0045d00001827983 */ /* 0x000ee80000300a00 */
[----:B------:R-:W3:Y:S01]  /*a27e0*/  LDL.LU.64 R128, [R1+0x45c8] ;  /* 0x0045c80001807983 */ /* 0x000ee20000300a00 */
[C---:B----4-:R-:W-:Y:S03]  /*a27f0*/  HMMA.1688.F32.TF32 R216, R160.reuse, R218, R152 ;  /* 0x000000daa0d8723c */ /* 0x050fe60000081098 */
[----:B------:R-:W4:Y:S04]  /*a2800*/  LDL.LU.64 R134, [R1+0x45c0] ;  /* 0x0045c00001867983 */ /* 0x000f280000300a00 */
[----:B------:R-:W4:Y:S04]  /*a2810*/  LDL.LU.64 R132, [R1+0x45b8] ;  /* 0x0045b80001847983 */ /* 0x000f280000300a00 */
[----:B------:R-:W4:Y:S04]  /*a2820*/  LDL.LU.64 R138, [R1+0x45b0] ;  /* 0x0045b000018a7983 */ /* 0x000f280000300a00 */
[----:B------:R-:W4:Y:S04]  /*a2830*/  LDL.LU.64 R136, [R1+0x45a8] ;  /* 0x0045a80001887983 */ /* 0x000f280000300a00 */
[----:B------:R-:W4:Y:S04]  /*a2840*/  LDL.LU.64 R154, [R1+0x45a0] ;  /* 0x0045a000019a7983 */ /* 0x000f280000300a00 */
[----:B------:R-:W4:Y:S04]  /*a2850*/  LDL.LU.64 R152, [R1+0x4598] ;  /* 0x0045980001987983 */ /* 0x000f280000300a00 */
[----:B------:R-:W-:Y:S04]  /*a2860*/  LDS R168, [R0+UR12+0x1a200] ;  /* 0x01a2000c00a87984 */ /* 0x000fe80008000800 */
[----:B------:R-:W-:Y:S04]  /*a2870*/  LDS R170, [R0+UR12+0x1b200] ;  /* 0x01b2000c00aa7984 */ /* 0x000fe80008000800 */
[----:B------:R-:W-:Y:S04]  /*a2880*/  LDS R169, [R25+UR12+0x1a200] ;  /* 0x01a2000c19a97984 */ /* 0x000fe80008000800 */
[----:B------:R-:W1:Y:S01]  /*a2890*/  LDS R171, [R25+UR12+0x1b200] ;  /* 0x01b2000c19ab7984 */ /* 0x000e620008000800 */
        /* <DEDUP_REMOVED lines=9> */
[----:B------:R-:W-:-:S03]  /*a2930*/  NOP ;  /* 0x0000000000007918 */ /* 0x000fc60000000000 */
        /* <DEDUP_REMOVED lines=11> */
[----:B--2---:R-:W-:Y:S06]  /*a29f0*/  HMMA.1688.F32.TF32 R232, R160, R250, R232 ;  /* 0x000000faa0e8723c */ /* 0x004fec00000810e8 */
[C---:B---3--:R-:W-:Y:S01]  /*a2a00*/  HMMA.1688.F32.TF32 R160, R156.reuse, R128, R228 ;  /* 0x000000809ca0723c */ /* 0x048fe200000810e4 */
[----:B------:R-:W-:Y:S04]  /*a2a10*/  LDS R228, [R0+UR12+0x1c200] ;  /* 0x01c2000c00e47984 */ /* 0x000fe80008000800 */
[----:B------:R-:W-:Y:S04]  /*a2a20*/  LDS R230, [R0+UR12+0x1d200] ;  /* 0x01d2000c00e67984 */ /* 0x000fe80008000800 */
[----:B------:R-:W-:Y:S04]  /*a2a30*/  LDS R229, [R25+UR12+0x1c200] ;  /* 0x01c2000c19e57984 */ /* 0x000fe80008000800 */
[----:B------:R-:W2:Y:S01]  /*a2a40*/  LDS R231, [R25+UR12+0x1d200] ;  /* 0x01d2000c19e77984 */ /* 0x000ea20008000800 */
[C---:B----4-:R-:W-:Y:S06]  /*a2a50*/  HMMA.1688.F32.TF32 R236, R156.reuse, R152, R236 ;  /* 0x000000989cec723c */ /* 0x050fec00000810ec */
[C---:B------:R-:W-:Y:S06]  /*a2a60*/  HMMA.1688.F32.TF32 R240, R156.reuse, R136, R240 ;  /* 0x000000889cf0723c */ /* 0x040fec00000810f0 */
[----:B------:R-:W-:-:S12]  /*a2a70*/  HMMA.1688.F32.TF32 R244, R156, R132, R244 ;  /* 0x000000849cf4723c */ /* 0x000fd800000810f4 */
[----:B-1----:R-:W-:Y:S06]  /*a2a80*/  HMMA.1688.F32.TF32 R236, R168, R154, R236 ;  /* 0x0000009aa8ec723c */ /* 0x002fec00000810ec */
[C---:B------:R-:W-:Y:S06]  /*a2a90*/  HMMA.1688.F32.TF32 R164, R156.reuse, R124, R164 ;  /* 0x0000007c9ca4723c */ /* 0x040fec00000810a4 */
[----:B------:R-:W-:Y:S01]  /*a2aa0*/  HMMA.1688.F32.TF32 R232, R156, R88, R232 ;  /* 0x000000589ce8723c */ /* 0x000fe200000810e8 */
[----:B------:R-:W-:Y:S04]  /*a2ab0*/  LDS R156, [R0+UR12+0x1e200] ;  /* 0x01e2000c009c7984 */ /* 0x000fe80008000800 */
[----:B------:R-:W-:Y:S04]  /*a2ac0*/  LDS R158, [R0+UR12+0x1f200] ;  /* 0x01f2000c009e7984 */ /* 0x000fe80008000800 */
[----:B------:R-:W-:Y:S04]  /*a2ad0*/  LDS R157, [R25+UR12+0x1e200] ;  /* 0x01e2000c199d7984 */ /* 0x000fe80008000800 */
[----:B------:R-:W1:Y:S01]  /*a2ae0*/  LDS R159, [R25+UR12+0x1f200] ;  /* 0x01f2000c199f7984 */ /* 0x000e620008000800 */
[C---:B------:R-:W-:Y:S06]  /*a2af0*/  HMMA.1688.F32.TF32 R240, R168.reuse, R138, R240 ;  /* 0x0000008aa8f0723c */ /* 0x040fec00000810f0 */
[----:B------:R-:W-:Y:S06]  /*a2b00*/  HMMA.1688.F32.TF32 R244, R168, R134, R244 ;  /* 0x00000086a8f4723c */ /* 0x000fec00000810f4 */
[----:B--2---:R-:W-:Y:S06]  /*a2b10*/  HMMA.1688.F32.TF32 R236, R228, R52, R236 ;  /* 0x00000034e4ec723c */ /* 0x004fec00000810ec */
[----:B------:R-:W-:Y:S01]  /*a2b20*/  HMMA.1688.F32.TF32 R160, R168, R130, R160 ;  /* 0x00000082a8a0723c */ /* 0x000fe200000810a0 */
        /* <DEDUP_REMOVED lines=9> */
[----:B------:R-:W-:Y:S03]  /*a2bc0*/  HMMA.1688.F32.TF32 R160, R228, R68, R160 ;  /* 0x00000044e4a0723c */ /* 0x000fe600000810a0 */
[----:B------:R-:W-:Y:S04]  /*a2bd0*/  STL.64 [R1+0x4590], R130 ;  /* 0x0045908201007387 */ /* 0x000fe80000100a00 */
[----:B------:R1:W-:Y:S01]  /*a2be0*/  STL.64 [R1+0x4588], R128 ;  /* 0x0045888001007387 */ /* 0x0003e20000100a00 */
[----:B------:R-:W-:Y:S06]  /*a2bf0*/  HMMA.1688.F32.TF32 R164, R168, R126, R164 ;  /* 0x0000007ea8a4723c */ /* 0x000fec00000810a4 */
[C---:B-1----:R-:W-:Y:S06]  /*a2c00*/  HMMA.1688.F32.TF32 R128, R156.reuse, R54, R236 ;  /* 0x000000369c80723c */ /* 0x042fec00000810ec */
[C---:B------:R-:W-:Y:S06]  /*a2c10*/  HMMA.1688.F32.TF32 R136, R156.reuse, R58, R240 ;  /* 0x0000003a9c88723c */ /* 0x040fec00000810f0 */
[----:B------:R-:W-:Y:S06]  /*a2c20*/  HMMA.1688.F32.TF32 R132, R156, R62, R244 ;  /* 0x0000003e9c84723c */ /* 0x000fec00000810f4 */
[----:B------:R-:W-:Y:S05]  /*a2c30*/  HMMA.1688.F32.TF32 R188, R168, R122, R188 ;  /* 0x0000007aa8bc723c */ /* 0x000fea00000810bc */
[----:B------:R-:W-:Y:S01]  /*a2c40*/  STL.64 [R1+0x14c0], R128 ;  /* 0x0014c08001007387 */ /* 0x000fe20000100a00 */
[----:B------:R-:W-:Y:S03]  /*a2c50*/  HMMA.1688.F32.TF32 R164, R228, R72, R164 ;  /* 0x00000048e4a4723c */ /* 0x000fe600000810a4 */
[----:B------:R1:W-:Y:S03]  /*a2c60*/  STL.64 [R1+0x14c8], R130 ;  /* 0x0014c88201007387 */ /* 0x0003e60000100a00 */
[----:B------:R-:W-:Y:S06]  /*a2c70*/  HMMA.1688.F32.TF32 R192, R168, R118, R192 ;  /* 0x00000076a8c0723c */ /* 0x000fec00000810c0 */
[----:B-1----:R-:W-:Y:S01]  /*a2c80*/  HMMA.1688.F32.TF32 R128, R156, R70, R160 ;  /* 0x000000469c80723c */ /* 0x002fe200000810a0 */
[----:B------:R-:W-:Y:S04]  /*a2c90*/  STL.64 [R1+0xc90], R136 ;  /* 0x000c908801007387 */ /* 0x000fe80000100a00 */
[----:B------:R-:W-:Y:S01]  /*a2ca0*/  STL.64 [R1+0xc98], R138 ;  /* 0x000c988a01007387 */ /* 0x000fe20000100a00 */
[----:B------:R-:W-:Y:S03]  /*a2cb0*/  HMMA.1688.F32.TF32 R220, R168, R114, R220 ;  /* 0x00000072a8dc723c */ /* 0x000fe600000810dc */
[----:B------:R-:W-:Y:S04]  /*a2cc0*/  STL.64 [R1+0xc80], R132 ;  /* 0x000c808401007387 */ /* 0x000fe80000100a00 */
[----:B------:R-:W-:Y:S01]  /*a2cd0*/  STL.64 [R1+0xc88], R134 ;  /* 0x000c888601007387 */ /* 0x000fe20000100a00 */
[----:B------:R-:W-:Y:S03]  /*a2ce0*/  HMMA.1688.F32.TF32 R188, R228, R76, R188 ;  /* 0x0000004ce4bc723c */ /* 0x000fe600000810bc */
[----:B------:R-:W-:Y:S03]  /*a2cf0*/  LDS R160, [R0+UR12+0x18280] ;  /* 0x0182800c00a07984 */ /* 0x000fe60008000800 */
[----:B------:R-:W-:Y:S01]  /*a2d00*/  HMMA.1688.F32.TF32 R224, R168, R50, R224 ;  /* 0x00000032a8e0723c */ /* 0x000fe200000810e0 */
[----:B------:R-:W-:Y:S04]  /*a2d10*/  LDS R162, [R0+UR12+0x19280] ;  /* 0x0192800c00a27984 */ /* 0x000fe80008000800 */
[----:B------:R-:W-:Y:S01]  /*a2d20*/  STL.64 [R1+0xc40], R128 ;  /* 0x000c408001007387 */ /* 0x000fe20000100a00 */
[----:B------:R-:W-:Y:S03]  /*a2d30*/  HMMA.1688.F32.TF32 R192, R228, R80, R192 ;  /* 0x00000050e4c0723c */ /* 0x000fe600000810c0 */
[----:B------:R1:W-:Y:S03]  /*a2d40*/  STL.64 [R1+0xc48], R130 ;  /* 0x000c488201007387 */ /* 0x0003e60000100a00 */
[----:B------:R-:W-:Y:S01]  /*a2d50*/  HMMA.1688.F32.TF32 R196, R168, R46, R196 ;  /* 0x0000002ea8c4723c */ /* 0x000fe200000810c4 */
[----:B------:R-:W-:Y:S04]  /*a2d60*/  LDS R161, [R25+UR12+0x18280] ;  /* 0x0182800c19a17984 */ /* 0x000fe80008000800 */
[----:B------:R-:W-:Y:S01]  /*a2d70*/  LDS R163, [R25+UR12+0x19280] ;  /* 0x0192800c19a37984 */ /* 0x000fe20008000800 */
[----:B-1----:R-:W-:Y:S03]  /*a2d80*/  HMMA.1688.F32.TF32 R128, R156, R74, R164 ;  /* 0x0000004a9c80723c */ /* 0x002fe600000810a4 */
[----:B------:R-:W-:Y:S04]  /*a2d90*/  LDS R164, [R0+UR12+0x1a280] ;  /* 0x01a2800c00a47984 */ /* 0x000fe80008000800 */
[----:B------:R-:W-:Y:S01]  /*a2da0*/  LDS R166, [R0+UR12+0x1b280] ;  /* 0x01b2800c00a67984 */ /* 0x000fe20008000800 */
[----:B------:R-:W-:Y:S03]  /*a2db0*/  HMMA.1688.F32.TF32 R220, R228, R84, R220 ;  /* 0x00000054e4dc723c */ /* 0x000fe600000810dc */
[----:B------:R-:W-:Y:S03]  /*a2dc0*/  LDS R165, [R25+UR12+0x1a280] ;  /* 0x01a2800c19a57984 */ /* 0x000fe60008000800 */
[----:B------:R-:W-:Y:S01]  /*a2dd0*/  HMMA.1688.F32.TF32 R200, R168, R110, R200 ;  /* 0x0000006ea8c8723c */ /* 0x000fe200000810c8 */
[----:B------:R-:W-:Y:S05]  /*a2de0*/  LDS R167, [R25+UR12+0x1b280] ;  /* 0x01b2800c19a77984 */ /* 0x000fea0008000800 */
[----:B------:R-:W-:Y:S03]  /*a2df0*/  HMMA.1688.F32.TF32 R132, R156, R78, R188 ;  /* 0x0000004e9c84723c */ /* 0x000fe600000810bc */
[----:B------:R-:W-:Y:S03]  /*a2e00*/  STL.64 [R1+0x1500], R128 ;  /* 0x0015008001007387 */ /* 0x000fe60000100a00 */
[----:B------:R-:W-:Y:S01]  /*a2e10*/  HMMA.1688.F32.TF32 R224, R228, R64, R224 ;  /* 0x00000040e4e0723c */ /* 0x000fe200000810e0 */
[----:B------:R1:W-:Y:S05]  /*a2e20*/  STL.64 [R1+0x1508], R130 ;  /* 0x0015088201007387 */ /* 0x0003ea0000100a00 */
[----:B------:R-:W-:Y:S06]  /*a2e30*/  HMMA.1688.F32.TF32 R204, R168, R106, R204 ;  /* 0x0000006aa8cc723c */ /* 0x000fec00000810cc */
[----:B------:R-:W-:Y:S06]  /*a2e40*/  HMMA.1688.F32.TF32 R196, R228, R172, R196 ;  /* 0x000000ace4c4723c */ /* 0x000fec00000810c4 */
[----:B-1----:R-:W-:Y:S06]  /*a2e50*/  HMMA.1688.F32.TF32 R128, R156, R82, R192 ;  /* 0x000000529c80723c */ /* 0x002fec00000810c0 */
[----:B------:R-:W-:Y:S01]  /*a2e60*/  HMMA.1688.F32.TF32 R208, R168, R102, R208 ;  /* 0x00000066a8d0723c */ /* 0x000fe200000810d0 */
[----:B------:R-:W-:Y:S05]  /*a2e70*/  STL.64 [R1+0x14f0], R132 ;  /* 0x0014f08401007387 */ /* 0x000fea0000100a00 */
[----:B------:R-:W-:Y:S01]  /*a2e80*/  HMMA.1688.F32.TF32 R136, R156, R86, R220 ;  /* 0x000000569c88723c */ /* 0x000fe200000810dc */
[----:B------:R1:W-:Y:S05]  /*a2e90*/  STL.64 [R1+0x14f8], R134 ;  /* 0x0014f88601007387 */ /* 0x0003ea0000100a00 */
[----:B------:R-:W-:Y:S05]  /*a2ea0*/  HMMA.1688.F32.TF32 R200, R228, R140, R200 ;  /* 0x0000008ce4c8723c */ /* 0x000fea00000810c8 */
[----:B------:R-:W-:Y:S01]  /*a2eb0*/  STL.64 [R1+0x14e0], R128 ;  /* 0x0014e08001007387 */ /* 0x000fe20000100a00 */
[----:B------:R-:W-:Y:S03]  /*a2ec0*/  HMMA.1688.F32.TF32 R212, R168, R98, R212 ;  /* 0x00000062a8d4723c */ /* 0x000fe600000810d4 */
[----:B------:R2:W-:Y:S03]  /*a2ed0*/  STL.64 [R1+0x14e8], R130 ;  /* 0x0014e88201007387 */ /* 0x0005e60000100a00 */
[----:B-1----:R-:W-:Y:S06]  /*a2ee0*/  HMMA.1688.F32.TF32 R132, R156, R66, R224 ;  /* 0x000000429c84723c */ /* 0x002fec00000810e0 */
[----:B------:R-:W-:Y:S06]  /*a2ef0*/  HMMA.1688.F32.TF32 R204, R228, R176, R204 ;  /* 0x000000b0e4cc723c */ /* 0x000fec00000810cc */
[----:B------:R-:W-:Y:S06]  /*a2f00*/  HMMA.1688.F32.TF32 R216, R168, R94, R216 ;  /* 0x0000005ea8d8723c */ /* 0x000fec00000810d8 */
[----:B--2---:R-:W-:Y:S06]  /*a2f10*/  HMMA.1688.F32.TF32 R128, R156, R174, R196 ;  /* 0x000000ae9c80723c */ /* 0x004fec00000810c4 */
[----:B------:R-:W-:Y:S06]  /*a2f20*/  HMMA.1688.F32.TF32 R208, R228, R144, R208 ;  /* 0x00000090e4d0723c */ /* 0x000fec00000810d0 */
[----:B------:R-:W-:Y:S01]  /*a2f30*/  HMMA.1688.F32.TF32 R232, R168, R90, R232 ;  /* 0x0000005aa8e8723c */ /* 0x000fe200000810e8 */
[----:B------:R-:W-:Y:S04]  /*a2f40*/  STL.64 [R1+0x14d0], R136 ;  /* 0x0014d08801007387 */ /* 0x000fe80000100a00 */
[----:B------:R1:W-:Y:S01]  /*a2f50*/  STL.64 [R1+0x14d8], R138 ;  /* 0x0014d88a01007387 */ /* 0x0003e20000100a00 */
[----:B------:R-:W-:Y:S03]  /*a2f60*/  HMMA.1688.F32.TF32 R212, R228, R180, R212 ;  /* 0x000000b4e4d4723c */ /* 0x000fe600000810d4 */
[----:B------:R-:W-:Y:S04]  /*a2f70*/  STL.64 [R1+0x1520], R132 ;  /* 0x0015208401007387 */ /* 0x000fe80000100a00 */
[----:B------:R2:W-:Y:S01]  /*a2f80*/  STL.64 [R1+0x1528], R134 ;  /* 0x0015288601007387 */ /* 0x0005e20000100a00 */
[----:B-1----:R-:W-:Y:S03]  /*a2f90*/  HMMA.1688.F32.TF32 R136, R156, R142, R200 ;  /* 0x0000008e9c88723c */ /* 0x002fe600000810c8 */
[----:B------:R-:W-:Y:S04]  /*a2fa0*/  STL.64 [R1+0x1550], R128 ;  /* 0x0015508001007387 */ /* 0x000fe80000100a00 */
[----:B------:R1:W-:Y:S01]  /*a2fb0*/  STL.64 [R1+0x1558], R130 ;  /* 0x0015588201007387 */ /* 0x0003e20000100a00 */
[----:B------:R-:W-:Y:S03]  /*a2fc0*/  HMMA.1688.F32.TF32 R216, R228, R148, R216 ;  /* 0x00000094e4d8723c */ /* 0x000fe600000810d8 */
[----:B------:R-:W-:Y:S03]  /*a2fd0*/  LDS R168, [R0+UR12+0x16280] ;  /* 0x0162800c00a87984 */ /* 0x000fe60008000800 */
[C---:B--2---:R-:W-:Y:S01]  /*a2fe0*/  HMMA.1688.F32.TF32 R132, R156.reuse, R178, R204 ;  /* 0x000000b29c84723c */ /* 0x044fe200000810cc */
[----:B------:R-:W-:Y:S04]  /*a2ff0*/  LDS R170, [R0+UR12+0x17280] ;  /* 0x0172800c00aa7984 */ /* 0x000fe80008000800 */
[----:B------:R-:W-:Y:S01]  /*a3000*/  LDS R169, [R25+UR12+0x16280] ;  /* 0x0162800c19a97984 */ /* 0x000fe20008000800 */
[----:B-1----:R-:W-:Y:S03]  /*a3010*/  HMMA.1688.F32.TF32 R128, R156, R146, R208 ;  /* 0x000000929c80723c */ /* 0x002fe600000810d0 */
[----:B------:R-:W1:Y:S03]  /*a3020*/  LDS R171, [R25+UR12+0x17280] ;  /* 0x0172800c19ab7984 */ /* 0x000e660008000800 */
[----:B------:R-:W-:Y:S01]  /*a3030*/  HMMA.1688.F32.TF32 R232, R228, R184, R232 ;  /* 0x000000b8e4e8723c */ /* 0x000fe200000810e8 */
[----:B------:R-:W-:Y:S04]  /*a3040*/  STL.64 [R1+0x1570], R136 ;  /* 0x0015708801007387 */ /* 0x000fe80000100a00 */
[----:B------:R2:W-:Y:S06]  /*a3050*/  STL.64 [R1+0x1578], R138 ;  /* 0x0015788a01007387 */ /* 0x0005ec0000100a00 */
[----:B------:R-:W-:Y:S04]  /*a3060*/  STL.64 [R1+0x15f0], R132 ;  /* 0x0015f08401007387 */ /* 0x000fe80000100a00 */
[----:B------:R3:W-:Y:S01]  /*a3070*/  STL.64 [R1+0x15f8], R134 ;  /* 0x0015f88601007387 */ /* 0x0007e20000100a00 */
[C---:B--2---:R-:W-:Y:S03]  /*a3080*/  HMMA.1688.F32.TF32 R136, R156.reuse, R182, R212 ;  /* 0x000000b69c88723c */ /* 0x044fe600000810d4 */
[----:B------:R-:W-:Y:S04]  /*a3090*/  STL.64 [R1+0x1610], R128 ;  /* 0x0016108001007387 */ /* 0x000fe80000100a00 */
[----:B------:R2:W-:Y:S01]  /*a30a0*/  STL.64 [R1+0x1618], R130 ;  /* 0x0016188201007387 */ /* 0x0005e20000100a00 */
[C---:B---3--:R-:W-:Y:S06]  /*a30b0*/  HMMA.1688.F32.TF32 R132, R156.reuse, R150, R216 ;  /* 0x000000969c84723c */ /* 0x048fec00000810d8 */
[----:B--2---:R-:W-:Y:S09]  /*a30c0*/  HMMA.1688.F32.TF32 R128, R156, R186, R232 ;  /* 0x000000ba9c80723c */ /* 0x004ff200000810e8 */
        /* <DEDUP_REMOVED lines=58> */
[----:B---3--:R-:W1:Y:S04]  /*a3470*/  LDL.64 R130, [R1+0x218] ;  /* 0x0002180001827983 */ /* 0x008e680000100a00 */
[----:B------:R-:W4:Y:S04]  /*a3480*/  LDL.64 R134, [R1+0x228] ;  /* 0x0002280001867983 */ /* 0x000f280000100a00 */
[----:B------:R-:W3:Y:S04]  /*a3490*/  LDL.LU R208, [R1+0x670] ;  /* 0x0006700001d07983 */ /* 0x000ee80000300800 */
[----:B------:R-:W3:Y:S04]  /*a34a0*/  LDL.LU R209, [R1+0x674] ;  /* 0x0006740001d17983 */ /* 0x000ee80000300800 */
[----:B------:R-:W3:Y:S04]  /*a34b0*/  LDL.LU R210, [R1+0x678] ;  /* 0x0006780001d27983 */ /* 0x000ee80000300800 */
[----:B------:R-:W3:Y:S04]  /*a34c0*/  LDL.LU R211, [R1+0x67c] ;  /* 0x00067c0001d37983 */ /* 0x000ee80000300800 */
[----:B------:R-:W3:Y:S04]  /*a34d0*/  LDL.64 R138, [R1+0x238] ;  /* 0x00023800018a7983 */ /* 0x000ee80000100a00 */
        /* <DEDUP_REMOVED lines=10> */
[----:B-1----:R-:W-:Y:S06]  /*a3580*/  HMMA.1688.F32.TF32 R200, R168, R130, R200 ;  /* 0x00000082a8c8723c */ /* 0x002fec00000810c8 */
[----:B------:R-:W-:-:S02]  /*a3590*/  IMAD.MOV.U32 R13, RZ, RZ, R130 ;  /* 0x000000ffff0d7224 */ /* 0x000fc400078e0082 */
[----:B------:R-:W-:Y:S02]  /*a35a0*/  IMAD.MOV.U32 R12, RZ, RZ, R131 ;  /* 0x000000ffff0c7224 */ /* 0x000fe400078e0083 */
[----:B------:R-:W2:Y:S01]  /*a35b0*/  LDL.LU.64 R130, [R1+0x4590] ;  /* 0x0045900001827983 */ /* 0x000ea20000300a00 */
[----:B----4-:R-:W-:Y:S06]  /*a35c0*/  HMMA.1688.F32.TF32 R204, R168, R134, R204 ;  /* 0x00000086a8cc723c */ /* 0x010fec00000810cc */
[----:B------:R-:W-:Y:S01]  /*a35d0*/  IMAD.MOV.U32 R17, RZ, RZ, R134 ;  /* 0x000000ffff117224 */ /* 0x000fe200078e0086 */
[----:B------:R-:W4:Y:S01]  /*a35e0*/  LDL.LU.64 R128, [R1+0x4588] ;  /* 0x0045880001807983 */ /* 0x000f220000300a00 */
[----:B------:R-:W-:-:S03]  /*a35f0*/  IMAD.MOV.U32 R16, RZ, RZ, R135 ;  /* 0x000000ffff107224 */ /* 0x000fc600078e0087 */
[----:B------:R-:W4:Y:S04]  /*a3600*/  LDL.LU.64 R134, [R1+0x4580] ;  /* 0x0045800001867983 */ /* 0x000f280000300a00 */
[----:B------:R-:W4:Y:S01]  /*a3610*/  LDL.LU.64 R132, [R1+0x4578] ;  /* 0x0045780001847983 */ /* 0x000f220000300a00 */
[----:B---3--:R-:W-:Y:S06]  /*a3620*/  HMMA.1688.F32.TF32 R208, R168, R138, R208 ;  /* 0x0000008aa8d0723c */ /* 0x008fec00000810d0 */
[----:B------:R-:W-:Y:S01]  /*a3630*/  MOV R9, R138 ;  /* 0x0000008a00097202 */ /* 0x000fe20000000f00 */
[----:B------:R-:W-:-:S02]  /*a3640*/  IMAD.MOV.U32 R8, RZ, RZ, R139 ;  /* 0x000000ffff087224 */ /* 0x000fc400078e008b */
[----:B------:R-:W3:Y:S01]  /*a3650*/  LDL.LU.64 R138, [R1+0x4570] ;  /* 0x00457000018a7983 */ /* 0x000ee20000300a00 */
[----:B--2---:R-:W-:Y:S01]  /*a3660*/  IMAD.MOV.U32 R5, RZ, RZ, R154 ;  /* 0x000000ffff057224 */ /* 0x004fe200078e009a */
[C---:B------:R-:W-:Y:S06]  /*a3670*/  HMMA.1688.F32.TF32 R212, R168.reuse, R154, R212 ;  /* 0x0000009aa8d4723c */ /* 0x040fec00000810d4 */
[----:B------:R-:W-:Y:S01]  /*a3680*/  IMAD.MOV.U32 R4, RZ, RZ, R155 ;  /* 0x000000ffff047224 */ /* 0x000fe200078e009b */
[----:B------:R-:W2:Y:S04]  /*a3690*/  LDL.LU.64 R136, [R1+0x4568] ;  /* 0x0045680001887983 */ /* 0x000ea80000300a00 */
[----:B------:R-:W3:Y:S04]  /*a36a0*/  LDL.LU.64 R154, [R1+0x4560] ;  /* 0x00456000019a7983 */ /* 0x000ee80000300a00 */
[----:B------:R-:W2:Y:S01]  /*a36b0*/  LDL.LU.64 R152, [R1+0x4558] ;  /* 0x0045580001987983 */ /* 0x000ea20000300a00 */
[----:B------:R-:W-:Y:S06]  /*a36c0*/  HMMA.1688.F32.TF32 R216, R168, R250, R216 ;  /* 0x000000faa8d8723c */ /* 0x000fec00000810d8 */
[----:B------:R-:W-:Y:S01]  /*a36d0*/  IMAD.MOV.U32 R3, RZ, RZ, R250 ;  /* 0x000000ffff037224 */ /* 0x000fe200078e00fa */
[----:B------:R-:W-:-:S02]  /*a36e0*/  MOV R2, R251 ;  /* 0x000000fb00027202 */ /* 0x000fc40000000f00 */
[----:B------:R-:W3:Y:S01]  /*a36f0*/  LDL.LU.64 R250, [R1+0x4550] ;  /* 0x0045500001fa7983 */ /* 0x000ee20000300a00 */
        /* <DEDUP_REMOVED lines=26> */
[----:B------:R-:W-:Y:S06]  /*a38a0*/  HMMA.1688.F32.TF32 R196, R164, R46, R196 ;  /* 0x0000002ea4c4723c */ /* 0x000fec00000810c4 */
[C---:B----4-:R-:W-:Y:S06]  /*a38b0*/  HMMA.1688.F32.TF32 R244, R160.reuse, R132, R244 ;  /* 0x00000084a0f4723c */ /* 0x050fec00000810f4 */
[----:B--2---:R-:W-:Y:S06]  /*a38c0*/  HMMA.1688.F32.TF32 R236, R160, R152, R236 ;  /* 0x00000098a0ec723c */ /* 0x004fec00000810ec */
[----:B---3--:R-:W-:Y:S06]  /*a38d0*/  HMMA.1688.F32.TF32 R232, R168, R250, R232 ;  /* 0x000000faa8e8723c */ /* 0x008fec00000810e8 */
[C---:B------:R-:W-:Y:S01]  /*a38e0*/  HMMA.1688.F32.TF32 R168, R160.reuse, R128, R228 ;  /* 0x00000080a0a8723c */ /* 0x040fe200000810e4 */
[----:B------:R-:W-:Y:S04]  /*a38f0*/  LDS R228, [R0+UR12+0x1c280] ;  /* 0x01c2800c00e47984 */ /* 0x000fe80008000800 */
[----:B------:R-:W-:Y:S04]  /*a3900*/  LDS R230, [R0+UR12+0x1d280] ;  /* 0x01d2800c00e67984 */ /* 0x000fe80008000800 */
[----:B------:R-:W-:Y:S04]  /*a3910*/  LDS R229, [R25+UR12+0x1c280] ;  /* 0x01c2800c19e57984 */ /* 0x000fe80008000800 */
[----:B------:R-:W1:Y:S01]  /*a3920*/  LDS R231, [R25+UR12+0x1d280] ;  /* 0x01d2800c19e77984 */ /* 0x000e620008000800 */
[----:B------:R-:W-:Y:S06]  /*a3930*/  HMMA.1688.F32.TF32 R240, R160, R136, R240 ;  /* 0x00000088a0f0723c */ /* 0x000fec00000810f0 */
[----:B------:R-:W-:Y:S06]  /*a3940*/  HMMA.1688.F32.TF32 R236, R164, R154, R236 ;  /* 0x0000009aa4ec723c */ /* 0x000fec00000810ec */
[----:B------:R-:W-:Y:S01]  /*a3950*/  HMMA.1688.F32.TF32 R232, R160, R88, R232 ;  /* 0x00000058a0e8723c */ /* 0x000fe200000810e8 */
[----:B------:R-:W-:Y:S04]  /*a3960*/  LDS R160, [R0+UR12+0x1e280] ;  /* 0x01e2800c00a07984 */ /* 0x000fe80008000800 */
[----:B------:R-:W-:Y:S04]  /*a3970*/  LDS R162, [R0+UR12+0x1f280] ;  /* 0x01f2800c00a27984 */ /* 0x000fe80008000800 */
[----:B------:R-:W-:Y:S04]  /*a3980*/  LDS R161, [R25+UR12+0x1e280] ;  /* 0x01e2800c19a17984 */ /* 0x000fe80008000800 */
[----:B------:R-:W2:Y:S01]  /*a3990*/  LDS R163, [R25+UR12+0x1f280] ;  /* 0x01f2800c19a37984 */ /* 0x000ea20008000800 */
[C---:B------:R-:W-:Y:S06]  /*a39a0*/  HMMA.1688.F32.TF32 R240, R164.reuse, R138, R240 ;  /* 0x0000008aa4f0723c */ /* 0x040fec00000810f0 */
[C---:B------:R-:W-:Y:S06]  /*a39b0*/  HMMA.1688.F32.TF32 R244, R164.reuse, R134, R244 ;  /* 0x00000086a4f4723c */ /* 0x040fec00000810f4 */
[----:B------:R-:W-:Y:S06]  /*a39c0*/  HMMA.1688.F32.TF32 R168, R164, R130, R168 ;  /* 0x00000082a4a8723c */ /* 0x000fec00000810a8 */
[C---:B-1----:R-:W-:Y:S01]  /*a39d0*/  HMMA.1688.F32.TF32 R236, R228.reuse, R52, R236 ;  /* 0x00000034e4ec723c */ /* 0x042fe200000810ec */
        /* <DEDUP_REMOVED lines=11> */
[----:B------:R2:W-:Y:S02]  /*a3a90*/  STL.64 [R1+0x4540], R128 ;  /* 0x0045408001007387 */ /* 0x0005e40000100a00 */
[C---:B--2---:R-:W-:Y:S06]  /*a3aa0*/  HMMA.1688.F32.TF32 R128, R160.reuse, R54, R236 ;  /* 0x00000036a080723c */ /* 0x044fec00000810ec */
[C---:B------:R-:W-:Y:S06]  /*a3ab0*/  HMMA.1688.F32.TF32 R136, R160.reuse, R58, R240 ;  /* 0x0000003aa088723c */ /* 0x040fec00000810f0 */
[----:B------:R-:W-:Y:S06]  /*a3ac0*/  HMMA.1688.F32.TF32 R132, R160, R62, R244 ;  /* 0x0000003ea084723c */ /* 0x000fec00000810f4 */
[----:B------:R-:W-:Y:S05]  /*a3ad0*/  HMMA.1688.F32.TF32 R156, R228, R72, R156 ;  /* 0x00000048e49c723c */ /* 0x000fea000008109c */
[----:B------:R-:W-:Y:S04]  /*a3ae0*/  STL.64 [R1+0x1410], R128 ;  /* 0x0014108001007387 */ /* 0x000fe80000100a00 */
[----:B------:R1:W-:Y:S02]  /*a3af0*/  STL.64 [R1+0x1418], R130 ;  /* 0x0014188201007387 */ /* 0x0003e40000100a00 */
[----:B-1----:R-:W-:Y:S02]  /*a3b00*/  HMMA.1688.F32.TF32 R128, R160, R70, R168 ;  /* 0x00000046a080723c */ /* 0x002fe400000810a8 */
[----:B------:R-:W-:Y:S04]  /*a3b10*/  STL.64 [R1+0x1400], R136 ;  /* 0x0014008801007387 */ /* 0x000fe80000100a00 */
[----:B------:R-:W-:Y:S01]  /*a3b20*/  STL.64 [R1+0x1408], R138 ;  /* 0x0014088a01007387 */ /* 0x000fe20000100a00 */
[C---:B------:R-:W-:Y:S03]  /*a3b30*/  HMMA.1688.F32.TF32 R188, R228.reuse, R76, R188 ;  /* 0x0000004ce4bc723c */ /* 0x040fe600000810bc */
        /* <DEDUP_REMOVED lines=9> */
[----:B------:R-:W-:Y:S03]  /*a3bd0*/  LDS R169, [R25+UR12+0x18300] ;  /* 0x0183000c19a97984 */ /* 0x000fe60008000800 */
[----:B------:R-:W-:Y:S01]  /*a3be0*/  HMMA.1688.F32.TF32 R196, R228, R172, R196 ;  /* 0x000000ace4c4723c */ /* 0x000fe200000810c4 */
[----:B------:R-:W-:Y:S05]  /*a3bf0*/  LDS R171, [R25+UR12+0x19300] ;  /* 0x0193000c19ab7984 */ /* 0x000fea0008000800 */
[C---:B-1----:R-:W-:Y:S06]  /*a3c00*/  HMMA.1688.F32.TF32 R128, R160.reuse, R74, R156 ;  /* 0x0000004aa080723c */ /* 0x042fec000008109c */
[----:B------:R-:W-:Y:S06]  /*a3c10*/  HMMA.1688.F32.TF32 R132, R160, R78, R188 ;  /* 0x0000004ea084723c */ /* 0x000fec00000810bc */
[----:B------:R-:W-:Y:S11]  /*a3c20*/  HMMA.1688.F32.TF32 R200, R164, R110, R200 ;  /* 0x0000006ea4c8723c */ /* 0x000ff600000810c8 */
[----:B------:R-:W-:Y:S04]  /*a3c30*/  STL.64 [R1+0x1450], R128 ;  /* 0x0014508001007387 */ /* 0x000fe80000100a00 */
[----:B------:R1:W-:Y:S02]  /*a3c40*/  STL.64 [R1+0x1458], R130 ;  /* 0x0014588201007387 */ /* 0x0003e40000100a00 */
[C---:B-1----:R-:W-:Y:S02]  /*a3c50*/  HMMA.1688.F32.TF32 R128, R160.reuse, R82, R192 ;  /* 0x00000052a080723c */ /* 0x042fe400000810c0 */
[----:B------:R-:W-:Y:S04]  /*a3c60*/  STL.64 [R1+0x1440], R132 ;  /* 0x0014408401007387 */ /* 0x000fe80000100a00 */
[----:B------:R-:W-:Y:S01]  /*a3c70*/  HMMA.1688.F32.TF32 R136, R160, R86, R220 ;  /* 0x00000056a088723c */ /* 0x000fe200000810dc */
[----:B------:R1:W-:Y:S05]  /*a3c80*/  STL.64 [R1+0x1448], R134 ;  /* 0x0014488601007387 */ /* 0x0003ea0000100a00 */
[----:B------:R-:W-:Y:S06]  /*a3c90*/  HMMA.1688.F32.TF32 R200, R228, R140, R200 ;  /* 0x0000008ce4c8723c */ /* 0x000fec00000810c8 */
[----:B-1----:R-:W-:Y:S05]  /*a3ca0*/  HMMA.1688.F32.TF32 R132, R160, R66, R224 ;  /* 0x00000042a084723c */ /* 0x002fea00000810e0 */
[----:B------:R-:W-:Y:S04]  /*a3cb0*/  STL.64 [R1+0x1430], R128 ;  /* 0x0014308001007387 */ /* 0x000fe80000100a00 */
[----:B------:R1:W-:Y:S01]  /*a3cc0*/  STL.64 [R1+0x1438], R130 ;  /* 0x0014388201007387 */ /* 0x0003e20000100a00 */
[----:B------:R-:W-:Y:S06]  /*a3cd0*/  HMMA.1688.F32.TF32 R204, R164, R106, R204 ;  /* 0x0000006aa4cc723c */ /* 0x000fec00000810cc */
[----:B-1----:R-:W-:Y:S01]  /*a3ce0*/  HMMA.1688.F32.TF32 R128, R160, R174, R196 ;  /* 0x000000aea080723c */ /* 0x002fe200000810c4 */
[----:B------:R-:W-:Y:S04]  /*a3cf0*/  STL.64 [R1+0x1420], R136 ;  /* 0x0014208801007387 */ /* 0x000fe80000100a00 */
[----:B------:R-:W-:Y:S04]  /*a3d00*/  STL.64 [R1+0x1428], R138 ;  /* 0x0014288a01007387 */ /* 0x000fe80000100a00 */
[----:B------:R-:W2:Y:S04]  /*a3d10*/  LDL.LU R248, [R1+0x510] ;  /* 0x0005100001f87983 */ /* 0x000ea80000300800 */
[----:B------:R-:W-:Y:S04]  /*a3d20*/  STL.64 [R1+0x1470], R132 ;  /* 0x0014708401007387 */ /* 0x000fe80000100a00 */
[----:B------:R-:W-:Y:S01]  /*a3d30*/  STL.64 [R1+0x1478], R134 ;  /* 0x0014788601007387 */ /* 0x000fe20000100a00 */
[----:B------:R-:W-:Y:S05]  /*a3d40*/  HMMA.1688.F32.TF32 R204, R228, R176, R204 ;  /* 0x000000b0e4cc723c */ /* 0x000fea00000810cc */
[----:B------:R-:W-:Y:S04]  /*a3d50*/  STL.64 [R1+0x1490], R128 ;  /* 0x0014908001007387 */ /* 0x000fe80000100a00 */
[----:B------:R1:W-:Y:S04]  /*a3d60*/  STL.64 [R1+0x1498], R130 ;  /* 0x0014988201007387 */ /* 0x0003e80000100a00 */
[----:B------:R-:W2:Y:S04]  /*a3d70*/  LDL.LU R249, [R1+0x514] ;  /* 0x0005140001f97983 */ /* 0x000ea80000300800 */
[----:B------:R-:W2:Y:S01]  /*a3d80*/  LDL.LU R250, [R1+0x518] ;  /* 0x0005180001fa7983 */ /* 0x000ea20000300800 */
[----:B-1----:R-:W-:Y:S03]  /*a3d90*/  HMMA.1688.F32.TF32 R128, R160, R142, R200 ;  /* 0x0000008ea080723c */ /* 0x002fe600000810c8 */
[----:B------:R-:W2:Y:S04]  /*a3da0*/  LDL.LU R251, [R1+0x51c] ;  /* 0x00051c0001fb7983 */ /* 0x000ea80000300800 */
[----:B------:R-:W3:-:S15]  /*a3db0*/  LDL.LU R152, [R1+0x520] ;  /* 0x0005200001987983 */ /* 0x000ede0000300800 */
[----:B------:R-:W-:-:S01]  /*a3dc0*/  NOP ;  /* 0x0000000000007918 */ /* 0x000fc20000000000 */
[----:B------:R-:W-:Y:S04]  /*a3dd0*/  STL.64 [R1+0x14b0], R128 ;  /* 0x0014b08001007387 */ /* 0x000fe80000100a00 */
[----:B------:R1:W-:Y:S01]  /*a3de0*/  STL.64 [R1+0x14b8], R130 ;  /* 0x0014b88201007387 */ /* 0x0003e20000100a00 */
[C---:B------:R-:W-:Y:S03]  /*a3df0*/  HMMA.1688.F32.TF32 R208, R164.reuse, R102, R208 ;  /* 0x00000066a4d0723c */ /* 0x040fe600000810d0 */
[----:B------:R-:W3:Y:S03]  /*a3e00*/  LDL.LU R153, [R1+0x524] ;  /* 0x0005240001997983 */ /* 0x000ee60000300800 */
[----:B------:R-:W-:Y:S01]  /*a3e10*/  HMMA.1688.F32.TF32 R212, R164, R98, R212 ;  /* 0x00000062a4d4723c */ /* 0x000fe200000810d4 */
[----:B------:R-:W3:Y:S04]  /*a3e20*/  LDL.LU R154, [R1+0x528] ;  /* 0x00052800019a7983 */ /* 0x000ee80000300800 */
[----:B------:R-:W3:Y:S01]  /*a3e30*/  LDL.LU R155, [R1+0x52c] ;  /* 0x00052c00019b7983 */ /* 0x000ee20000300800 */
[----:B-1----:R-:W-:Y:S06]  /*a3e40*/  HMMA.1688.F32.TF32 R128, R160, R178, R204 ;  /* 0x000000b2a080723c */ /* 0x002fec00000810cc */
[C---:B------:R-:W-:Y:S06]  /*a3e50*/  HMMA.1688.F32.TF32 R216, R164.reuse, R94, R216 ;  /* 0x0000005ea4d8723c */ /* 0x040fec00000810d8 */
[----:B------:R-:W-:Y:S01]  /*a3e60*/  HMMA.1688.F32.TF32 R232, R164, R90, R232 ;  /* 0x0000005aa4e8723c */ /* 0x000fe200000810e8 */
[----:B------:R-:W-:Y:S04]  /*a3e70*/  LDS R164, [R0+UR12+0x16300] ;  /* 0x0163000c00a47984 */ /* 0x000fe80008000800 */
[----:B------:R-:W-:Y:S01]  /*a3e80*/  LDS R166, [R0+UR12+0x17300] ;  /* 0x0173000c00a67984 */ /* 0x000fe20008000800 */
[C---:B------:R-:W-:Y:S03]  /*a3e90*/  HMMA.1688.F32.TF32 R208, R228.reuse, R144, R208 ;  /* 0x00000090e4d0723c */ /* 0x040fe600000810d0 */
[----:B------:R-:W-:Y:S04]  /*a3ea0*/  LDS R165, [R25+UR12+0x16300] ;  /* 0x0163000c19a57984 */ /* 0x000fe80008000800 */
        /* <DEDUP_REMOVED lines=20> */
[----:B------:R-:W4:Y:S01]  /*a3ff0*/  LDL.LU R193, [R1+0x594] ;  /* 0x0005940001c17983 */ /* 0x000f220000300800 */
[C---:B------:R-:W-:Y:S03]  /*a4000*/  HMMA.1688.F32.TF32 R216, R228.reuse, R148, R216 ;  /* 0x00000094e4d8723c */ /* 0x040fe600000810d8 */
[----:B------:R-:W4:Y:S03]  /*a4010*/  LDL.LU R194, [R1+0x598] ;  /* 0x0005980001c27983 */ /* 0x000f260000300800 */
[----:B------:R-:W-:Y:S01]  /*a4020*/  HMMA.1688.F32.TF32 R232, R228, R184, R232 ;  /* 0x000000b8e4e8723c */ /* 0x000fe200000810e8 */
        /* <DEDUP_REMOVED lines=33> */
[----:B------:R-:W3:Y:S01]  /*a4240*/  LDS R167, [R25+UR12+0x17300] ;  /* 0x0173000c19a77984 */ /* 0x000ee20008000800 */
[C---:B------:R-:W-:Y:S06]  /*a4250*/  HMMA.1688.F32.TF32 R208, R160.reuse, R146, R208 ;  /* 0x00000092a0d0723c */ /* 0x040fec00000810d0 */
[C---:B------:R-:W-:Y:S06]  /*a4260*/  HMMA.1688.F32.TF32 R212, R160.reuse, R182, R212 ;  /* 0x000000b6a0d4723c */ /* 0x040fec00000810d4 */
[C---:B------:R-:W-:Y:S06]  /*a4270*/  HMMA.1688.F32.TF32 R216, R160.reuse, R150, R216 ;  /* 0x00000096a0d8723c */ /* 0x040fec00000810d8 */
[----:B------:R-:W-:Y:S01]  /*a4280*/  HMMA.1688.F32.TF32 R160, R160, R186, R232 ;  /* 0x000000baa0a0723c */ /* 0x000fe200000810e8 */
[----:B------:R-:W-:-:S04]  /*a4290*/  IMAD.MOV.U32 R202, RZ, RZ, R13 ;  /* 0x000000ffffca7224 */ /* 0x000fc800078e000d */
[----:B------:R-:W-:Y:S01]  /*a42a0*/  STL.64 [R1+0x1540], R208 ;  /* 0x001540d001007387 */ /* 0x000fe20000100a00 */
[----:B------:R-:W-:-:S03]  /*a42b0*/  IMAD.MOV.U32 R203, RZ, RZ, R12 ;  /* 0x000000ffffcb7224 */ /* 0x000fc600078e000c */
[----:B------:R1:W-:Y:S04]  /*a42c0*/  STL.64 [R1+0x1548], R210 ;  /* 0x001548d201007387 */ /* 0x0003e80000100a00 */
[----:B------:R-:W-:Y:S01]  /*a42d0*/  STL.64 [R1+0x1580], R212 ;  /* 0x001580d401007387 */ /* 0x000fe20000100a00 */
[----:B------:R-:W-:-:S03]  /*a42e0*/  IMAD.MOV.U32 R206, RZ, RZ, R17 ;  /* 0x000000ffffce7224 */ /* 0x000fc600078e0011 */
[----:B------:R1:W-:Y:S01]  /*a42f0*/  STL.64 [R1+0x1588], R214 ;  /* 0x001588d601007387 */ /* 0x0003e20000100a00 */
[----:B------:R-:W-:-:S03]  /*a4300*/  IMAD.MOV.U32 R207, RZ, RZ, R16 ;  /* 0x000000ffffcf7224 */ /* 0x000fc600078e0010 */
[----:B------:R-:W-:Y:S01]  /*a4310*/  STL.64 [R1+0x1620], R216 ;  /* 0x001620d801007387 */ /* 0x000fe20000100a00 */
[----:B-1----:R-:W-:-:S03]  /*a4320*/  MOV R210, R9 ;  /* 0x0000000900d27202 */ /* 0x002fc60000000f00 */
[----:B------:R1:W-:Y:S01]  /*a4330*/  STL.64 [R1+0x1628], R218 ;  /* 0x001628da01007387 */ /* 0x0003e20000100a00 */
[----:B------:R-:W-:-:S03]  /*a4340*/  IMAD.MOV.U32 R211, RZ, RZ, R8 ;  /* 0x000000ffffd37224 */ /* 0x000fc600078e0008 */
[----:B------:R-:W4:Y:S01]  /*a4350*/  LDL.LU R232, [R1+0x380] ;  /* 0x0003800001e87983 */ /* 0x000f220000300800 */
[----:B------:R-:W-:-:S03]  /*a4360*/  IMAD.MOV.U32 R214, RZ, RZ, R5 ;  /* 0x000000ffffd67224 */ /* 0x000fc600078e0005 */
[----:B------:R-:W-:Y:S01]  /*a4370*/  STL.64 [R1+0x1660], R160 ;  /* 0x001660a001007387 */ /* 0x000fe20000100a00 */
[----:B------:R-:W-:-:S03]  /*a4380*/  IMAD.MOV.U32 R215, RZ, RZ, R4 ;  /* 0x000000ffffd77224 */ /* 0x000fc600078e0004 */
[----:B------:R-:W-:Y:S04]  /*a4390*/  STL.64 [R1+0x1668], R162 ;  /* 0x001668a201007387 */ /* 0x000fe80000100a00 */
[----:B------:R-:W4:Y:S04]  /*a43a0*/  LDL.LU R233, [R1+0x384] ;  /* 0x0003840001e97983 */ /* 0x000f280000300800 */
[----:B------:R-:W4:Y:S04]  /*a43b0*/  LDL.LU R234, [R1+0x388] ;  /* 0x0003880001ea7983 */ /* 0x000f280000300800 */
[----:B------:R-:W4:Y:S01]  /*a43c0*/  LDL.LU R235, [R1+0x38c] ;  /* 0x00038c0001eb7983 */ /* 0x000f220000300800 */
[----:B-1----:R-:W-:Y:S01]  /*a43d0*/  IMAD.MOV.U32 R218, RZ, RZ, R3 ;  /* 0x000000ffffda7224 */ /* 0x002fe200078e0003 */
[----:B------:R-:W-:Y:S01]  /*a43e0*/  MOV R219, R2 ;  /* 0x0000000200db7202 */ /* 0x000fe20000000f00 */
[C---:B---3--:R-:W-:Y:S01]  /*a43f0*/  HMMA.1688.F32.TF32 R212, R164.reuse, R214, R152 ;  /* 0x000000d6a4d4723c */ /* 0x048fe20000081098 */
[----:B------:R-:W-:Y:S04]  /*a4400*/  LDS R160, [R0+UR12+0x1a300] ;  /* 0x01a3000c00a07984 */ /* 0x000fe80008000800 */
[----:B------:R-:W-:Y:S01]  /*a4410*/  LDS R162, [R0+UR12+0x1b300] ;  /* 0x01b3000c00a27984 */ /* 0x000fe20008000800 */
[C---:B--2---:R-:W-:Y:S03]  /*a4420*/  HMMA.1688.F32.TF32 R216, R164.reuse, R218, R248 ;  /* 0x000000daa4d8723c */ /* 0x044fe600000810f8 */
[----:B------:R-:W-:Y:S04]  /*a4430*/  LDS R161, [R25+UR12+0x1a300] ;  /* 0x01a3000c19a17984 */ /* 0x000fe80008000800 */
[----:B------:R-:W1:Y:S01]  /*a4440*/  LDS R163, [R25+UR12+0x1b300] ;  /* 0x01b3000c19a37984 */ /* 0x000e620008000800 */
[C---:B------:R-:W-:Y:S06]  /*a4450*/  HMMA.1688.F32.TF32 R204, R164.reuse, R206, R132 ;  /* 0x000000cea4cc723c */ /* 0x040fec0000081084 */
[C---:B----4-:R-:W-:Y:S01]  /*a4460*/  HMMA.1688.F32.TF32 R200, R164.reuse, R202, R128 ;  /* 0x000000caa4c8723c */ /* 0x050fe20000081080 */
[----:B------:R-:W2:Y:S04]  /*a4470*/  LDL.LU.64 R130, [R1+0x4548] ;  /* 0x0045480001827983 */ /* 0x000ea80000300a00 */
[----:B------:R-:W3:Y:S04]  /*a4480*/  LDL.LU.64 R128, [R1+0x4540] ;  /* 0x0045400001807983 */ /* 0x000ee80000300a00 */
[----:B------:R-:W1:Y:S04]  /*a4490*/  LDL.LU.64 R134, [R1+0x4538] ;  /* 0x0045380001867983 */ /* 0x000e680000300a00 */
[----:B------:R-:W4:Y:S01]  /*a44a0*/  LDL.LU.64 R132, [R1+0x4530] ;  /* 0x0045300001847983 */ /* 0x000f220000300a00 */
[C---:B------:R-:W-:Y:S03]  /*a44b0*/  HMMA.1688.F32.TF32 R208, R164.reuse, R210, R136 ;  /* 0x000000d2a4d0723c */ /* 0x040fe60000081088 */
[----:B------:R-:W2:Y:S04]  /*a44c0*/  LDL.LU.64 R138, [R1+0x4528] ;  /* 0x00452800018a7983 */ /* 0x000ea80000300a00 */
[----:B------:R-:W2:Y:S04]  /*a44d0*/  LDL.LU.64 R136, [R1+0x4520] ;  /* 0x0045200001887983 */ /* 0x000ea80000300a00 */
[----:B------:R-:W2:Y:S04]  /*a44e0*/  LDL.LU.64 R154, [R1+0x4518] ;  /* 0x00451800019a7983 */ /* 0x000ea80000300a00 */
[----:B------:R-:W3:Y:S04]  /*a44f0*/  LDL.LU.64 R152, [R1+0x4510] ;  /* 0x0045100001987983 */ /* 0x000ee80000300a00 */
[----:B------:R-:W2:Y:S01]  /*a4500*/  LDL.LU.64 R250, [R1+0x4508] ;  /* 0x0045080001fa7983 */ /* 0x000ea20000300a00 */
        /* <DEDUP_REMOVED lines=19> */
[C---:B----4-:R-:W-:Y:S06]  /*a4640*/  HMMA.1688.F32.TF32 R244, R168.reuse, R132, R244 ;  /* 0x00000084a8f4723c */ /* 0x050fec00000810f4 */
[C---:B------:R-:W-:Y:S06]  /*a4650*/  HMMA.1688.F32.TF32 R212, R168.reuse, R96, R212 ;  /* 0x00000060a8d4723c */ /* 0x040fec00000810d4 */
[----:B------:R-:W-:-:S12]  /*a4660*/  HMMA.1688.F32.TF32 R216, R168, R92, R216 ;  /* 0x0000005ca8d8723c */ /* 0x000fd800000810d8 */
[C---:B-1----:R-:W-:Y:S06]  /*a4670*/  HMMA.1688.F32.TF32 R244, R160.reuse, R134, R244 ;  /* 0x00000086a0f4723c */ /* 0x042fec00000810f4 */
[C---:B------:R-:W-:Y:S06]  /*a4680*/  HMMA.1688.F32.TF32 R156, R160.reuse, R126, R156 ;  /* 0x0000007ea09c723c */ /* 0x040fec000008109c */
[C---:B------:R-:W-:Y:S06]  /*a4690*/  HMMA.1688.F32.TF32 R188, R160.reuse, R122, R188 ;  /* 0x0000007aa0bc723c */ /* 0x040fec00000810bc */
[C---:B------:R-:W-:Y:S06]  /*a46a0*/  HMMA.1688.F32.TF32 R192, R160.reuse, R118, R192 ;  /* 0x00000076a0c0723c */ /* 0x040fec00000810c0 */
[C---:B------:R-:W-:Y:S06]  /*a46b0*/  HMMA.1688.F32.TF32 R220, R160.reuse, R114, R220 ;  /* 0x00000072a0dc723c */ /* 0x040fec00000810dc */
[----:B------:R-:W-:Y:S06]  /*a46c0*/  HMMA.1688.F32.TF32 R224, R160, R50, R224 ;  /* 0x00000032a0e0723c */ /* 0x000fec00000810e0 */
[----:B---3--:R-:W-:Y:S06]  /*a46d0*/  HMMA.1688.F32.TF32 R236, R168, R152, R236 ;  /* 0x00000098a8ec723c */ /* 0x008fec00000810ec */
[----:B--2---:R-:W-:Y:S06]  /*a46e0*/  HMMA.1688.F32.TF32 R232, R164, R250, R232 ;  /* 0x000000faa4e8723c */ /* 0x004fec00000810e8 */
        /* <DEDUP_REMOVED lines=13> */
[----:B------:R-:W-:Y:S06]  /*a47c0*/  HMMA.1688.F32.TF32 R164, R160, R130, R164 ;  /* 0x00000082a0a4723c */ /* 0x000fec00000810a4 */
[C---:B-1----:R-:W-:Y:S01]  /*a47d0*/  HMMA.1688.F32.TF32 R236, R228.reuse, R52, R236 ;  /* 0x00000034e4ec723c */ /* 0x042fe200000810ec */
        /* <DEDUP_REMOVED lines=11> */
[----:B------:R2:W-:Y:S03]  /*a4890*/  STL.64 [R1+0x44f8], R128 ;  /* 0x0044f88001007387 */ /* 0x0005e60000100a00 */
        /* <DEDUP_REMOVED lines=12> */
[----:B------:R-:W-:Y:S03]  /*a4960*/  HMMA.1688.F32.TF32 R192, R228, R80, R192 ;  /* 0x00000050e4c0723c */ /* 0x000fe600000810c0 */
[----:B------:R-:W-:Y:S03]  /*a4970*/  LDS R164, [R0+UR12+0x18380] ;  /* 0x0183800c00a47984 */ /* 0x000fe60008000800 */
[----:B------:R-:W-:Y:S01]  /*a4980*/  HMMA.1688.F32.TF32 R196, R160, R46, R196 ;  /* 0x0000002ea0c4723c */ /* 0x000fe200000810c4 */
[----:B------:R-:W-:Y:S04]  /*a4990*/  LDS R166, [R0+UR12+0x19380] ;  /* 0x0193800c00a67984 */ /* 0x000fe80008000800 */
[----:B------:R-:W-:Y:S04]  /*a49a0*/  STL.64 [R1+0x12f0], R128 ;  /* 0x0012f08001007387 */ /* 0x000fe80000100a00 */
[----:B------:R1:W-:Y:S01]  /*a49b0*/  STL.64 [R1+0x12f8], R130 ;  /* 0x0012f88201007387 */ /* 0x0003e20000100a00 */
[----:B------:R-:W-:Y:S03]  /*a49c0*/  HMMA.1688.F32.TF32 R220, R228, R84, R220 ;  /* 0x00000054e4dc723c */ /* 0x000fe600000810dc */
[----:B------:R-:W-:Y:S03]  /*a49d0*/  LDS R165, [R25+UR12+0x18380] ;  /* 0x0183800c19a57984 */ /* 0x000fe60008000800 */
[----:B------:R-:W-:Y:S01]  /*a49e0*/  HMMA.1688.F32.TF32 R200, R160, R110, R200 ;  /* 0x0000006ea0c8723c */ /* 0x000fe200000810c8 */
[----:B------:R-:W-:Y:S05]  /*a49f0*/  LDS R167, [R25+UR12+0x19380] ;  /* 0x0193800c19a77984 */ /* 0x000fea0008000800 */
[C---:B-1----:R-:W-:Y:S06]  /*a4a00*/  HMMA.1688.F32.TF32 R128, R168.reuse, R74, R156 ;  /* 0x0000004aa880723c */ /* 0x042fec000008109c */
[----:B------:R-:W-:Y:S06]  /*a4a10*/  HMMA.1688.F32.TF32 R132, R168, R78, R188 ;  /* 0x0000004ea884723c */ /* 0x000fec00000810bc */
[----:B------:R-:W-:Y:S06]  /*a4a20*/  HMMA.1688.F32.TF32 R224, R228, R64, R224 ;  /* 0x00000040e4e0723c */ /* 0x000fec00000810e0 */
[----:B------:R-:W-:Y:S05]  /*a4a30*/  HMMA.1688.F32.TF32 R204, R160, R106, R204 ;  /* 0x0000006aa0cc723c */ /* 0x000fea00000810cc */
[----:B------:R-:W-:Y:S01]  /*a4a40*/  STL.64 [R1+0x1350], R128 ;  /* 0x0013508001007387 */ /* 0x000fe20000100a00 */
[----:B------:R-:W-:Y:S03]  /*a4a50*/  HMMA.1688.F32.TF32 R196, R228, R172, R196 ;  /* 0x000000ace4c4723c */ /* 0x000fe600000810c4 */
[----:B------:R1:W-:Y:S03]  /*a4a60*/  STL.64 [R1+0x1358], R130 ;  /* 0x0013588201007387 */ /* 0x0003e60000100a00 */
[----:B------:R-:W-:Y:S06]  /*a4a70*/  HMMA.1688.F32.TF32 R208, R160, R102, R208 ;  /* 0x00000066a0d0723c */ /* 0x000fec00000810d0 */
[C---:B-1----:R-:W-:Y:S01]  /*a4a80*/  HMMA.1688.F32.TF32 R128, R168.reuse, R82, R192 ;  /* 0x00000052a880723c */ /* 0x042fe200000810c0 */
[----:B------:R-:W-:Y:S05]  /*a4a90*/  STL.64 [R1+0x1340], R132 ;  /* 0x0013408401007387 */ /* 0x000fea0000100a00 */
[----:B------:R-:W-:Y:S01]  /*a4aa0*/  HMMA.1688.F32.TF32 R136, R168, R86, R220 ;  /* 0x00000056a888723c */ /* 0x000fe200000810dc */
[----:B------:R1:W-:Y:S05]  /*a4ab0*/  STL.64 [R1+0x1348], R134 ;  /* 0x0013488601007387 */ /* 0x0003ea0000100a00 */
[----:B------:R-:W-:Y:S06]  /*a4ac0*/  HMMA.1688.F32.TF32 R200, R228, R140, R200 ;  /* 0x0000008ce4c8723c */ /* 0x000fec00000810c8 */
[----:B------:R-:W-:Y:S05]  /*a4ad0*/  HMMA.1688.F32.TF32 R212, R160, R98, R212 ;  /* 0x00000062a0d4723c */ /* 0x000fea00000810d4 */
[----:B------:R-:W-:Y:S01]  /*a4ae0*/  STL.64 [R1+0x1330], R128 ;  /* 0x0013308001007387 */ /* 0x000fe20000100a00 */
[----:B-1----:R-:W-:Y:S03]  /*a4af0*/  HMMA.1688.F32.TF32 R132, R168, R66, R224 ;  /* 0x00000042a884723c */ /* 0x002fe600000810e0 */
[----:B------:R1:W-:Y:S03]  /*a4b00*/  STL.64 [R1+0x1338], R130 ;  /* 0x0013388201007387 */ /* 0x0003e60000100a00 */
[----:B------:R-:W-:Y:S01]  /*a4b10*/  HMMA.1688.F32.TF32 R204, R228, R176, R204 ;  /* 0x000000b0e4cc723c */ /* 0x000fe200000810cc */
[----:B------:R-:W-:Y:S04]  /*a4b20*/  LDS R224, [R0+UR12+0x1a380] ;  /* 0x01a3800c00e07984 */ /* 0x000fe80008000800 */
[----:B------:R-:W-:Y:S01]  /*a4b30*/  LDS R226, [R0+UR12+0x1b380] ;  /* 0x01b3800c00e27984 */ /* 0x000fe20008000800 */
[----:B------:R-:W-:Y:S03]  /*a4b40*/  HMMA.1688.F32.TF32 R216, R160, R94, R216 ;  /* 0x0000005ea0d8723c */ /* 0x000fe600000810d8 */
[----:B------:R-:W-:Y:S03]  /*a4b50*/  LDS R225, [R25+UR12+0x1a380] ;  /* 0x01a3800c19e17984 */ /* 0x000fe60008000800 */
[----:B-1----:R-:W-:Y:S06]  /*a4b60*/  HMMA.1688.F32.TF32 R128, R168, R174, R196 ;  /* 0x000000aea880723c */ /* 0x002fec00000810c4 */
        /* <DEDUP_REMOVED lines=19> */
[----:B------:R2:W-:Y:S04]  /*a4ca0*/  STL.64 [R1+0x13b8], R138 ;  /* 0x0013b88a01007387 */ /* 0x0005e80000100a00 */
[----:B------:R-:W3:Y:S04]  /*a4cb0*/  LDS R227, [R25+UR12+0x1b380] ;  /* 0x01b3800c19e37984 */ /* 0x000ee80008000800 */
[----:B------:R-:W-:Y:S01]  /*a4cc0*/  STL.64 [R1+0x13d0], R132 ;  /* 0x0013d08401007387 */ /* 0x000fe20000100a00 */
[C---:B--2---:R-:W-:Y:S03]  /*a4cd0*/  HMMA.1688.F32.TF32 R136, R168.reuse, R182, R212 ;  /* 0x000000b6a888723c */ /* 0x044fe600000810d4 */
[----:B------:R2:W-:Y:S04]  /*a4ce0*/  STL.64 [R1+0x13d8], R134 ;  /* 0x0013d88601007387 */ /* 0x0005e80000100a00 */
[----:B------:R-:W-:Y:S04]  /*a4cf0*/  STL.64 [R1+0x1460], R128 ;  /* 0x0014608001007387 */ /* 0x000fe80000100a00 */
[----:B------:R4:W-:Y:S01]  /*a4d00*/  STL.64 [R1+0x1468], R130 ;  /* 0x0014688201007387 */ /* 0x0009e20000100a00 */
[C---:B--2---:R-:W-:Y:S06]  /*a4d10*/  HMMA.1688.F32.TF32 R132, R168.reuse, R150, R216 ;  /* 0x00000096a884723c */ /* 0x044fec00000810d8 */
[----:B----4-:R-:W-:Y:S05]  /*a4d20*/  HMMA.1688.F32.TF32 R128, R168, R186, R232 ;  /* 0x000000baa880723c */ /* 0x010fea00000810e8 */
        /* <DEDUP_REMOVED lines=58> */
[----:B----4-:R-:W1:Y:S04]  /*a50d0*/  LDL.64 R130, [R1+0x218] ;  /* 0x0002180001827983 */ /* 0x010e680000100a00 */
[----:B------:R-:W3:Y:S04]  /*a50e0*/  LDL.64 R134, [R1+0x228] ;  /* 0x0002280001867983 */ /* 0x000ee80000100a00 */
[----:B------:R-:W4:Y:S04]  /*a50f0*/  LDL.LU R212, [R1+0x3e0] ;  /* 0x0003e00001d47983 */ /* 0x000f280000300800 */
[----:B------:R-:W4:Y:S04]  /*a5100*/  LDL.LU R213, [R1+0x3e4] ;  /* 0x0003e40001d57983 */ /* 0x000f280000300800 */
[----:B------:R-:W4:Y:S04]  /*a5110*/  LDL.LU R214, [R1+0x3e8] ;  /* 0x0003e80001d67983 */ /* 0x000f280000300800 */
[----:B------:R-:W4:Y:S04]  /*a5120*/  LDL.LU R215, [R1+0x3ec] ;  /* 0x0003ec0001d77983 */ /* 0x000f280000300800 */
[----:B------:R-:W4:Y:S04]  /*a5130*/  LDL.64 R138, [R1+0x238] ;  /* 0x00023800018a7983 */ /* 0x000f280000100a00 */
        /* <DEDUP_REMOVED lines=14> */
[----:B---3--:R-:W-:Y:S06]  /*a5220*/  HMMA.1688.F32.TF32 R208, R160, R134, R208 ;  /* 0x00000086a0d0723c */ /* 0x008fec00000810d0 */
[----:B------:R-:W-:Y:S01]  /*a5230*/  IMAD.MOV.U32 R13, RZ, RZ, R134 ;  /* 0x000000ffff0d7224 */ /* 0x000fe200078e0086 */
[----:B------:R-:W3:Y:S01]  /*a5240*/  LDL.LU.64 R128, [R1+0x44f8] ;  /* 0x0044f80001807983 */ /* 0x000ee20000300a00 */
[----:B------:R-:W-:-:S03]  /*a5250*/  IMAD.MOV.U32 R12, RZ, RZ, R135 ;  /* 0x000000ffff0c7224 */ /* 0x000fc600078e0087 */
[----:B------:R-:W3:Y:S04]  /*a5260*/  LDL.LU.64 R134, [R1+0x44f0] ;  /* 0x0044f00001867983 */ /* 0x000ee80000300a00 */
[----:B------:R-:W3:Y:S01]  /*a5270*/  LDL.LU.64 R132, [R1+0x44e8] ;  /* 0x0044e80001847983 */ /* 0x000ee20000300a00 */
[----:B----4-:R-:W-:Y:S06]  /*a5280*/  HMMA.1688.F32.TF32 R212, R160, R138, R212 ;  /* 0x0000008aa0d4723c */ /* 0x010fec00000810d4 */
[----:B------:R-:W-:Y:S01]  /*a5290*/  MOV R9, R138 ;  /* 0x0000008a00097202 */ /* 0x000fe20000000f00 */
[----:B------:R-:W-:-:S02]  /*a52a0*/  IMAD.MOV.U32 R8, RZ, RZ, R139 ;  /* 0x000000ffff087224 */ /* 0x000fc400078e008b */
[----:B------:R-:W4:Y:S01]  /*a52b0*/  LDL.LU.64 R138, [R1+0x44e0] ;  /* 0x0044e000018a7983 */ /* 0x000f220000300a00 */
[----:B--2---:R-:W-:Y:S01]  /*a52c0*/  IMAD.MOV.U32 R5, RZ, RZ, R154 ;  /* 0x000000ffff057224 */ /* 0x004fe200078e009a */
[C---:B------:R-:W-:Y:S06]  /*a52d0*/  HMMA.1688.F32.TF32 R216, R160.reuse, R154, R216 ;  /* 0x0000009aa0d8723c */ /* 0x040fec00000810d8 */
[----:B------:R-:W-:Y:S01]  /*a52e0*/  IMAD.MOV.U32 R4, RZ, RZ, R155 ;  /* 0x000000ffff047224 */ /* 0x000fe200078e009b */
[----:B------:R-:W2:Y:S04]  /*a52f0*/  LDL.LU.64 R136, [R1+0x44d8] ;  /* 0x0044d80001887983 */ /* 0x000ea80000300a00 */
[----:B------:R-:W4:Y:S04]  /*a5300*/  LDL.LU.64 R154, [R1+0x44d0] ;  /* 0x0044d000019a7983 */ /* 0x000f280000300a00 */
[----:B------:R-:W4:Y:S01]  /*a5310*/  LDL.LU.64 R152, [R1+0x44c8] ;  /* 0x0044c80001987983 */ /* 0x000f220000300a00 */
[----:B------:R-:W-:Y:S06]  /*a5320*/  HMMA.1688.F32.TF32 R220, R160, R250, R220 ;  /* 0x000000faa0dc723c */ /* 0x000fec00000810dc */
[----:B------:R-:W-:Y:S01]  /*a5330*/  IMAD.MOV.U32 R3, RZ, RZ, R250 ;  /* 0x000000ffff037224 */ /* 0x000fe200078e00fa */
[----:B------:R-:W-:-:S02]  /*a5340*/  MOV R2, R251 ;  /* 0x000000fb00027202 */ /* 0x000fc40000000f00 */
[----:B------:R-:W4:Y:S01]  /*a5350*/  LDL.LU.64 R250, [R1+0x44c0] ;  /* 0x0044c00001fa7983 */ /* 0x000f220000300a00 */
[C---:B------:R-:W-:Y:S03]  /*a5360*/  HMMA.1688.F32.TF32 R236, R160.reuse, R42, R236 ;  /* 0x0000002aa0ec723c */ /* 0x040fe600000810ec */
[----:B------:R-:W4:Y:S03]  /*a5370*/  LDL.LU R252, [R1+0x18b8] ;  /* 0x0018b80001fc7983 */ /* 0x000f260000300800 */
        /* <DEDUP_REMOVED lines=32> */
[C---:B--2---:R-:W-:Y:S06]  /*a5580*/  HMMA.1688.F32.TF32 R240, R164.reuse, R136, R240 ;  /* 0x00000088a4f0723c */ /* 0x044fec00000810f0 */
[----:B----4-:R-:W-:Y:S06]  /*a5590*/  HMMA.1688.F32.TF32 R236, R164, R152, R236 ;  /* 0x00000098a4ec723c */ /* 0x010fec00000810ec */
[----:B------:R-:W-:Y:S06]  /*a55a0*/  HMMA.1688.F32.TF32 R232, R160, R250, R232 ;  /* 0x000000faa0e8723c */ /* 0x000fec00000810e8 */
[----:B------:R-:W-:Y:S01]  /*a55b0*/  HMMA.1688.F32.TF32 R160, R164, R128, R228 ;  /* 0x00000080a4a0723c */ /* 0x000fe200000810e4 */
[----:B------:R-:W-:Y:S04]  /*a55c0*/  LDS R228, [R0+UR12+0x1c380] ;  /* 0x01c3800c00e47984 */ /* 0x000fe80008000800 */
[----:B------:R-:W-:Y:S04]  /*a55d0*/  LDS R230, [R0+UR12+0x1d380] ;  /* 0x01d3800c00e67984 */ /* 0x000fe80008000800 */
[----:B------:R-:W-:Y:S04]  /*a55e0*/  LDS R229, [R25+UR12+0x1c380] ;  /* 0x01c3800c19e57984 */ /* 0x000fe80008000800 */
[----:B------:R-:W1:Y:S01]  /*a55f0*/  LDS R231, [R25+UR12+0x1d380] ;  /* 0x01d3800c19e77984 */ /* 0x000e620008000800 */
[C---:B------:R-:W-:Y:S06]  /*a5600*/  HMMA.1688.F32.TF32 R236, R224.reuse, R154, R236 ;  /* 0x0000009ae0ec723c */ /* 0x040fec00000810ec */
[----:B------:R-:W-:Y:S06]  /*a5610*/  HMMA.1688.F32.TF32 R240, R224, R138, R240 ;  /* 0x0000008ae0f0723c */ /* 0x000fec00000810f0 */
[----:B------:R-:W-:Y:S01]  /*a5620*/  HMMA.1688.F32.TF32 R232, R164, R88, R232 ;  /* 0x00000058a4e8723c */ /* 0x000fe200000810e8 */
[----:B------:R-:W-:Y:S04]  /*a5630*/  LDS R164, [R0+UR12+0x1e380] ;  /* 0x01e3800c00a47984 */ /* 0x000fe80008000800 */
[----:B------:R2:W-:Y:S01]  /*a5640*/  LDS R166, [R0+UR12+0x1f380] ;  /* 0x01f3800c00a67984 */ /* 0x0005e20008000800 */
[C---:B------:R-:W-:Y:S03]  /*a5650*/  HMMA.1688.F32.TF32 R244, R224.reuse, R134, R244 ;  /* 0x00000086e0f4723c */ /* 0x040fe600000810f4 */
[----:B------:R-:W-:Y:S03]  /*a5660*/  LDS R167, [R25+UR12+0x1f380] ;  /* 0x01f3800c19a77984 */ /* 0x000fe60008000800 */
[----:B------:R-:W-:Y:S01]  /*a5670*/  HMMA.1688.F32.TF32 R160, R224, R130, R160 ;  /* 0x00000082e0a0723c */ /* 0x000fe200000810a0 */
[----:B------:R-:W3:Y:S01]  /*a5680*/  LDS R165, [R25+UR12+0x1e380] ;  /* 0x01e3800c19a57984 */ /* 0x000ee20008000800 */
[----:B------:R-:W-:-:S02]  /*a5690*/  IMAD.MOV.U32 R21, RZ, RZ, R250 ;  /* 0x000000ffff157224 */ /* 0x000fc400078e00fa */
[----:B------:R-:W-:Y:S01]  /*a56a0*/  IMAD.MOV.U32 R20, RZ, RZ, R251 ;  /* 0x000000ffff147224 */ /* 0x000fe200078e00fb */
[----:B--2---:R-:W2:Y:S07]  /*a56b0*/  LDL.LU R0, [R1+0x18b4] ;  /* 0x0018b40001007983 */ /* 0x004eae0000300800 */
[----:B------:R-:W-:Y:S06]  /*a56c0*/  HMMA.1688.F32.TF32 R232, R224, R90, R232 ;  /* 0x0000005ae0e8723c */ /* 0x000fec00000810e8 */
[C---:B-1----:R-:W-:Y:S06]  /*a56d0*/  HMMA.1688.F32.TF32 R236, R228.reuse, R52, R236 ;  /* 0x00000034e4ec723c */ /* 0x042fec00000810ec */
[C---:B------:R-:W-:Y:S06]  /*a56e0*/  HMMA.1688.F32.TF32 R240, R228.reuse, R56, R240 ;  /* 0x00000038e4f0723c */ /* 0x040fec00000810f0 */
[C---:B------:R-:W-:Y:S06]  /*a56f0*/  HMMA.1688.F32.TF32 R244, R228.reuse, R60, R244 ;  /* 0x0000003ce4f4723c */ /* 0x040fec00000810f4 */
[C---:B------:R-:W-:Y:S01]  /*a5700*/  HMMA.1688.F32.TF32 R224, R228.reuse, R68, R160 ;  /* 0x00000044e4e0723c */ /* 0x040fe200000810a0 */
[----:B------:R-:W-:Y:S04]  /*a5710*/  LDS R161, [R252+UR12+0x18000] ;  /* 0x0180000cfca17984 */ /* 0x000fe80008000800 */
[----:B------:R-:W-:Y:S01]  /*a5720*/  LDS R163, [R252+UR12+0x19000] ;  /* 0x0190000cfca37984 */ /* 0x000fe20008000800 */
[C---:B------:R-:W-:Y:S06]  /*a5730*/  HMMA.1688.F32.TF32 R188, R228.reuse, R72, R188 ;  /* 0x00000048e4bc723c */ /* 0x040fec00000810bc */
[----:B------:R-:W-:Y:S06]  /*a5740*/  HMMA.1688.F32.TF32 R192, R228, R76, R192 ;  /* 0x0000004ce4c0723c */ /* 0x000fec00000810c0 */
[----:B---3--:R-:W-:Y:S06]  /*a5750*/  HMMA.1688.F32.TF32 R236, R164, R54, R236 ;  /* 0x00000036a4ec723c */ /* 0x008fec00000810ec */
        /* <DEDUP_REMOVED lines=13> */
[C---:B------:R-:W-:Y:S01]  /*a5830*/  HMMA.1688.F32.TF32 R188, R164.reuse, R74, R188 ;  /* 0x0000004aa4bc723c */ /* 0x040fe200000810bc */
[----:B------:R-:W-:Y:S05]  /*a5840*/  STL.64 [R1+0x1260], R236 ;  /* 0x001260ec01007387 */ /* 0x000fea0000100a00 */
[C---:B------:R-:W-:Y:S01]  /*a5850*/  HMMA.1688.F32.TF32 R192, R164.reuse, R78, R192 ;  /* 0x0000004ea4c0723c */ /* 0x040fe200000810c0 */
[----:B------:R-:W-:Y:S04]  /*a5860*/  STL.64 [R1+0x1268], R238 ;  /* 0x001268ee01007387 */ /* 0x000fe80000100a00 */
[----:B------:R-:W-:Y:S04]  /*a5870*/  STL.64 [R1+0x1250], R204 ;  /* 0x001250cc01007387 */ /* 0x000fe80000100a00 */
[----:B------:R-:W-:Y:S04]  /*a5880*/  STL.64 [R1+0x1258], R206 ;  /* 0x001258ce01007387 */ /* 0x000fe80000100a00 */
[----:B------:R1:W-:Y:S04]  /*a5890*/  STL.64 [R1+0x1240], R228 ;  /* 0x001240e401007387 */ /* 0x0003e80000100a00 */
[----:B------:R-:W-:Y:S04]  /*a58a0*/  STL.64 [R1+0x1248], R230 ;  /* 0x001248e601007387 */ /* 0x000fe80000100a00 */
[----:B------:R-:W-:Y:S01]  /*a58b0*/  STL.64 [R1+0x1230], R224 ;  /* 0x001230e001007387 */ /* 0x000fe20000100a00 */
[C---:B------:R-:W-:Y:S03]  /*a58c0*/  HMMA.1688.F32.TF32 R156, R164.reuse, R86, R156 ;  /* 0x00000056a49c723c */ /* 0x040fe6000008109c */
[----:B------:R3:W-:Y:S04]  /*a58d0*/  STL.64 [R1+0x1238], R226 ;  /* 0x001238e201007387 */ /* 0x0007e80000100a00 */
[----:B-1----:R-:W4:Y:S01]  /*a58e0*/  LDL.LU R228, [R1+0x390] ;  /* 0x0003900001e47983 */ /* 0x002f220000300800 */
[C---:B------:R-:W-:Y:S03]  /*a58f0*/  HMMA.1688.F32.TF32 R200, R164.reuse, R174, R200 ;  /* 0x000000aea4c8723c */ /* 0x040fe600000810c8 */
[----:B------:R-:W-:Y:S03]  /*a5900*/  LDS R205, [R252+UR12+0x1a000] ;  /* 0x01a0000cfccd7984 */ /* 0x000fe60008000800 */
[C---:B---3--:R-:W-:Y:S01]  /*a5910*/  HMMA.1688.F32.TF32 R224, R164.reuse, R82, R196 ;  /* 0x00000052a4e0723c */ /* 0x048fe200000810c4 */
[----:B------:R1:W-:Y:S04]  /*a5920*/  STL.64 [R1+0x1290], R188 ;  /* 0x001290bc01007387 */ /* 0x0003e80000100a00 */
[----:B------:R3:W-:Y:S04]  /*a5930*/  STL.64 [R1+0x1298], R190 ;  /* 0x001298be01007387 */ /* 0x0007e80000100a00 */
[----:B------:R-:W4:Y:S04]  /*a5940*/  LDL.LU R229, [R1+0x394] ;  /* 0x0003940001e57983 */ /* 0x000f280000300800 */
[----:B------:R-:W4:Y:S04]  /*a5950*/  LDL.LU R230, [R1+0x398] ;  /* 0x0003980001e67983 */ /* 0x000f280000300800 */
[----:B------:R-:W4:Y:S04]  /*a5960*/  LDL.LU R231, [R1+0x39c] ;  /* 0x00039c0001e77983 */ /* 0x000f280000300800 */
[----:B-1----:R-:W4:Y:S04]  /*a5970*/  LDL.LU R188, [R1+0x3b0] ;  /* 0x0003b00001bc7983 */ /* 0x002f280000300800 */
[----:B------:R1:W-:Y:S04]  /*a5980*/  STL.64 [R1+0x1280], R192 ;  /* 0x001280c001007387 */ /* 0x0003e80000100a00 */
[----:B------:R1:W-:Y:S04]  /*a5990*/  STL.64 [R1+0x1288], R194 ;  /* 0x001288c201007387 */ /* 0x0003e80000100a00 */
[----:B------:R-:W4:Y:S04]  /*a59a0*/  LDL.LU R189, [R1+0x3b4] ;  /* 0x0003b40001bd7983 */ /* 0x000f280000300800 */
[----:B---3--:R-:W4:Y:S04]  /*a59b0*/  LDL.LU R190, [R1+0x3b8] ;  /* 0x0003b80001be7983 */ /* 0x008f280000300800 */
[----:B------:R-:W4:Y:S04]  /*a59c0*/  LDL.LU R191, [R1+0x3bc] ;  /* 0x0003bc0001bf7983 */ /* 0x000f280000300800 */
[----:B-1----:R-:W3:Y:S04]  /*a59d0*/  LDL.LU R192, [R1+0x3a0] ;  /* 0x0003a00001c07983 */ /* 0x002ee80000300800 */
[----:B------:R-:W3:Y:S04]  /*a59e0*/  LDL.LU R193, [R1+0x3a4] ;  /* 0x0003a40001c17983 */ /* 0x000ee80000300800 */
[----:B------:R-:W3:Y:S04]  /*a59f0*/  LDL.LU R194, [R1+0x3a8] ;  /* 0x0003a80001c27983 */ /* 0x000ee80000300800 */
[----:B------:R-:W3:Y:S04]  /*a5a00*/  LDL.LU R195, [R1+0x3ac] ;  /* 0x0003ac0001c37983 */ /* 0x000ee80000300800 */
[----:B------:R-:W3:Y:S04]  /*a5a10*/  LDL.LU R196, [R1+0x4f0] ;  /* 0x0004f00001c47983 */ /* 0x000ee80000300800 */
[----:B------:R-:W-:Y:S04]  /*a5a20*/  STL.64 [R1+0x1270], R224 ;  /* 0x001270e001007387 */ /* 0x000fe80000100a00 */
[----:B------:R-:W-:Y:S04]  /*a5a30*/  STL.64 [R1+0x1278], R226 ;  /* 0x001278e201007387 */ /* 0x000fe80000100a00 */
[----:B------:R-:W-:Y:S04]  /*a5a40*/  STL.64 [R1+0x12a0], R156 ;  /* 0x0012a09c01007387 */ /* 0x000fe80000100a00 */
[----:B------:R1:W-:Y:S04]  /*a5a50*/  STL.64 [R1+0x12a8], R158 ;  /* 0x0012a89e01007387 */ /* 0x0003e80000100a00 */
[----:B------:R-:W3:Y:S04]  /*a5a60*/  LDL.LU R197, [R1+0x4f4] ;  /* 0x0004f40001c57983 */ /* 0x000ee80000300800 */
[----:B------:R-:W3:Y:S01]  /*a5a70*/  LDL.LU R198, [R1+0x4f8] ;  /* 0x0004f80001c67983 */ /* 0x000ee20000300800 */
[C---:B-1----:R-:W-:Y:S03]  /*a5a80*/  HMMA.1688.F32.TF32 R156, R164.reuse, R66, R168 ;  /* 0x00000042a49c723c */ /* 0x042fe600000810a8 */
[----:B------:R-:W3:Y:S04]  /*a5a90*/  LDL.LU R199, [R1+0x4fc] ;  /* 0x0004fc0001c77983 */ /* 0x000ee80000300800 */
[----:B------:R-:W3:Y:S01]  /*a5aa0*/  LDL.LU R224, [R1+0xce0] ;  /* 0x000ce00001e07983 */ /* 0x000ee20000300800 */
[----:B------:R-:W-:Y:S03]  /*a5ab0*/  HMMA.1688.F32.TF32 R248, R164, R142, R248 ;  /* 0x0000008ea4f8723c */ /* 0x000fe600000810f8 */
[----:B------:R-:W-:-:S12]  /*a5ac0*/  LDS R207, [R252+UR12+0x1b000] ;  /* 0x01b0000cfccf7984 */ /* 0x000fd80008000800 */
        /* <DEDUP_REMOVED lines=11> */
[C---:B------:R-:W-:Y:S03]  /*a5b80*/  HMMA.1688.F32.TF32 R208, R164.reuse, R178, R208 ;  /* 0x000000b2a4d0723c */ /* 0x040fe600000810d0 */
[----:B------:R-:W3:Y:S04]  /*a5b90*/  LDL.LU R242, [R1+0xd18] ;  /* 0x000d180001f27983 */ /* 0x000ee80000300800 */
[----:B------:R-:W3:Y:S04]  /*a5ba0*/  LDL.LU R243, [R1+0xd1c] ;  /* 0x000d1c0001f37983 */ /* 0x000ee80000300800 */
[----:B-1----:R-:W3:Y:S04]  /*a5bb0*/  LDL.LU R156, [R1+0x490] ;  /* 0x00049000019c7983 */ /* 0x002ee80000300800 */
[----:B------:R-:W3:Y:S04]  /*a5bc0*/  LDL.LU R157, [R1+0x494] ;  /* 0x00049400019d7983 */ /* 0x000ee80000300800 */
[----:B--2---:R-:W2:Y:S04]  /*a5bd0*/  LDL.LU R158, [R1+0x498] ;  /* 0x00049800019e7983 */ /* 0x004ea80000300800 */
        /* <DEDUP_REMOVED lines=21> */
[----:B------:R-:W4:Y:S04]  /*a5d30*/  LDS R162, [R0+UR12+0x19000] ;  /* 0x0190000c00a27984 */ /* 0x000f280008000800 */
[----:B-1----:R-:W2:Y:S04]  /*a5d40*/  LDL.LU R248, [R1+0x4e0] ;  /* 0x0004e00001f87983 */ /* 0x002ea80000300800 */
[----:B------:R-:W2:Y:S04]  /*a5d50*/  LDL.LU R249, [R1+0x4e4] ;  /* 0x0004e40001f97983 */ /* 0x000ea80000300800 */
[----:B------:R-:W2:Y:S04]  /*a5d60*/  LDL.LU R250, [R1+0x4e8] ;  /* 0x0004e80001fa7983 */ /* 0x000ea80000300800 */
[----:B------:R-:W2:Y:S04]  /*a5d70*/  LDL.LU R251, [R1+0x4ec] ;  /* 0x0004ec0001fb7983 */ /* 0x000ea80000300800 */
[----:B------:R1:W-:Y:S04]  /*a5d80*/  STL.64 [R1+0x12e0], R208 ;  /* 0x0012e0d001007387 */ /* 0x0003e80000100a00 */
[----:B------:R1:W-:Y:S04]  /*a5d90*/  STL.64 [R1+0x12e8], R210 ;  /* 0x0012e8d201007387 */ /* 0x0003e80000100a00 */
        /* <DEDUP_REMOVED lines=16> */
[----:B----4-:R-:W4:Y:S04]  /*a5ea0*/  LDL.LU R218, [R1+0x4c8] ;  /* 0x0004c80001da7983 */ /* 0x010f280000300800 */
        /* <DEDUP_REMOVED lines=9> */
[C---:B---3--:R-:W-:Y:S06]  /*a5f40*/  HMMA.1688.F32.TF32 R192, R160.reuse, R92, R192 ;  /* 0x0000005ca0c0723c */ /* 0x048fec00000810c0 */
[C---:B------:R-:W-:Y:S05]  /*a5f50*/  HMMA.1688.F32.TF32 R196, R160.reuse, R108, R196 ;  /* 0x0000006ca0c4723c */ /* 0x040fea00000810c4 */
[----:B------:R-:W-:Y:S01]  /*a5f60*/  STL.64 [R1+0x1480], R164 ;  /* 0x001480a401007387 */ /* 0x000fe20000100a00 */
[C---:B------:R-:W-:Y:S03]  /*a5f70*/  HMMA.1688.F32.TF32 R228, R160.reuse, R88, R228 ;  /* 0x00000058a0e4723c */ /* 0x040fe600000810e4 */
[----:B------:R1:W-:Y:S03]  /*a5f80*/  STL.64 [R1+0x1488], R166 ;  /* 0x001488a601007387 */ /* 0x0003e60000100a00 */
[C---:B------:R-:W-:Y:S06]  /*a5f90*/  HMMA.1688.F32.TF32 R224, R160.reuse, R48, R224 ;  /* 0x00000030a0e0723c */ /* 0x040fec00000810e0 */
[C---:B------:R-:W-:Y:S06]  /*a5fa0*/  HMMA.1688.F32.TF32 R244, R160.reuse, R116, R244 ;  /* 0x00000074a0f4723c */ /* 0x040fec00000810f4 */
[C---:B------:R-:W-:Y:S06]  /*a5fb0*/  HMMA.1688.F32.TF32 R240, R160.reuse, R120, R240 ;  /* 0x00000078a0f0723c */ /* 0x040fec00000810f0 */
[C---:B--2---:R-:W-:Y:S06]  /*a5fc0*/  HMMA.1688.F32.TF32 R236, R160.reuse, R136, R236 ;  /* 0x00000088a0ec723c */ /* 0x044fec00000810ec */
[----:B------:R-:W-:-:S15]  /*a5fd0*/  HMMA.1688.F32.TF32 R168, R160, R100, R168 ;  /* 0x00000064a0a8723c */ /* 0x000fde00000810a8 */
[----:B------:R-:W-:-:S03]  /*a5fe0*/  NOP ;  /* 0x0000000000007918 */ /* 0x000fc60000000000 */
[----:B------:R-:W-:Y:S06]  /*a5ff0*/  HMMA.1688.F32.TF32 R236, R204, R138, R236 ;  /* 0x0000008accec723c */ /* 0x000fec00000810ec */
[C---:B------:R-:W-:Y:S06]  /*a6000*/  HMMA.1688.F32.TF32 R200, R160.reuse, R44, R200 ;  /* 0x0000002ca0c8723c */ /* 0x040fec00000810c8 */
[----:B-1----:R-:W-:Y:S06]  /*a6010*/  HMMA.1688.F32.TF32 R164, R160, R104, R248 ;  /* 0x00000068a0a4723c */ /* 0x002fec00000810f8 */
[C---:B------:R-:W-:Y:S06]  /*a6020*/  HMMA.1688.F32.TF32 R240, R204.reuse, R122, R240 ;  /* 0x0000007accf0723c */ /* 0x040fec00000810f0 */
[C---:B------:R-:W-:Y:S06]  /*a6030*/  HMMA.1688.F32.TF32 R244, R204.reuse, R118, R244 ;  /* 0x00000076ccf4723c */ /* 0x040fec00000810f4 */
[C---:B------:R-:W-:Y:S06]  /*a6040*/  HMMA.1688.F32.TF32 R224, R204.reuse, R50, R224 ;  /* 0x00000032cce0723c */ /* 0x040fec00000810e0 */
[C---:B------:R-:W-:Y:S06]  /*a6050*/  HMMA.1688.F32.TF32 R200, R204.reuse, R46, R200 ;  /* 0x0000002eccc8723c */ /* 0x040fec00000810c8 */
[----:B------:R-:W-:Y:S06]  /*a6060*/  HMMA.1688.F32.TF32 R196, R204, R110, R196 ;  /* 0x0000006eccc4723c */ /* 0x000fec00000810c4 */
[C---:B------:R-:W-:Y:S06]  /*a6070*/  HMMA.1688.F32.TF32 R212, R160.reuse, R124, R212 ;  /* 0x0000007ca0d4723c */ /* 0x040fec00000810d4 */
[C---:B----4-:R-:W-:Y:S06]  /*a6080*/  HMMA.1688.F32.TF32 R232, R160.reuse, R152, R216 ;  /* 0x00000098a0e8723c */ /* 0x050fec00000810d8 */
        /* <DEDUP_REMOVED lines=8> */
[C---:B------:R-:W-:Y:S01]  /*a6110*/  HMMA.1688.F32.TF32 R160, R204.reuse, R134, R216 ;  /* 0x00000086cca0723c */ /* 0x040fe200000810d8 */
[----:B------:R-:W-:Y:S04]  /*a6120*/  LDS R216, [R0+UR12+0x1e000] ;  /* 0x01e0000c00d87984 */ /* 0x000fe80008000800 */
[----:B------:R-:W-:Y:S01]  /*a6130*/  LDS R218, [R0+UR12+0x1f000] ;  /* 0x01f0000c00da7984 */ /* 0x000fe20008000800 */
[C---:B------:R-:W-:Y:S03]  /*a6140*/  HMMA.1688.F32.TF32 R208, R204.reuse, R130, R208 ;  /* 0x00000082ccd0723c */ /* 0x040fe600000810d0 */
[----:B------:R-:W-:Y:S04]  /*a6150*/  LDS R217, [R252+UR12+0x1e000] ;  /* 0x01e0000cfcd97984 */ /* 0x000fe80008000800 */
[----:B------:R-:W2:Y:S01]  /*a6160*/  LDS R219, [R252+UR12+0x1f000] ;  /* 0x01f0000cfcdb7984 */ /* 0x000ea20008000800 */
[C---:B------:R-:W-:Y:S06]  /*a6170*/  HMMA.1688.F32.TF32 R212, R204.reuse, R126, R212 ;  /* 0x0000007eccd4723c */ /* 0x040fec00000810d4 */
[C---:B------:R-:W-:Y:S06]  /*a6180*/  HMMA.1688.F32.TF32 R220, R204.reuse, R114, R220 ;  /* 0x00000072ccdc723c */ /* 0x040fec00000810dc */
[----:B------:R-:W-:Y:S06]  /*a6190*/  HMMA.1688.F32.TF32 R164, R204, R106, R164 ;  /* 0x0000006acca4723c */ /* 0x000fec00000810a4 */
[----:B-1----:R-:W-:Y:S06]  /*a61a0*/  HMMA.1688.F32.TF32 R232, R156, R52, R232 ;  /* 0x000000349ce8723c */ /* 0x002fec00000810e8 */
[C---:B------:R-:W-:Y:S06]  /*a61b0*/  HMMA.1688.F32.TF32 R168, R204.reuse, R102, R168 ;  /* 0x00000066cca8723c */ /* 0x040fec00000810a8 */
[C---:B------:R-:W-:Y:S06]  /*a61c0*/  HMMA.1688.F32.TF32 R188, R204.reuse, R98, R188 ;  /* 0x00000062ccbc723c */ /* 0x040fec00000810bc */
        /* <DEDUP_REMOVED lines=8> */
[----:B------:R-:W-:Y:S06]  /*a6250*/  HMMA.1688.F32.TF32 R208, R156, R68, R208 ;  /* 0x000000449cd0723c */ /* 0x000fec00000810d0 */
        /* <DEDUP_REMOVED lines=16> */
[----:B------:R2:W-:Y:S04]  /*a6360*/  STL.64 [R1+0x190], R248 ;  /* 0x000190f801007387 */ /* 0x0005e80000100a00 */
[----:B------:R-:W-:Y:S06]  /*a6370*/  STL.64 [R1+0x198], R250 ;  /* 0x000198fa01007387 */ /* 0x000fec0000100a00 */
[----:B------:R-:W-:Y:S04]  /*a6380*/  STL.64 [R1+0x180], R156 ;  /* 0x0001809c01007387 */ /* 0x000fe80000100a00 */
[----:B------:R-:W-:Y:S04]  /*a6390*/  STL.64 [R1+0x188], R158 ;  /* 0x0001889e01007387 */ /* 0x000fe80000100a00 */
[----:B------:R-:W-:Y:S04]  /*a63a0*/  STL.64 [R1+0x170], R232 ;  /* 0x000170e801007387 */ /* 0x000fe80000100a00 */
[----:B------:R-:W-:Y:S04]  /*a63b0*/  STL.64 [R1+0x178], R234 ;  /* 0x000178ea01007387 */ /* 0x000fe80000100a00 */
[----:B------:R-:W-:Y:S04]  /*a63c0*/  STL.64 [R1+0x160], R160 ;  /* 0x000160a001007387 */ /* 0x000fe80000100a00 */
[----:B------:R3:W-:Y:S01]  /*a63d0*/  STL.64 [R1+0x168], R162 ;  /* 0x000168a201007387 */ /* 0x0007e20000100a00 */
[C---:B------:R-:W-:Y:S03]  /*a63e0*/  HMMA.1688.F32.TF32 R208, R216.reuse, R78, R240 ;  /* 0x0000004ed8d0723c */ /* 0x040fe600000810f0 */
[----:B--2---:R-:W1:Y:S03]  /*a63f0*/  LDL.LU R248, [R1+0x600] ;  /* 0x0006000001f87983 */ /* 0x004e660000300800 */
[C---:B------:R-:W-:Y:S01]  /*a6400*/  HMMA.1688.F32.TF32 R196, R216.reuse, R142, R196 ;  /* 0x0000008ed8c4723c */ /* 0x040fe200000810c4 */
[----:B------:R-:W-:Y:S04]  /*a6410*/  LDS R156, [R0+UR12+0x1a080] ;  /* 0x01a0800c009c7984 */ /* 0x000fe80008000800 */
[----:B------:R-:W-:Y:S01]  /*a6420*/  LDS R158, [R0+UR12+0x1b080] ;  /* 0x01b0800c009e7984 */ /* 0x000fe20008000800 */
[C---:B---3--:R-:W-:Y:S03]  /*a6430*/  HMMA.1688.F32.TF32 R160, R216.reuse, R74, R212 ;  /* 0x0000004ad8a0723c */ /* 0x048fe600000810d4 */
[----:B------:R-:W-:Y:S03]  /*a6440*/  LDS R157, [R252+UR12+0x1a080] ;  /* 0x01a0800cfc9d7984 */ /* 0x000fe60008000800 */
[----:B------:R-:W-:Y:S01]  /*a6450*/  HMMA.1688.F32.TF32 R164, R216, R178, R164 ;  /* 0x000000b2d8a4723c */ /* 0x000fe200000810a4 */
[----:B------:R-:W2:-:S15]  /*a6460*/  LDS R159, [R252+UR12+0x1b080] ;  /* 0x01b0800cfc9f7984 */ /* 0x000e9e0008000800 */
[----:B------:R-:W-:-:S01]  /*a6470*/  NOP ;  /* 0x0000000000007918 */ /* 0x000fc20000000000 */
[----:B------:R-:W-:Y:S04]  /*a6480*/  STL.64 [R1+0x1d0], R160 ;  /* 0x0001d0a001007387 */ /* 0x000fe80000100a00 */
[----:B------:R3:W-:Y:S01]  /*a6490*/  STL.64 [R1+0x1d8], R162 ;  /* 0x0001d8a201007387 */ /* 0x0007e20000100a00 */
[C---:B------:R-:W-:Y:S03]  /*a64a0*/  HMMA.1688.F32.TF32 R212, R216.reuse, R86, R220 ;  /* 0x00000056d8d4723c */ /* 0x040fe600000810dc */
[----:B------:R-:W1:Y:S04]  /*a64b0*/  LDL.LU R249, [R1+0x604] ;  /* 0x0006040001f97983 */ /* 0x000e680000300800 */
[----:B------:R-:W1:Y:S01]  /*a64c0*/  LDL.LU R250, [R1+0x608] ;  /* 0x0006080001fa7983 */ /* 0x000e620000300800 */
[C---:B---3--:R-:W-:Y:S03]  /*a64d0*/  HMMA.1688.F32.TF32 R160, R216.reuse, R82, R244 ;  /* 0x00000052d8a0723c */ /* 0x048fe600000810f4 */
[----:B------:R-:W1:Y:S04]  /*a64e0*/  LDL.LU R251, [R1+0x60c] ;  /* 0x00060c0001fb7983 */ /* 0x000e680000300800 */
[----:B------:R-:W-:Y:S04]  /*a64f0*/  STL.64 [R1+0x1c0], R208 ;  /* 0x0001c0d001007387 */ /* 0x000fe80000100a00 */
[----:B------:R3:W-:Y:S02]  /*a6500*/  STL.64 [R1+0x1c8], R210 ;  /* 0x0001c8d201007387 */ /* 0x0007e40000100a00 */
[C---:B---3--:R-:W-:Y:S10]  /*a6510*/  HMMA.1688.F32.TF32 R208, R216.reuse, R66, R224 ;  /* 0x00000042d8d0723c */ /* 0x048ff400000810e0 */
[----:B------:R-:W-:Y:S04]  /*a6520*/  STL.64 [R1+0x1b0], R160 ;  /* 0x0001b0a001007387 */ /* 0x000fe80000100a00 */
[----:B------:R3:W-:Y:S02]  /*a6530*/  STL.64 [R1+0x1b8], R162 ;  /* 0x0001b8a201007387 */ /* 0x0007e40000100a00 */
[C---:B---3--:R-:W-:Y:S02]  /*a6540*/  HMMA.1688.F32.TF32 R160, R216.reuse, R174, R200 ;  /* 0x000000aed8a0723c */ /* 0x048fe400000810c8 */
[----:B------:R-:W-:Y:S04]  /*a6550*/  STL.64 [R1+0x1a0], R212 ;  /* 0x0001a0d401007387 */ /* 0x000fe80000100a00 */
[----:B------:R-:W-:Y:S04]  /*a6560*/  STL.64 [R1+0x1a8], R214 ;  /* 0x0001a8d601007387 */ /* 0x000fe80000100a00 */
[----:B------:R-:W-:Y:S04]  /*a6570*/  STL.64 [R1+0x1e0], R208 ;  /* 0x0001e0d001007387 */ /* 0x000fe80000100a00 */
[----:B------:R-:W-:Y:S09]  /*a6580*/  STL.64 [R1+0x1e8], R210 ;  /* 0x0001e8d201007387 */ /* 0x000ff20000100a00 */
[----:B------:R-:W-:Y:S04]  /*a6590*/  STL.64 [R1+0x1f0], R160 ;  /* 0x0001f0a001007387 */ /* 0x000fe80000100a00 */
[----:B------:R3:W-:Y:S02]  /*a65a0*/  STL.64 [R1+0x1f8], R162 ;  /* 0x0001f8a201007387 */ /* 0x0007e40000100a00 */
[C---:B---3--:R-:W-:Y:S02]  /*a65b0*/  HMMA.1688.F32.TF32 R160, R216.reuse, R146, R168 ;  /* 0x00000092d8a0723c */ /* 0x048fe400000810a8 */
[----:B------:R3:W-:Y:S04]  /*a65c0*/  STL.64 [R1+0x200], R196 ;  /* 0x000200c401007387 */ /* 0x0007e80000100a00 */
[----:B------:R4:W-:Y:S04]  /*a65d0*/  STL.64 [R1+0x208], R198 ;  /* 0x000208c601007387 */ /* 0x0009e80000100a00 */
[----:B---3--:R-:W3:Y:S04]  /*a65e0*/  LDL.LU R196, [R1+0x6d0] ;  /* 0x0006d00001c47983 */ /* 0x008ee80000300800 */
[----:B------:R-:W-:Y:S04]  /*a65f0*/  STL.64 [R1+0x420], R164 ;  /* 0x000420a401007387 */ /* 0x000fe80000100a00 */
[----:B------:R-:W-:Y:S05]  /*a6600*/  STL.64 [R1+0x428], R166 ;  /* 0x000428a601007387 */ /* 0x000fea0000100a00 */
[----:B------:R2:W-:Y:S04]  /*a6610*/  STL.64 [R1+0x550], R160 ;  /* 0x000550a001007387 */ /* 0x0005e80000100a00 */
[----:B------:R2:W-:Y:S04]  /*a6620*/  STL.64 [R1+0x558], R162 ;  /* 0x000558a201007387 */ /* 0x0005e80000100a00 */
        /* <DEDUP_REMOVED lines=64> */
[----:B------:R-:W2:Y:S01]  /*a6a30*/  LDL.LU R195, [R1+0x69c] ;  /* 0x00069c0001c37983 */ /* 0x000ea20000300800 */
[----:B------:R-:W-:-:S15]  /*a6a40*/  HMMA.1688.F32.TF32 R216, R216, R186, R228 ;  /* 0x000000bad8d8723c */ /* 0x000fde00000810e4 */
[----:B------:R-:W-:-:S08]  /*a6a50*/  NOP ;  /* 0x0000000000007918 */ /* 0x000fd00000000000 */
[----:B------:R-:W-:Y:S04]  /*a6a60*/  STL.64 [R1+0x850], R216 ;  /* 0x000850d801007387 */ /* 0x000fe80000100a00 */
[----:B------:R1:W-:Y:S01]  /*a6a70*/  STL.64 [R1+0x858], R218 ;  /* 0x000858da01007387 */ /* 0x0003e20000100a00 */
[C---:B------:R-:W-:Y:S06]  /*a6a80*/  HMMA.1688.F32.TF32 R228, R204.reuse, R88, R248 ;  /* 0x00000058cce4723c */ /* 0x040fec00000810f8 */
[C---:B---3--:R-:W-:Y:S06]  /*a6a90*/  HMMA.1688.F32.TF32 R196, R204.reuse, R108, R196 ;  /* 0x0000006cccc4723c */ /* 0x048fec00000810c4 */
[C---:B----4-:R-:W-:Y:S06]  /*a6aa0*/  HMMA.1688.F32.TF32 R200, R204.reuse, R44, R200 ;  /* 0x0000002cccc8723c */ /* 0x050fec00000810c8 */
[C---:B------:R-:W-:Y:S06]  /*a6ab0*/  HMMA.1688.F32.TF32 R224, R204.reuse, R48, R224 ;  /* 0x00000030cce0723c */ /* 0x040fec00000810e0 */
[C---:B------:R-:W-:Y:S06]  /*a6ac0*/  HMMA.1688.F32.TF32 R244, R204.reuse, R116, R244 ;  /* 0x00000074ccf4723c */ /* 0x040fec00000810f4 */
[C---:B-1----:R-:W-:Y:S06]  /*a6ad0*/  HMMA.1688.F32.TF32 R216, R204.reuse, R132, R208 ;  /* 0x00000084ccd8723c */ /* 0x042fec00000810d0 */
[C---:B------:R-:W-:Y:S06]  /*a6ae0*/  HMMA.1688.F32.TF32 R236, R204.reuse, R136, R236 ;  /* 0x00000088ccec723c */ /* 0x040fec00000810ec */
[C---:B------:R-:W-:Y:S06]  /*a6af0*/  HMMA.1688.F32.TF32 R232, R204.reuse, R152, R232 ;  /* 0x00000098cce8723c */ /* 0x040fec00000810e8 */
[----:B--2---:R-:W-:Y:S01]  /*a6b00*/  HMMA.1688.F32.TF32 R208, R204, R128, R160 ;  /* 0x00000080ccd0723c */ /* 0x004fe200000810a0 */
[----:B------:R-:W-:Y:S04]  /*a6b10*/  LDS R160, [R0+UR12+0x1c080] ;  /* 0x01c0800c00a07984 */ /* 0x000fe80008000800 */
[----:B------:R-:W-:Y:S04]  /*a6b20*/  LDS R162, [R0+UR12+0x1d080] ;  /* 0x01d0800c00a27984 */ /* 0x000fe80008000800 */
[----:B------:R-:W-:Y:S04]  /*a6b30*/  LDS R161, [R252+UR12+0x1c080] ;  /* 0x01c0800cfca17984 */ /* 0x000fe80008000800 */
[----:B------:R-:W1:Y:S05]  /*a6b40*/  LDS R163, [R252+UR12+0x1d080] ;  /* 0x01d0800cfca37984 */ /* 0x000e6a0008000800 */
[----:B------:R-:W-:Y:S06]  /*a6b50*/  HMMA.1688.F32.TF32 R232, R156, R154, R232 ;  /* 0x0000009a9ce8723c */ /* 0x000fec00000810e8 */
[C---:B------:R-:W-:Y:S06]  /*a6b60*/  HMMA.1688.F32.TF32 R212, R204.reuse, R124, R212 ;  /* 0x0000007cccd4723c */ /* 0x040fec00000810d4 */
[C---:B------:R-:W-:Y:S06]  /*a6b70*/  HMMA.1688.F32.TF32 R240, R204.reuse, R120, R240 ;  /* 0x00000078ccf0723c */ /* 0x040fec00000810f0 */
[----:B------:R-:W-:Y:S06]  /*a6b80*/  HMMA.1688.F32.TF32 R220, R204, R112, R220 ;  /* 0x00000070ccdc723c */ /* 0x000fec00000810dc */
[----:B------:R-:W-:Y:S06]  /*a6b90*/  HMMA.1688.F32.TF32 R236, R156, R138, R236 ;  /* 0x0000008a9cec723c */ /* 0x000fec00000810ec */
[----:B------:R-:W-:Y:S06]  /*a6ba0*/  HMMA.1688.F32.TF32 R164, R204, R104, R164 ;  /* 0x00000068cca4723c */ /* 0x000fec00000810a4 */
[----:B------:R-:W-:Y:S06]  /*a6bb0*/  HMMA.1688.F32.TF32 R208, R156, R130, R208 ;  /* 0x000000829cd0723c */ /* 0x000fec00000810d0 */
[C---:B------:R-:W-:Y:S06]  /*a6bc0*/  HMMA.1688.F32.TF32 R168, R204.reuse, R100, R168 ;  /* 0x00000064cca8723c */ /* 0x040fec00000810a8 */
[C---:B------:R-:W-:Y:S06]  /*a6bd0*/  HMMA.1688.F32.TF32 R188, R204.reuse, R96, R188 ;  /* 0x00000060ccbc723c */ /* 0x040fec00000810bc */
[----:B------:R-:W-:Y:S06]  /*a6be0*/  HMMA.1688.F32.TF32 R192, R204, R92, R192 ;  /* 0x0000005cccc0723c */ /* 0x000fec00000810c0 */
[----:B------:R-:W-:Y:S01]  /*a6bf0*/  HMMA.1688.F32.TF32 R204, R156, R134, R216 ;  /* 0x000000869ccc723c */ /* 0x000fe200000810d8 */
[----:B------:R-:W-:Y:S04]  /*a6c00*/  LDS R216, [R0+UR12+0x1e080] ;  /* 0x01e0800c00d87984 */ /* 0x000fe80008000800 */
[----:B------:R-:W-:Y:S04]  /*a6c10*/  LDS R218, [R0+UR12+0x1f080] ;  /* 0x01f0800c00da7984 */ /* 0x000fe80008000800 */
[----:B------:R-:W-:Y:S04]  /*a6c20*/  LDS R217, [R252+UR12+0x1e080] ;  /* 0x01e0800cfcd97984 */ /* 0x000fe80008000800 */
[----:B------:R-:W2:Y:S01]  /*a6c30*/  LDS R219, [R252+UR12+0x1f080] ;  /* 0x01f0800cfcdb7984 */ /* 0x000ea20008000800 */
[----:B-1----:R-:W-:Y:S06]  /*a6c40*/  HMMA.1688.F32.TF32 R232, R160, R52, R232 ;  /* 0x00000034a0e8723c */ /* 0x002fec00000810e8 */
        /* <DEDUP_REMOVED lines=65> */
[C---:B---3--:R-:W-:Y:S06]  /*a7060*/  HMMA.1688.F32.TF32 R204, R216.reuse, R174, R200 ;  /* 0x000000aed8cc723c */ /* 0x048fec00000810c8 */
[C---:B------:R-:W-:Y:S01]  /*a7070*/  HMMA.1688.F32.TF32 R200, R216.reuse, R142, R196 ;  /* 0x0000008ed8c8723c */ /* 0x040fe200000810c4 */
[----:B------:R-:W-:Y:S04]  /*a7080*/  STL.64 [R1+0x2b0], R212 ;  /* 0x0002b0d401007387 */ /* 0x000fe80000100a00 */
[----:B------:R-:W-:Y:S04]  /*a7090*/  STL.64 [R1+0x2b8], R214 ;  /* 0x0002b8d601007387 */ /* 0x000fe80000100a00 */
[----:B------:R-:W-:Y:S04]  /*a70a0*/  STL.64 [R1+0x3b0], R208 ;  /* 0x0003b0d001007387 */ /* 0x000fe80000100a00 */
[----:B------:R-:W-:Y:S04]  /*a70b0*/  STL.64 [R1+0x3b8], R210 ;  /* 0x0003b8d201007387 */ /* 0x000fe80000100a00 */
[----:B------:R-:W3:Y:S04]  /*a70c0*/  LDL.LU R196, [R1+0x790] ;  /* 0x0007900001c47983 */ /* 0x000ee80000300800 */
[----:B------:R4:W-:Y:S04]  /*a70d0*/  STL.64 [R1+0x3c0], R204 ;  /* 0x0003c0cc01007387 */ /* 0x0009e80000100a00 */
[----:B------:R2:W-:Y:S04]  /*a70e0*/  STL.64 [R1+0x3c8], R206 ;  /* 0x0003c8ce01007387 */ /* 0x0005e80000100a00 */
[----:B------:R-:W-:Y:S04]  /*a70f0*/  STL.64 [R1+0x3d0], R200 ;  /* 0x0003d0c801007387 */ /* 0x000fe80000100a00 */
[----:B------:R-:W-:Y:S04]  /*a7100*/  STL.64 [R1+0x3d8], R202 ;  /* 0x0003d8ca01007387 */ /* 0x000fe80000100a00 */
[----:B------:R-:W3:Y:S04]  /*a7110*/  LDL.LU R197, [R1+0x794] ;  /* 0x0007940001c57983 */ /* 0x000ee80000300800 */
[----:B------:R-:W3:Y:S04]  /*a7120*/  LDL.LU R198, [R1+0x798] ;  /* 0x0007980001c67983 */ /* 0x000ee80000300800 */
[----:B------:R-:W3:Y:S04]  /*a7130*/  LDL.LU R199, [R1+0x79c] ;  /* 0x00079c0001c77983 */ /* 0x000ee80000300800 */
[----:B----4-:R-:W4:Y:S04]  /*a7140*/  LDL.LU R204, [R1+0x7e0] ;  /* 0x0007e00001cc7983 */ /* 0x010f280000300800 */
        /* <DEDUP_REMOVED lines=72> */
[C---:B--2---:R-:W-:Y:S06]  /*a75d0*/  HMMA.1688.F32.TF32 R224, R156.reuse, R48, R224 ;  /* 0x000000309ce0723c */ /* 0x044fec00000810e0 */
[C---:B------:R-:W-:Y:S06]  /*a75e0*/  HMMA.1688.F32.TF32 R220, R156.reuse, R112, R220 ;  /* 0x000000709cdc723c */ /* 0x040fec00000810dc */
[C---:B------:R-:W-:Y:S06]  /*a75f0*/  HMMA.1688.F32.TF32 R240, R156.reuse, R120, R240 ;  /* 0x000000789cf0723c */ /* 0x040fec00000810f0 */
[C---:B------:R-:W-:Y:S06]  /*a7600*/  HMMA.1688.F32.TF32 R208, R156.reuse, R128, R208 ;  /* 0x000000809cd0723c */ /* 0x040fec00000810d0 */
[C---:B------:R-:W-:Y:S06]  /*a7610*/  HMMA.1688.F32.TF32 R232, R156.reuse, R152, R232 ;  /* 0x000000989ce8723c */ /* 0x040fec00000810e8 */
[C---:B-1----:R-:W-:Y:S01]  /*a7620*/  HMMA.1688.F32.TF32 R216, R156.reuse, R132, R164 ;  /* 0x000000849cd8723c */ /* 0x042fe200000810a4 */
        /* <DEDUP_REMOVED lines=8> */
[----:B------:R-:W-:Y:S06]  /*a76b0*/  HMMA.1688.F32.TF32 R200, R156, R108, R200 ;  /* 0x0000006c9cc8723c */ /* 0x000fec00000810c8 */
[----:B------:R-:W-:Y:S06]  /*a76c0*/  HMMA.1688.F32.TF32 R236, R160, R138, R236 ;  /* 0x0000008aa0ec723c */ /* 0x000fec00000810ec */
[----:B------:R-:W-:Y:S06]  /*a76d0*/  HMMA.1688.F32.TF32 R168, R156, R104, R168 ;  /* 0x000000689ca8723c */ /* 0x000fec00000810a8 */
[----:B-1----:R-:W-:Y:S06]  /*a76e0*/  HMMA.1688.F32.TF32 R232, R164, R52, R232 ;  /* 0x00000034a4e8723c */ /* 0x002fec00000810e8 */
[----:B------:R-:W-:Y:S06]  /*a76f0*/  HMMA.1688.F32.TF32 R188, R156, R100, R188 ;  /* 0x000000649cbc723c */ /* 0x000fec00000810bc */
[----:B------:R-:W-:Y:S06]  /*a7700*/  HMMA.1688.F32.TF32 R208, R160, R130, R208 ;  /* 0x00000082a0d0723c */ /* 0x000fec00000810d0 */
        /* <DEDUP_REMOVED lines=9> */
[----:B------:R-:W-:Y:S01]  /*a77a0*/  STL.64 [R1+0x4480], R136 ;  /* 0x0044808801007387 */ /* 0x000fe20000100a00 */
[----:B------:R-:W-:Y:S03]  /*a77b0*/  HMMA.1688.F32.TF32 R236, R164, R56, R236 ;  /* 0x00000038a4ec723c */ /* 0x000fe600000810ec */
[----:B------:R-:W-:Y:S04]  /*a77c0*/  STL.64 [R1+0x4498], R134 ;  /* 0x0044988601007387 */ /* 0x000fe80000100a00 */
[----:B------:R-:W-:Y:S01]  /*a77d0*/  STL.64 [R1+0x4490], R132 ;  /* 0x0044908401007387 */ /* 0x000fe20000100a00 */
[----:B------:R-:W-:Y:S03]  /*a77e0*/  HMMA.1688.F32.TF32 R212, R160, R126, R212 ;  /* 0x0000007ea0d4723c */ /* 0x000fe600000810d4 */
[----:B------:R-:W-:Y:S04]  /*a77f0*/  STL.64 [R1+0x44a8], R130 ;  /* 0x0044a88201007387 */ /* 0x000fe80000100a00 */
[----:B------:R-:W-:Y:S01]  /*a7800*/  STL.64 [R1+0x44a0], R128 ;  /* 0x0044a08001007387 */ /* 0x000fe20000100a00 */
[C---:B------:R-:W-:Y:S03]  /*a7810*/  HMMA.1688.F32.TF32 R156, R164.reuse, R60, R156 ;  /* 0x0000003ca49c723c */ /* 0x040fe6000008109c */
[----:B------:R-:W-:Y:S04]  /*a7820*/  STL.64 [R1+0x44b8], R126 ;  /* 0x0044b87e01007387 */ /* 0x000fe80000100a00 */
[----:B------:R1:W-:Y:S01]  /*a7830*/  STL.64 [R1+0x44b0], R124 ;  /* 0x0044b07c01007387 */ /* 0x0003e20000100a00 */
[----:B------:R-:W-:Y:S06]  /*a7840*/  HMMA.1688.F32.TF32 R208, R164, R68, R208 ;  /* 0x00000044a4d0723c */ /* 0x000fec00000810d0 */
[C---:B-1----:R-:W-:Y:S06]  /*a7850*/  HMMA.1688.F32.TF32 R124, R216.reuse, R54, R232 ;  /* 0x00000036d87c723c */ /* 0x042fec00000810e8 */
[C---:B------:R-:W-:Y:S06]  /*a7860*/  HMMA.1688.F32.TF32 R132, R216.reuse, R58, R236 ;  /* 0x0000003ad884723c */ /* 0x040fec00000810ec */
[----:B------:R-:W-:Y:S01]  /*a7870*/  HMMA.1688.F32.TF32 R128, R216, R62, R156 ;  /* 0x0000003ed880723c */ /* 0x000fe2000008109c */
[----:B------:R-:W-:Y:S04]  /*a7880*/  LDS R156, [R0+UR12+0x18180] ;  /* 0x0181800c009c7984 */ /* 0x000fe80008000800 */
[----:B------:R-:W-:Y:S01]  /*a7890*/  LDS R158, [R0+UR12+0x19180] ;  /* 0x0191800c009e7984 */ /* 0x000fe20008000800 */
[----:B------:R-:W-:Y:S03]  /*a78a0*/  HMMA.1688.F32.TF32 R212, R164, R72, R212 ;  /* 0x00000048a4d4723c */ /* 0x000fe600000810d4 */
[----:B------:R-:W-:Y:S04]  /*a78b0*/  LDS R157, [R252+UR12+0x18180] ;  /* 0x0181800cfc9d7984 */ /* 0x000fe80008000800 */
[----:B------:R-:W-:Y:S01]  /*a78c0*/  STL.64 [R1+0x500], R124 ;  /* 0x0005007c01007387 */ /* 0x000fe20000100a00 */
[C---:B------:R-:W-:Y:S03]  /*a78d0*/  HMMA.1688.F32.TF32 R240, R160.reuse, R122, R240 ;  /* 0x0000007aa0f0723c */ /* 0x040fe600000810f0 */
[----:B------:R1:W-:Y:S03]  /*a78e0*/  STL.64 [R1+0x508], R126 ;  /* 0x0005087e01007387 */ /* 0x0003e60000100a00 */
[----:B------:R-:W-:Y:S01]  /*a78f0*/  HMMA.1688.F32.TF32 R244, R160, R118, R244 ;  /* 0x00000076a0f4723c */ /* 0x000fe200000810f4 */
[----:B------:R-:W-:Y:S05]  /*a7900*/  LDS R159, [R252+UR12+0x19180] ;  /* 0x0191800cfc9f7984 */ /* 0x000fea0008000800 */
[----:B-1----:R-:W-:Y:S01]  /*a7910*/  HMMA.1688.F32.TF32 R124, R216, R70, R208 ;  /* 0x00000046d87c723c */ /* 0x002fe200000810d0 */
[----:B------:R-:W-:Y:S04]  /*a7920*/  STL.64 [R1+0x4f0], R132 ;  /* 0x0004f08401007387 */ /* 0x000fe80000100a00 */
[----:B------:R-:W-:Y:S04]  /*a7930*/  STL.64 [R1+0x4f8], R134 ;  /* 0x0004f88601007387 */ /* 0x000fe80000100a00 */
[----:B------:R-:W-:Y:S01]  /*a7940*/  STL.64 [R1+0x4e0], R128 ;  /* 0x0004e08001007387 */ /* 0x000fe20000100a00 */
[----:B------:R-:W-:Y:S03]  /*a7950*/  HMMA.1688.F32.TF32 R220, R160, R114, R220 ;  /* 0x00000072a0dc723c */ /* 0x000fe600000810dc */
[----:B------:R-:W-:Y:S03]  /*a7960*/  STL.64 [R1+0x4e8], R130 ;  /* 0x0004e88201007387 */ /* 0x000fe60000100a00 */
[----:B------:R-:W-:Y:S07]  /*a7970*/  HMMA.1688.F32.TF32 R240, R164, R76, R240 ;  /* 0x0000004ca4f0723c */ /* 0x000fee00000810f0 */
[----:B------:R-:W-:Y:S01]  /*a7980*/  STL.64 [R1+0x4d0], R124 ;  /* 0x0004d07c01007387 */ /* 0x000fe20000100a00 */
[----:B------:R-:W-:Y:S03]  /*a7990*/  HMMA.1688.F32.TF32 R224, R160, R50, R224 ;  /* 0x00000032a0e0723c */ /* 0x000fe600000810e0 */
[----:B------:R1:W-:Y:S03]  /*a79a0*/  STL.64 [R1+0x4d8], R126 ;  /* 0x0004d87e01007387 */ /* 0x0003e60000100a00 */
[----:B-1----:R-:W-:Y:S06]  /*a79b0*/  HMMA.1688.F32.TF32 R124, R216, R74, R212 ;  /* 0x0000004ad87c723c */ /* 0x002fec00000810d4 */
[C---:B------:R-:W-:Y:S06]  /*a79c0*/  HMMA.1688.F32.TF32 R244, R164.reuse, R80, R244 ;  /* 0x00000050a4f4723c */ /* 0x040fec00000810f4 */
[C---:B------:R-:W-:Y:S06]  /*a79d0*/  HMMA.1688.F32.TF32 R220, R164.reuse, R84, R220 ;  /* 0x00000054a4dc723c */ /* 0x040fec00000810dc */
[----:B------:R-:W-:Y:S05]  /*a79e0*/  HMMA.1688.F32.TF32 R224, R164, R64, R224 ;  /* 0x00000040a4e0723c */ /* 0x000fea00000810e0 */
[----:B------:R-:W-:Y:S01]  /*a79f0*/  STL.64 [R1+0x560], R124 ;  /* 0x0005607c01007387 */ /* 0x000fe20000100a00 */
[----:B------:R-:W-:Y:S03]  /*a7a00*/  HMMA.1688.F32.TF32 R204, R160, R46, R204 ;  /* 0x0000002ea0cc723c */ /* 0x000fe600000810cc */
[----:B------:R1:W-:Y:S03]  /*a7a10*/  STL.64 [R1+0x568], R126 ;  /* 0x0005687e01007387 */ /* 0x0003e60000100a00 */
[C---:B-1----:R-:W-:Y:S06]  /*a7a20*/  HMMA.1688.F32.TF32 R124, R216.reuse, R78, R240 ;  /* 0x0000004ed87c723c */ /* 0x042fec00000810f0 */
[C---:B------:R-:W-:Y:S06]  /*a7a30*/  HMMA.1688.F32.TF32 R132, R216.reuse, R82, R244 ;  /* 0x00000052d884723c */ /* 0x040fec00000810f4 */
[----:B------:R-:W-:Y:S06]  /*a7a40*/  HMMA.1688.F32.TF32 R128, R216, R86, R220 ;  /* 0x00000056d880723c */ /* 0x000fec00000810dc */
[----:B------:R-:W-:Y:S05]  /*a7a50*/  HMMA.1688.F32.TF32 R204, R164, R172, R204 ;  /* 0x000000aca4cc723c */ /* 0x000fea00000810cc */
[----:B------:R-:W-:Y:S04]  /*a7a60*/  STL.64 [R1+0x530], R124 ;  /* 0x0005307c01007387 */ /* 0x000fe80000100a00 */
[----:B------:R1:W-:Y:S02]  /*a7a70*/  STL.64 [R1+0x538], R126 ;  /* 0x0005387e01007387 */ /* 0x0003e40000100a00 */
[C---:B-1----:R-:W-:Y:S02]  /*a7a80*/  HMMA.1688.F32.TF32 R124, R216.reuse, R66, R224 ;  /* 0x00000042d87c723c */ /* 0x042fe400000810e0 */
[----:B------:R-:W-:Y:S04]  /*a7a90*/  STL.64 [R1+0x520], R132 ;  /* 0x0005208401007387 */ /* 0x000fe80000100a00 */
[----:B------:R-:W-:Y:S04]  /*a7aa0*/  STL.64 [R1+0x528], R134 ;  /* 0x0005288601007387 */ /* 0x000fe80000100a00 */
[----:B------:R-:W2:Y:S04]  /*a7ab0*/  LDL.LU R152, [R1+0xd80] ;  /* 0x000d800001987983 */ /* 0x000ea80000300800 */
[----:B------:R-:W-:Y:S04]  /*a7ac0*/  STL.64 [R1+0x510], R128 ;  /* 0x0005108001007387 */ /* 0x000fe80000100a00 */
[----:B------:R-:W-:Y:S05]  /*a7ad0*/  STL.64 [R1+0x518], R130 ;  /* 0x0005188201007387 */ /* 0x000fea0000100a00 */
[----:B------:R-:W-:Y:S04]  /*a7ae0*/  STL.64 [R1+0x570], R124 ;  /* 0x0005707c01007387 */ /* 0x000fe80000100a00 */
[----:B------:R1:W-:Y:S04]  /*a7af0*/  STL.64 [R1+0x578], R126 ;  /* 0x0005787e01007387 */ /* 0x0003e80000100a00 */
[----:B------:R-:W2:Y:S04]  /*a7b00*/  LDL.LU R153, [R1+0xd84] ;  /* 0x000d840001997983 */ /* 0x000ea80000300800 */
[----:B------:R-:W2:Y:S01]  /*a7b10*/  LDL.LU R154, [R1+0xd88] ;  /* 0x000d8800019a7983 */ /* 0x000ea20000300800 */
[----:B-1----:R-:W-:Y:S03]  /*a7b20*/  HMMA.1688.F32.TF32 R124, R216, R174, R204 ;  /* 0x000000aed87c723c */ /* 0x002fe600000810cc */
        /* <DEDUP_REMOVED lines=30> */
[----:B------:R-:W2:Y:S01]  /*a7d10*/  LDL.LU R127, [R1+0xdcc] ;  /* 0x000dcc00017f7983 */ /* 0x000ea20000300800 */
[C---:B------:R-:W-:Y:S03]  /*a7d20*/  HMMA.1688.F32.TF32 R200, R160.reuse, R110, R200 ;  /* 0x0000006ea0c8723c */ /* 0x040fe600000810c8 */
[----:B------:R-:W2:Y:S03]  /*a7d30*/  LDL.LU R240, [R1+0xe20] ;  /* 0x000e200001f07983 */ /* 0x000ea60000300800 */
[C---:B------:R-:W-:Y:S01]  /*a7d40*/  HMMA.1688.F32.TF32 R168, R160.reuse, R106, R168 ;  /* 0x0000006aa0a8723c */ /* 0x040fe200000810a8 */
[----:B------:R-:W2:Y:S04]  /*a7d50*/  LDL.LU R241, [R1+0xe24] ;  /* 0x000e240001f17983 */ /* 0x000ea80000300800 */
[----:B------:R-:W2:Y:S01]  /*a7d60*/  LDL.LU R242, [R1+0xe28] ;  /* 0x000e280001f27983 */ /* 0x000ea20000300800 */
[C---:B------:R-:W-:Y:S03]  /*a7d70*/  HMMA.1688.F32.TF32 R188, R160.reuse, R102, R188 ;  /* 0x00000066a0bc723c */ /* 0x040fe600000810bc */
[----:B------:R-:W2:Y:S03]  /*a7d80*/  LDL.LU R243, [R1+0xe2c] ;  /* 0x000e2c0001f37983 */ /* 0x000ea60000300800 */
        /* <DEDUP_REMOVED lines=8> */
[----:B------:R-:W4:Y:S05]  /*a7e10*/  LDS R163, [R252+UR12+0x17180] ;  /* 0x0171800cfca37984 */ /* 0x000f2a0008000800 */
[C---:B------:R-:W-:Y:S06]  /*a7e20*/  HMMA.1688.F32.TF32 R188, R164.reuse, R144, R188 ;  /* 0x00000090a4bc723c */ /* 0x040fec00000810bc */
[C---:B------:R-:W-:Y:S06]  /*a7e30*/  HMMA.1688.F32.TF32 R192, R164.reuse, R180, R192 ;  /* 0x000000b4a4c0723c */ /* 0x040fec00000810c0 */
[C---:B------:R-:W-:Y:S06]  /*a7e40*/  HMMA.1688.F32.TF32 R196, R164.reuse, R148, R196 ;  /* 0x00000094a4c4723c */ /* 0x040fec00000810c4 */
[----:B------:R-:W-:Y:S01]  /*a7e50*/  HMMA.1688.F32.TF32 R228, R164, R184, R228 ;  /* 0x000000b8a4e4723c */ /* 0x000fe200000810e4 */
        /* <DEDUP_REMOVED lines=13> */
[----:B------:R-:W2:Y:S04]  /*a7f30*/  LDL.LU R212, [R1+0xd70] ;  /* 0x000d700001d47983 */ /* 0x000ea80000300800 */
[----:B------:R-:W2:Y:S01]  /*a7f40*/  LDL.LU R213, [R1+0xd74] ;  /* 0x000d740001d57983 */ /* 0x000ea20000300800 */
[----:B------:R-:W-:Y:S03]  /*a7f50*/  HMMA.1688.F32.TF32 R228, R216, R186, R228 ;  /* 0x000000bad8e4723c */ /* 0x000fe600000810e4 */
        /* <DEDUP_REMOVED lines=15> */
[----:B------:R1:W-:Y:S04]  /*a8050*/  STL.64 [R1+0x5a8], R202 ;  /* 0x0005a8ca01007387 */ /* 0x0003e80000100a00 */
[----:B------:R-:W-:Y:S04]  /*a8060*/  STL.64 [R1+0x5e0], R168 ;  /* 0x0005e0a801007387 */ /* 0x000fe80000100a00 */
[----:B------:R1:W-:Y:S04]  /*a8070*/  STL.64 [R1+0x5e8], R170 ;  /* 0x0005e8aa01007387 */ /* 0x0003e80000100a00 */
[----:B------:R-:W-:Y:S01]  /*a8080*/  STL.64 [R1+0x5c0], R188 ;  /* 0x0005c0bc01007387 */ /* 0x000fe20000100a00 */
[----:B-1----:R-:W-:-:S03]  /*a8090*/  MOV R202, R17 ;  /* 0x0000001100ca7202 */ /* 0x002fc60000000f00 */
[----:B------:R1:W-:Y:S01]  /*a80a0*/  STL.64 [R1+0x5c8], R190 ;  /* 0x0005c8be01007387 */ /* 0x0003e20000100a00 */
[----:B------:R-:W-:-:S03]  /*a80b0*/  IMAD.MOV.U32 R203, RZ, RZ, R16 ;  /* 0x000000ffffcb7224 */ /* 0x000fc600078e0010 */
[----:B------:R-:W-:Y:S01]  /*a80c0*/  STL.64 [R1+0x5b0], R192 ;  /* 0x0005b0c001007387 */ /* 0x000fe20000100a00 */
[----:B------:R-:W-:-:S03]  /*a80d0*/  IMAD.MOV.U32 R170, RZ, RZ, R13 ;  /* 0x000000ffffaa7224 */ /* 0x000fc600078e000d */
[----:B------:R3:W-:Y:S01]  /*a80e0*/  STL.64 [R1+0x5b8], R194 ;  /* 0x0005b8c201007387 */ /* 0x0007e20000100a00 */
[----:B------:R-:W-:-:S03]  /*a80f0*/  IMAD.MOV.U32 R171, RZ, RZ, R12 ;  /* 0x000000ffffab7224 */ /* 0x000fc600078e000c */
[----:B------:R-:W-:Y:S01]  /*a8100*/  STL.64 [R1+0x5f0], R196 ;  /* 0x0005f0c401007387 */ /* 0x000fe20000100a00 */
[----:B-1----:R-:W-:-:S03]  /*a8110*/  IMAD.MOV.U32 R190, RZ, RZ, R9 ;  /* 0x000000ffffbe7224 */ /* 0x002fc600078e0009 */
[----:B------:R1:W-:Y:S01]  /*a8120*/  STL.64 [R1+0x5f8], R198 ;  /* 0x0005f8c601007387 */ /* 0x0003e20000100a00 */
[----:B------:R-:W-:-:S03]  /*a8130*/  MOV R191, R8 ;  /* 0x0000000800bf7202 */ /* 0x000fc60000000f00 */
[----:B------:R-:W2:Y:S01]  /*a8140*/  LDL.LU R216, [R1+0xdf0] ;  /* 0x000df00001d87983 */ /* 0x000ea20000300800 */
[----:B---3--:R-:W-:-:S03]  /*a8150*/  IMAD.MOV.U32 R194, RZ, RZ, R5 ;  /* 0x000000ffffc27224 */ /* 0x008fc600078e0005 */
[----:B------:R-:W-:Y:S01]  /*a8160*/  STL.64 [R1+0x600], R228 ;  /* 0x000600e401007387 */ /* 0x000fe20000100a00 */
[----:B------:R-:W-:-:S03]  /*a8170*/  IMAD.MOV.U32 R195, RZ, RZ, R4 ;  /* 0x000000ffffc37224 */ /* 0x000fc600078e0004 */
[----:B------:R3:W-:Y:S01]  /*a8180*/  STL.64 [R1+0x608], R230 ;  /* 0x000608e601007387 */ /* 0x0007e20000100a00 */
[----:B-1----:R-:W-:-:S03]  /*a8190*/  IMAD.MOV.U32 R198, RZ, RZ, R3 ;  /* 0x000000ffffc67224 */ /* 0x002fc600078e0003 */
[----:B------:R-:W3:Y:S01]  /*a81a0*/  LDL.LU R217, [R1+0xdf4] ;  /* 0x000df40001d97983 */ /* 0x000ee20000300800 */
[----:B------:R-:W-:-:S03]  /*a81b0*/  IMAD.MOV.U32 R199, RZ, RZ, R2 ;  /* 0x000000ffffc77224 */ /* 0x000fc600078e0002 */
[----:B------:R-:W3:Y:S04]  /*a81c0*/  LDL.LU R218, [R1+0xdf8] ;  /* 0x000df80001da7983 */ /* 0x000ee80000300800 */
[----:B------:R-:W3:Y:S01]  /*a81d0*/  LDL.LU R219, [R1+0xdfc] ;  /* 0x000dfc0001db7983 */ /* 0x000ee20000300800 */
[C---:B----4-:R-:W-:Y:S06]  /*a81e0*/  HMMA.1688.F32.TF32 R188, R160.reuse, R190, R132 ;  /* 0x000000bea0bc723c */ /* 0x050fec0000081084 */
[C---:B------:R-:W-:Y:S06]  /*a81f0*/  HMMA.1688.F32.TF32 R192, R160.reuse, R194, R136 ;  /* 0x000000c2a0c0723c */ /* 0x040fec0000081088 */
[C---:B--2---:R-:W-:Y:S06]  /*a8200*/  HMMA.1688.F32.TF32 R196, R160.reuse, R198, R152 ;  /* 0x000000c6a0c4723c */ /* 0x044fec0000081098 */
[C---:B------:R-:W-:Y:S06]  /*a8210*/  HMMA.1688.F32.TF32 R168, R160.reuse, R170, R128 ;  /* 0x000000aaa0a8723c */ /* 0x040fec0000081080 */
[----:B------:R-:W-:Y:S01]  /*a8220*/  HMMA.1688.F32.TF32 R200, R160, R202, R124 ;  /* 0x000000caa0c8723c */ /* 0x000fe2000008107c */
[----:B------:R-:W2:Y:S04]  /*a8230*/  LDL.LU.64 R126, [R1+0x44b8] ;  /* 0x0044b800017e7983 */ /* 0x000ea80000300a00 */
[----:B------:R-:W4:Y:S04]  /*a8240*/  LDL.LU.64 R124, [R1+0x44b0] ;  /* 0x0044b000017c7983 */ /* 0x000f280000300a00 */
[----:B------:R-:W2:Y:S04]  /*a8250*/  LDL.LU.64 R130, [R1+0x44a8] ;  /* 0x0044a80001827983 */ /* 0x000ea80000300a00 */
[----:B------:R-:W4:Y:S04]  /*a8260*/  LDL.LU.64 R128, [R1+0x44a0] ;  /* 0x0044a00001807983 */ /* 0x000f280000300a00 */
[----:B------:R-:W2:Y:S04]  /*a8270*/  LDL.LU.64 R134, [R1+0x4498] ;  /* 0x0044980001867983 */ /* 0x000ea80000300a00 */
[----:B------:R-:W2:Y:S04]  /*a8280*/  LDL.LU.64 R132, [R1+0x4490] ;  /* 0x0044900001847983 */ /* 0x000ea80000300a00 */
[----:B------:R-:W2:Y:S04]  /*a8290*/  LDL.LU.64 R138, [R1+0x4488] ;  /* 0x00448800018a7983 */ /* 0x000ea80000300a00 */
[----:B------:R-:W2:Y:S04]  /*a82a0*/  LDL.LU.64 R136, [R1+0x4480] ;  /* 0x0044800001887983 */ /* 0x000ea80000300a00 */
[----:B------:R-:W2:Y:S04]  /*a82b0*/  LDL.LU.64 R154, [R1+0x4478] ;  /* 0x00447800019a7983 */ /* 0x000ea80000300a00 */
[----:B------:R-:W2:Y:S01]  /*a82c0*/  LDL.LU.64 R152, [R1+0x4470] ;  /* 0x0044700001987983 */ /* 0x000ea20000300a00 */
[----:B------:R-:W-:-:S02]  /*a82d0*/  IMAD.MOV.U32 R250, RZ, RZ, R21 ;  /* 0x000000fffffa7224 */ /* 0x000fc400078e0015 */
[----:B------:R-:W-:Y:S01]  /*a82e0*/  IMAD.MOV.U32 R251, RZ, RZ, R20 ;  /* 0x000000fffffb7224 */ /* 0x000fe200078e0014 */
[C---:B------:R-:W-:Y:S06]  /*a82f0*/  HMMA.1688.F32.TF32 R240, R160.reuse, R10, R240 ;  /* 0x0000000aa0f0723c */ /* 0x040fec00000810f0 */
[C---:B------:R-:W-:Y:S06]  /*a8300*/  HMMA.1688.F32.TF32 R220, R160.reuse, R18, R220 ;  /* 0x00000012a0dc723c */ /* 0x040fec00000810dc */
[C---:B------:R-:W-:Y:S06]  /*a8310*/  HMMA.1688.F32.TF32 R204, R160.reuse, R14, R204 ;  /* 0x0000000ea0cc723c */ /* 0x040fec00000810cc */
[C---:B------:R-:W-:Y:S06]  /*a8320*/  HMMA.1688.F32.TF32 R224, R160.reuse, R250, R224 ;  /* 0x000000faa0e0723c */ /* 0x040fec00000810e0 */
[C---:B---3--:R-:W-:Y:S06]  /*a8330*/  HMMA.1688.F32.TF32 R228, R160.reuse, R42, R212 ;  /* 0x0000002aa0e4723c */ /* 0x048fec00000810d4 */
[C---:B------:R-:W-:Y:S01]  /*a8340*/  HMMA.1688.F32.TF32 R212, R160.reuse, R30, R164 ;  /* 0x0000001ea0d4723c */ /* 0x040fe200000810a4 */
[----:B------:R-:W-:Y:S04]  /*a8350*/  LDS R164, [R0+UR12+0x1a180] ;  /* 0x01a1800c00a47984 */ /* 0x000fe80008000800 */
[----:B------:R-:W-:Y:S04]  /*a8360*/  LDS R166, [R0+UR12+0x1b180] ;  /* 0x01b1800c00a67984 */ /* 0x000fe80008000800 */
[----:B------:R-:W-:Y:S04]  /*a8370*/  LDS R165, [R252+UR12+0x1a180] ;  /* 0x01a1800cfca57984 */ /* 0x000fe80008000800 */
[----:B------:R-:W1:Y:S01]  /*a8380*/  LDS R167, [R252+UR12+0x1b180] ;  /* 0x01b1800cfca77984 */ /* 0x000e620008000800 */
        /* <DEDUP_REMOVED lines=15> */
[C---:B------:R-:W-:Y:S01]  /*a8480*/  HMMA.1688.F32.TF32 R224, R156.reuse, R88, R224 ;  /* 0x000000589ce0723c */ /* 0x040fe200000810e0 */
[----:B------:R-:W-:Y:S05]  /*a8490*/  STL.64 [R1+0x4428], R250 ;  /* 0x004428fa01007387 */ /* 0x000fea0000100a00 */
[C---:B----4-:R-:W-:Y:S01]  /*a84a0*/  HMMA.1688.F32.TF32 R160, R156.reuse, R128, R212 ;  /* 0x000000809ca0723c */ /* 0x050fe200000810d4 */
[----:B------:R-:W-:Y:S04]  /*a84b0*/  LDS R212, [R0+UR12+0x1c180] ;  /* 0x01c1800c00d47984 */ /* 0x000fe80008000800 */
[----:B------:R-:W-:Y:S04]  /*a84c0*/  LDS R214, [R0+UR12+0x1d180] ;  /* 0x01d1800c00d67984 */ /* 0x000fe80008000800 */
[----:B------:R-:W-:Y:S04]  /*a84d0*/  LDS R213, [R252+UR12+0x1c180] ;  /* 0x01c1800cfcd57984 */ /* 0x000fe80008000800 */
[----:B------:R-:W3:Y:S01]  /*a84e0*/  LDS R215, [R252+UR12+0x1d180] ;  /* 0x01d1800cfcd77984 */ /* 0x000ee20008000800 */
[C---:B--2---:R-:W-:Y:S06]  /*a84f0*/  HMMA.1688.F32.TF32 R228, R156.reuse, R152, R228 ;  /* 0x000000989ce4723c */ /* 0x044fec00000810e4 */
[C---:B------:R-:W-:Y:S06]  /*a8500*/  HMMA.1688.F32.TF32 R232, R156.reuse, R136, R232 ;  /* 0x000000889ce8723c */ /* 0x040fec00000810e8 */
[----:B------:R-:W-:-:S12]  /*a8510*/  HMMA.1688.F32.TF32 R236, R156, R132, R236 ;  /* 0x000000849cec723c */ /* 0x000fd800000810ec */
[----:B-1----:R-:W-:Y:S06]  /*a8520*/  HMMA.1688.F32.TF32 R228, R164, R154, R228 ;  /* 0x0000009aa4e4723c */ /* 0x002fec00000810e4 */
[----:B------:R-:W-:Y:S01]  /*a8530*/  HMMA.1688.F32.TF32 R208, R156, R124, R208 ;  /* 0x0000007c9cd0723c */ /* 0x000fe200000810d0 */
[----:B------:R-:W-:Y:S04]  /*a8540*/  LDS R156, [R0+UR12+0x1e180] ;  /* 0x01e1800c009c7984 */ /* 0x000fe80008000800 */
[----:B------:R-:W-:Y:S04]  /*a8550*/  LDS R158, [R0+UR12+0x1f180] ;  /* 0x01f1800c009e7984 */ /* 0x000fe80008000800 */
[----:B------:R-:W-:Y:S04]  /*a8560*/  LDS R157, [R252+UR12+0x1e180] ;  /* 0x01e1800cfc9d7984 */ /* 0x000fe80008000800 */
[----:B------:R-:W1:Y:S01]  /*a8570*/  LDS R159, [R252+UR12+0x1f180] ;  /* 0x01f1800cfc9f7984 */ /* 0x000e620008000800 */
[C---:B------:R-:W-:Y:S06]  /*a8580*/  HMMA.1688.F32.TF32 R232, R164.reuse, R138, R232 ;  /* 0x0000008aa4e8723c */ /* 0x040fec00000810e8 */
[----:B------:R-:W-:Y:S06]  /*a8590*/  HMMA.1688.F32.TF32 R236, R164, R134, R236 ;  /* 0x00000086a4ec723c */ /* 0x000fec00000810ec */
[----:B---3--:R-:W-:Y:S06]  /*a85a0*/  HMMA.1688.F32.TF32 R228, R212, R52, R228 ;  /* 0x00000034d4e4723c */ /* 0x008fec00000810e4 */
[----:B------:R-:W-:Y:S01]  /*a85b0*/  HMMA.1688.F32.TF32 R160, R164, R130, R160 ;  /* 0x00000082a4a0723c */ /* 0x000fe200000810a0 */
[----:B------:R-:W-:Y:S04]  /*a85c0*/  STL.64 [R1+0x4438], R154 ;  /* 0x0044389a01007387 */ /* 0x000fe80000100a00 */
[----:B------:R-:W-:Y:S01]  /*a85d0*/  STL.64 [R1+0x4430], R152 ;  /* 0x0044309801007387 */ /* 0x000fe20000100a00 */
[C---:B------:R-:W-:Y:S03]  /*a85e0*/  HMMA.1688.F32.TF32 R232, R212.reuse, R56, R232 ;  /* 0x00000038d4e8723c */ /* 0x040fe600000810e8 */
[----:B------:R-:W-:Y:S04]  /*a85f0*/  STL.64 [R1+0x4448], R138 ;  /* 0x0044488a01007387 */ /* 0x000fe80000100a00 */
[----:B------:R-:W-:Y:S01]  /*a8600*/  STL.64 [R1+0x4440], R136 ;  /* 0x0044408801007387 */ /* 0x000fe20000100a00 */
[----:B------:R-:W-:Y:S03]  /*a8610*/  HMMA.1688.F32.TF32 R236, R212, R60, R236 ;  /* 0x0000003cd4ec723c */ /* 0x000fe600000810ec */
[----:B------:R-:W-:Y:S04]  /*a8620*/  STL.64 [R1+0x4458], R134 ;  /* 0x0044588601007387 */ /* 0x000fe80000100a00 */
[----:B------:R-:W-:Y:S01]  /*a8630*/  STL.64 [R1+0x4450], R132 ;  /* 0x0044508401007387 */ /* 0x000fe20000100a00 */
[----:B------:R-:W-:Y:S03]  /*a8640*/  HMMA.1688.F32.TF32 R208, R164, R126, R208 ;  /* 0x0000007ea4d0723c */ /* 0x000fe600000810d0 */
[----:B------:R-:W-:Y:S04]  /*a8650*/  STL.64 [R1+0x4468], R130 ;  /* 0x0044688201007387 */ /* 0x000fe80000100a00 */
[----:B------:R1:W-:Y:S01]  /*a8660*/  STL.64 [R1+0x4460], R128 ;  /* 0x0044608001007387 */ /* 0x0003e20000100a00 */
[----:B------:R-:W-:Y:S06]  /*a8670*/  HMMA.1688.F32.TF32 R160, R212, R68, R160 ;  /* 0x00000044d4a0723c */ /* 0x000fec00000810a0 */
[----:B------:R-:W-:Y:S06]  /*a8680*/  HMMA.1688.F32.TF32 R240, R164, R122, R240 ;  /* 0x0000007aa4f0723c */ /* 0x000fec00000810f0 */
        /* <DEDUP_REMOVED lines=8> */
[----:B------:R-:W-:Y:S06]  /*a8710*/  HMMA.1688.F32.TF32 R240, R212, R76, R240 ;  /* 0x0000004cd4f0723c */ /* 0x000fec00000810f0 */
[----:B-1----:R-:W-:Y:S06]  /*a8720*/  HMMA.1688.F32.TF32 R128, R156, R70, R160 ;  /* 0x000000469c80723c */ /* 0x002fec00000810a0 */
[----:B------:R-:W-:Y:S01]  /*a8730*/  HMMA.1688.F32.TF32 R220, R164, R50, R220 ;  /* 0x00000032a4dc723c */ /* 0x000fe200000810dc */
[----:B------:R-:W-:Y:S04]  /*a8740*/  STL.64 [R1+0x350], R136 ;  /* 0x0003508801007387 */ /* 0x000fe80000100a00 */
[----:B------:R-:W-:Y:S01]  /*a8750*/  STL.64 [R1+0x358], R138 ;  /* 0x0003588a01007387 */ /* 0x000fe20000100a00 */
[----:B------:R-:W-:Y:S03]  /*a8760*/  HMMA.1688.F32.TF32 R244, R212, R80, R244 ;  /* 0x00000050d4f4723c */ /* 0x000fe600000810f4 */
[----:B------:R-:W-:Y:S03]  /*a8770*/  STL.64 [R1+0x320], R132 ;  /* 0x0003208401007387 */ /* 0x000fe60000100a00 */
[----:B------:R-:W-:Y:S01]  /*a8780*/  HMMA.1688.F32.TF32 R204, R164, R46, R204 ;  /* 0x0000002ea4cc723c */ /* 0x000fe200000810cc */
[----:B------:R1:W-:Y:S04]  /*a8790*/  STL.64 [R1+0x328], R134 ;  /* 0x0003288601007387 */ /* 0x0003e80000100a00 */
[----:B------:R-:W-:Y:S01]  /*a87a0*/  STL.64 [R1+0x300], R128 ;  /* 0x0003008001007387 */ /* 0x000fe20000100a00 */
[----:B------:R-:W-:Y:S03]  /*a87b0*/  HMMA.1688.F32.TF32 R216, R212, R84, R216 ;  /* 0x00000054d4d8723c */ /* 0x000fe600000810d8 */
[----:B------:R2:W-:Y:S03]  /*a87c0*/  STL.64 [R1+0x308], R130 ;  /* 0x0003088201007387 */ /* 0x0005e60000100a00 */
[----:B-1----:R-:W-:Y:S01]  /*a87d0*/  HMMA.1688.F32.TF32 R132, R156, R74, R208 ;  /* 0x0000004a9c84723c */ /* 0x002fe200000810d0 */
[----:B------:R-:W-:Y:S04]  /*a87e0*/  LDS R160, [R0+UR12+0x18200] ;  /* 0x0182000c00a07984 */ /* 0x000fe80008000800 */
[----:B------:R-:W-:Y:S01]  /*a87f0*/  LDS R162, [R0+UR12+0x19200] ;  /* 0x0192000c00a27984 */ /* 0x000fe20008000800 */
[----:B------:R-:W-:Y:S03]  /*a8800*/  HMMA.1688.F32.TF32 R200, R164, R110, R200 ;  /* 0x0000006ea4c8723c */ /* 0x000fe600000810c8 */
[----:B------:R-:W-:Y:S03]  /*a8810*/  LDS R161, [R252+UR12+0x18200] ;  /* 0x0182000cfca17984 */ /* 0x000fe60008000800 */
[----:B--2---:R-:W-:Y:S01]  /*a8820*/  HMMA.1688.F32.TF32 R128, R156, R78, R240 ;  /* 0x0000004e9c80723c */ /* 0x004fe200000810f0 */
[----:B------:R-:W-:Y:S05]  /*a8830*/  LDS R163, [R252+UR12+0x19200] ;  /* 0x0192000cfca37984 */ /* 0x000fea0008000800 */
[----:B------:R-:W-:Y:S06]  /*a8840*/  HMMA.1688.F32.TF32 R220, R212, R64, R220 ;  /* 0x00000040d4dc723c */ /* 0x000fec00000810dc */
[----:B------:R-:W-:Y:S01]  /*a8850*/  HMMA.1688.F32.TF32 R168, R164, R106, R168 ;  /* 0x0000006aa4a8723c */ /* 0x000fe200000810a8 */
[----:B------:R-:W-:Y:S05]  /*a8860*/  STL.64 [R1+0x460], R132 ;  /* 0x0004608401007387 */ /* 0x000fea0000100a00 */
[----:B------:R-:W-:Y:S01]  /*a8870*/  HMMA.1688.F32.TF32 R136, R156, R82, R244 ;  /* 0x000000529c88723c */ /* 0x000fe200000810f4 */
[----:B------:R1:W-:Y:S05]  /*a8880*/  STL.64 [R1+0x468], R134 ;  /* 0x0004688601007387 */ /* 0x0003ea0000100a00 */
[----:B------:R-:W-:Y:S01]  /*a8890*/  HMMA.1688.F32.TF32 R204, R212, R172, R204 ;  /* 0x000000acd4cc723c */ /* 0x000fe200000810cc */
[----:B------:R-:W-:Y:S05]  /*a88a0*/  STL.64 [R1+0x450], R128 ;  /* 0x0004508001007387 */ /* 0x000fea0000100a00 */
[----:B------:R-:W-:Y:S01]  /*a88b0*/  HMMA.1688.F32.TF32 R188, R164, R102, R188 ;  /* 0x00000066a4bc723c */ /* 0x000fe200000810bc */
[----:B------:R2:W-:Y:S05]  /*a88c0*/  STL.64 [R1+0x458], R130 ;  /* 0x0004588201007387 */ /* 0x0005ea0000100a00 */
        /* <DEDUP_REMOVED lines=14> */
[----:B------:R-:W-:Y:S06]  /*a89b0*/  HMMA.1688.F32.TF32 R192, R212, R180, R192 ;  /* 0x000000b4d4c0723c */ /* 0x000fec00000810c0 */
[C---:B--2---:R-:W-:Y:S06]  /*a89c0*/  HMMA.1688.F32.TF32 R132, R156.reuse, R142, R200 ;  /* 0x0000008e9c84723c */ /* 0x044fec00000810c8 */
[----:B-1----:R-:W-:Y:S06]  /*a89d0*/  HMMA.1688.F32.TF32 R128, R156, R178, R168 ;  /* 0x000000b29c80723c */ /* 0x002fec00000810a8 */
[----:B------:R-:W-:Y:S01]  /*a89e0*/  HMMA.1688.F32.TF32 R196, R212, R148, R196 ;  /* 0x00000094d4c4723c */ /* 0x000fe200000810c4 */
[----:B------:R-:W-:Y:S04]  /*a89f0*/  STL.64 [R1+0x480], R136 ;  /* 0x0004808801007387 */ /* 0x000fe80000100a00 */
[----:B------:R1:W-:Y:S06]  /*a8a00*/  STL.64 [R1+0x488], R138 ;  /* 0x0004888a01007387 */ /* 0x0003ec0000100a00 */
[----:B------:R-:W-:Y:S04]  /*a8a10*/  STL.64 [R1+0x4c0], R132 ;  /* 0x0004c08401007387 */ /* 0x000fe80000100a00 */
[----:B------:R2:W-:Y:S01]  /*a8a20*/  STL.64 [R1+0x4c8], R134 ;  /* 0x0004c88601007387 */ /* 0x0005e20000100a00 */
[C---:B-1----:R-:W-:Y:S03]  /*a8a30*/  HMMA.1688.F32.TF32 R136, R156.reuse, R146, R188 ;  /* 0x000000929c88723c */ /* 0x042fe600000810bc */
[----:B------:R-:W-:Y:S04]  /*a8a40*/  STL.64 [R1+0x4b0], R128 ;  /* 0x0004b08001007387 */ /* 0x000fe80000100a00 */
[----:B------:R1:W-:Y:S01]  /*a8a50*/  STL.64 [R1+0x4b8], R130 ;  /* 0x0004b88201007387 */ /* 0x0003e20000100a00 */
[C---:B--2---:R-:W-:Y:S06]  /*a8a60*/  HMMA.1688.F32.TF32 R132, R156.reuse, R182, R192 ;  /* 0x000000b69c84723c */ /* 0x044fec00000810c0 */
[----:B-1----:R-:W-:Y:S09]  /*a8a70*/  HMMA.1688.F32.TF32 R128, R156, R150, R196 ;  /* 0x000000969c80723c */ /* 0x002ff200000810c4 */
[----:B------:R-:W-:Y:S01]  /*a8a80*/  STL.64 [R1+0x4a0], R136 ;  /* 0x0004a08801007387 */ /* 0x000fe20000100a00 */
[----:B------:R-:W-:Y:S03]  /*a8a90*/  HMMA.1688.F32.TF32 R224, R164, R90, R224 ;  /* 0x0000005aa4e0723c */ /* 0x000fe600000810e0 */
        /* <DEDUP_REMOVED lines=9> */
[----:B-1----:R-:W4:Y:S04]  /*a8b30*/  LDL.64 R134, [R1+0x228] ;  /* 0x0002280001867983 */ /* 0x002f280000100a00 */
        /* <DEDUP_REMOVED lines=50> */
[----:B---3--:R-:W2:Y:S04]  /*a8e60*/  LDL.64 R130, [R1+0x218] ;  /* 0x0002180001827983 */ /* 0x008ea80000100a00 */
[----:B------:R-:W3:Y:S04]  /*a8e70*/  LDL.64 R138, [R1+0x238] ;  /* 0x00023800018a7983 */ /* 0x000ee80000100a00 */
[----:B------:R-:W3:Y:S04]  /*a8e80*/  LDL.64 R154, [R1+0x248] ;  /* 0x00024800019a7983 */ /* 0x000ee80000100a00 */
[----:B------:R-:W3:Y:S04]  /*a8e90*/  LDL.LU R168, [R1+0xeb0] ;  /* 0x000eb00001a87983 */ /* 0x000ee80000300800 */
[----:B------:R-:W3:Y:S04]  /*a8ea0*/  LDL.LU R169, [R1+0xeb4] ;  /* 0x000eb40001a97983 */ /* 0x000ee80000300800 */
[----:B------:R-:W3:Y:S04]  /*a8eb0*/  LDL.LU R170, [R1+0xeb8] ;  /* 0x000eb80001aa7983 */ /* 0x000ee80000300800 */
[----:B------:R-:W3:Y:S04]  /*a8ec0*/  LDL.LU R171, [R1+0xebc] ;  /* 0x000ebc0001ab7983 */ /* 0x000ee80000300800 */
[----:B------:R-:W3:Y:S04]  /*a8ed0*/  LDL.64 R250, [R1+0x258] ;  /* 0x0002580001fa7983 */ /* 0x000ee80000100a00 */
[----:B------:R-:W3:Y:S04]  /*a8ee0*/  LDL.LU R228, [R1+0xe10] ;  /* 0x000e100001e47983 */ /* 0x000ee80000300800 */
[----:B------:R-:W3:Y:S04]  /*a8ef0*/  LDL.LU R229, [R1+0xe14] ;  /* 0x000e140001e57983 */ /* 0x000ee80000300800 */
[----:B------:R-:W3:Y:S04]  /*a8f00*/  LDL.LU R230, [R1+0xe18] ;  /* 0x000e180001e67983 */ /* 0x000ee80000300800 */
[----:B------:R-:W3:Y:S04]  /*a8f10*/  LDL.LU R231, [R1+0xe1c] ;  /* 0x000e1c0001e77983 */ /* 0x000ee80000300800 */
[----:B------:R-:W3:Y:S04]  /*a8f20*/  LDL.LU R224, [R1+0xee0] ;  /* 0x000ee00001e07983 */ /* 0x000ee80000300800 */
[----:B------:R-:W-:Y:S04]  /*a8f30*/  STL.64 [R1+0x9a0], R156 ;  /* 0x0009a09c01007387 */ /* 0x000fe80000100a00 */
[----:B------:R-:W-:Y:S04]  /*a8f40*/  STL.64 [R1+0x9a8], R158 ;  /* 0x0009a89e01007387 */ /* 0x000fe80000100a00 */
[----:B------:R-:W3:Y:S04]  /*a8f50*/  LDL.LU R225, [R1+0xee4] ;  /* 0x000ee40001e17983 */ /* 0x000ee80000300800 */
[----:B------:R-:W3:Y:S04]  /*a8f60*/  LDL.LU R226, [R1+0xee8] ;  /* 0x000ee80001e27983 */ /* 0x000ee80000300800 */
[----:B------:R-:W3:Y:S04]  /*a8f70*/  LDL.LU R227, [R1+0xeec] ;  /* 0x000eec0001e37983 */ /* 0x000ee80000300800 */
[----:B------:R-:W-:Y:S04]  /*a8f80*/  LDS R164, [R0+UR12+0x16200] ;  /* 0x0162000c00a47984 */ /* 0x000fe80008000800 */
[----:B------:R-:W-:Y:S04]  /*a8f90*/  LDS R166, [R0+UR12+0x17200] ;  /* 0x0172000c00a67984 */ /* 0x000fe80008000800 */
[----:B------:R-:W-:Y:S04]  /*a8fa0*/  LDS R165, [R252+UR12+0x16200] ;  /* 0x0162000cfca57984 */ /* 0x000fe80008000800 */
[----:B------:R-:W2:Y:S04]  /*a8fb0*/  LDS R167, [R252+UR12+0x17200] ;  /* 0x0172000cfca77984 */ /* 0x000ea80008000800 */
[----:B------:R-:W-:Y:S04]  /*a8fc0*/  LDS R156, [R0+UR12+0x1a200] ;  /* 0x01a2000c009c7984 */ /* 0x000fe80008000800 */
[----:B------:R-:W-:Y:S04]  /*a8fd0*/  LDS R158, [R0+UR12+0x1b200] ;  /* 0x01b2000c009e7984 */ /* 0x000fe80008000800 */
[----:B------:R-:W-:Y:S04]  /*a8fe0*/  LDS R157, [R252+UR12+0x1a200] ;  /* 0x01a2000cfc9d7984 */ /* 0x000fe80008000800 */
[----:B------:R-:W1:Y:S01]  /*a8ff0*/  LDS R159, [R252+UR12+0x1b200] ;  /* 0x01b2000cfc9f7984 */ /* 0x000e620008000800 */
[----:B----4-:R-:W-:-:S02]  /*a9000*/  IMAD.MOV.U32 R9, RZ, RZ, R134 ;  /* 0x000000ffff097224 */ /* 0x010fc400078e0086 */
[----:B------:R-:W-:Y:S01]  /*a9010*/  IMAD.MOV.U32 R8, RZ, RZ, R135 ;  /* 0x000000ffff087224 */ /* 0x000fe200078e0087 */
[C---:B--2---:R-:W-:Y:S06]  /*a9020*/  HMMA.1688.F32.TF32 R220, R164.reuse, R130, R220 ;  /* 0x00000082a4dc723c */ /* 0x044fec00000810dc */
[----:B------:R-:W-:Y:S01]  /*a9030*/  MOV R5, R130 ;  /* 0x0000008200057202 */ /* 0x000fe20000000f00 */
[----:B------:R-:W-:Y:S02]  /*a9040*/  IMAD.MOV.U32 R4, RZ, RZ, R131 ;  /* 0x000000ffff047224 */ /* 0x000fe400078e0083 */
[----:B------:R-:W2:Y:S01]  /*a9050*/  LDL.LU.64 R130, [R1+0x4468] ;  /* 0x0044680001827983 */ /* 0x000ea20000300a00 */
[----:B---3--:R-:W-:Y:S01]  /*a9060*/  IMAD.MOV.U32 R13, RZ, RZ, R138 ;  /* 0x000000ffff0d7224 */ /* 0x008fe200078e008a */
[C---:B------:R-:W-:Y:S02]  /*a9070*/  HMMA.1688.F32.TF32 R192, R164.reuse, R138, R192 ;  /* 0x0000008aa4c0723c */ /* 0x040fe400000810c0 */
[----:B------:R-:W3:Y:S04]  /*a9080*/  LDL.LU.64 R128, [R1+0x4460] ;  /* 0x0044600001807983 */ /* 0x000ee80000300a00 */
[----:B------:R-:W-:Y:S01]  /*a9090*/  MOV R12, R139 ;  /* 0x0000008b000c7202 */ /* 0x000fe20000000f00 */
[----:B------:R-:W-:Y:S01]  /*a90a0*/  IMAD.MOV.U32 R17, RZ, RZ, R154 ;  /* 0x000000ffff117224 */ /* 0x000fe200078e009a */
[C---:B------:R-:W-:Y:S06]  /*a90b0*/  HMMA.1688.F32.TF32 R188, R164.reuse, R154, R188 ;  /* 0x0000009aa4bc723c */ /* 0x040fec00000810bc */
[----:B------:R-:W-:Y:S01]  /*a90c0*/  IMAD.MOV.U32 R16, RZ, RZ, R155 ;  /* 0x000000ffff107224 */ /* 0x000fe200078e009b */
[----:B------:R-:W-:Y:S06]  /*a90d0*/  HMMA.1688.F32.TF32 R168, R164, R250, R168 ;  /* 0x000000faa4a8723c */ /* 0x000fec00000810a8 */
[----:B------:R-:W-:-:S02]  /*a90e0*/  IMAD.MOV.U32 R3, RZ, RZ, R250 ;  /* 0x000000ffff037224 */ /* 0x000fc400078e00fa */
[----:B------:R-:W-:Y:S01]  /*a90f0*/  IMAD.MOV.U32 R2, RZ, RZ, R251 ;  /* 0x000000ffff027224 */ /* 0x000fe200078e00fb */
[C---:B------:R-:W-:Y:S01]  /*a9100*/  HMMA.1688.F32.TF32 R224, R164.reuse, R134, R224 ;  /* 0x00000086a4e0723c */ /* 0x040fe200000810e0 */
[----:B------:R-:W4:Y:S04]  /*a9110*/  LDL.LU.64 R134, [R1+0x4458] ;  /* 0x0044580001867983 */ /* 0x000f280000300a00 */
[----:B------:R-:W2:Y:S04]  /*a9120*/  LDL.LU.64 R132, [R1+0x4450] ;  /* 0x0044500001847983 */ /* 0x000ea80000300a00 */
[----:B------:R-:W4:Y:S04]  /*a9130*/  LDL.LU.64 R138, [R1+0x4448] ;  /* 0x00444800018a7983 */ /* 0x000f280000300a00 */
[----:B------:R-:W3:Y:S04]  /*a9140*/  LDL.LU.64 R136, [R1+0x4440] ;  /* 0x0044400001887983 */ /* 0x000ee80000300a00 */
[----:B------:R-:W4:Y:S04]  /*a9150*/  LDL.LU.64 R154, [R1+0x4438] ;  /* 0x00443800019a7983 */ /* 0x000f280000300a00 */
[----:B------:R-:W2:Y:S04]  /*a9160*/  LDL.LU.64 R152, [R1+0x4430] ;  /* 0x0044300001987983 */ /* 0x000ea80000300a00 */
[----:B------:R-:W4:Y:S01]  /*a9170*/  LDL.LU.64 R250, [R1+0x4428] ;  /* 0x0044280001fa7983 */ /* 0x000f220000300a00 */
        /* <DEDUP_REMOVED lines=23> */
[C---:B------:R-:W-:Y:S06]  /*a92f0*/  HMMA.1688.F32.TF32 R204, R156.reuse, R118, R204 ;  /* 0x000000769ccc723c */ /* 0x040fec00000810cc */
[----:B------:R-:W-:Y:S06]  /*a9300*/  HMMA.1688.F32.TF32 R208, R156, R114, R208 ;  /* 0x000000729cd0723c */ /* 0x000fec00000810d0 */
[C---:B---3--:R-:W-:Y:S06]  /*a9310*/  HMMA.1688.F32.TF32 R236, R160.reuse, R136, R236 ;  /* 0x00000088a0ec723c */ /* 0x048fec00000810ec */
[----:B--2---:R-:W-:Y:S06]  /*a9320*/  HMMA.1688.F32.TF32 R232, R160, R152, R232 ;  /* 0x00000098a0e8723c */ /* 0x004fec00000810e8 */
[----:B----4-:R-:W-:Y:S06]  /*a9330*/  HMMA.1688.F32.TF32 R228, R164, R250, R228 ;  /* 0x000000faa4e4723c */ /* 0x010fec00000810e4 */
[C---:B------:R-:W-:Y:S01]  /*a9340*/  HMMA.1688.F32.TF32 R164, R160.reuse, R128, R212 ;  /* 0x00000080a0a4723c */ /* 0x040fe200000810d4 */
[----:B------:R-:W-:Y:S04]  /*a9350*/  LDS R212, [R0+UR12+0x1c200] ;  /* 0x01c2000c00d47984 */ /* 0x000fe80008000800 */
[----:B------:R-:W-:Y:S04]  /*a9360*/  LDS R214, [R0+UR12+0x1d200] ;  /* 0x01d2000c00d67984 */ /* 0x000fe80008000800 */
[----:B------:R-:W-:Y:S04]  /*a9370*/  LDS R213, [R252+UR12+0x1c200] ;  /* 0x01c2000cfcd57984 */ /* 0x000fe80008000800 */
[----:B------:R-:W1:Y:S01]  /*a9380*/  LDS R215, [R252+UR12+0x1d200] ;  /* 0x01d2000cfcd77984 */ /* 0x000e620008000800 */
[----:B------:R-:W-:Y:S06]  /*a9390*/  HMMA.1688.F32.TF32 R240, R160, R132, R240 ;  /* 0x00000084a0f0723c */ /* 0x000fec00000810f0 */
[C---:B------:R-:W-:Y:S06]  /*a93a0*/  HMMA.1688.F32.TF32 R232, R156.reuse, R154, R232 ;  /* 0x0000009a9ce8723c */ /* 0x040fec00000810e8 */
        /* <DEDUP_REMOVED lines=8> */
[C---:B-1----:R-:W-:Y:S06]  /*a9430*/  HMMA.1688.F32.TF32 R232, R212.reuse, R52, R232 ;  /* 0x00000034d4e8723c */ /* 0x042fec00000810e8 */
[C---:B------:R-:W-:Y:S01]  /*a9440*/  HMMA.1688.F32.TF32 R236, R212.reuse, R56, R236 ;  /* 0x00000038d4ec723c */ /* 0x040fe200000810ec */
[----:B------:R-:W-:Y:S04]  /*a9450*/  STL.64 [R1+0x43e0], R250 ;  /* 0x0043e0fa01007387 */ /* 0x000fe80000100a00 */
[----:B------:R-:W-:Y:S01]  /*a9460*/  STL.64 [R1+0x43f0], R154 ;  /* 0x0043f09a01007387 */ /* 0x000fe20000100a00 */
[C---:B------:R-:W-:Y:S03]  /*a9470*/  HMMA.1688.F32.TF32 R240, R212.reuse, R60, R240 ;  /* 0x0000003cd4f0723c */ /* 0x040fe600000810f0 */
[----:B------:R-:W-:Y:S04]  /*a9480*/  STL.64 [R1+0x43e8], R152 ;  /* 0x0043e89801007387 */ /* 0x000fe80000100a00 */
[----:B------:R-:W-:Y:S04]  /*a9490*/  STL.64 [R1+0x4400], R138 ;  /* 0x0044008a01007387 */ /* 0x000fe80000100a00 */
[----:B------:R-:W-:Y:S01]  /*a94a0*/  STL.64 [R1+0x43f8], R136 ;  /* 0x0043f88801007387 */ /* 0x000fe20000100a00 */
[C---:B------:R-:W-:Y:S03]  /*a94b0*/  HMMA.1688.F32.TF32 R164, R212.reuse, R68, R164 ;  /* 0x00000044d4a4723c */ /* 0x040fe600000810a4 */
[----:B------:R-:W-:Y:S04]  /*a94c0*/  STL.64 [R1+0x4410], R134 ;  /* 0x0044108601007387 */ /* 0x000fe80000100a00 */
[----:B------:R2:W-:Y:S01]  /*a94d0*/  STL.64 [R1+0x4408], R132 ;  /* 0x0044088401007387 */ /* 0x0005e20000100a00 */
[----:B------:R-:W-:Y:S03]  /*a94e0*/  HMMA.1688.F32.TF32 R196, R212, R72, R196 ;  /* 0x00000048d4c4723c */ /* 0x000fe600000810c4 */
[----:B------:R-:W-:Y:S04]  /*a94f0*/  STL.64 [R1+0x4420], R130 ;  /* 0x0044208201007387 */ /* 0x000fe80000100a00 */
[----:B------:R1:W-:Y:S01]  /*a9500*/  STL.64 [R1+0x4418], R128 ;  /* 0x0044188001007387 */ /* 0x0003e20000100a00 */
[C---:B--2---:R-:W-:Y:S03]  /*a9510*/  HMMA.1688.F32.TF32 R132, R160.reuse, R54, R232 ;  /* 0x00000036a084723c */ /* 0x044fe600000810e8 */
[----:B------:R-:W-:Y:S04]  /*a9520*/  LDS R232, [R0+UR12+0x18280] ;  /* 0x0182800c00e87984 */ /* 0x000fe80008000800 */
[----:B------:R-:W-:Y:S01]  /*a9530*/  LDS R234, [R0+UR12+0x19280] ;  /* 0x0192800c00ea7984 */ /* 0x000fe20008000800 */
[C---:B-1----:R-:W-:Y:S03]  /*a9540*/  HMMA.1688.F32.TF32 R128, R160.reuse, R58, R236 ;  /* 0x0000003aa080723c */ /* 0x042fe600000810ec */
[----:B------:R-:W-:Y:S04]  /*a9550*/  LDS R233, [R252+UR12+0x18280] ;  /* 0x0182800cfce97984 */ /* 0x000fe80008000800 */
[----:B------:R-:W-:Y:S01]  /*a9560*/  LDS R235, [R252+UR12+0x19280] ;  /* 0x0192800cfceb7984 */ /* 0x000fe20008000800 */
[----:B------:R-:W-:Y:S07]  /*a9570*/  HMMA.1688.F32.TF32 R136, R160, R62, R240 ;  /* 0x0000003ea088723c */ /* 0x000fee00000810f0 */
[----:B------:R-:W-:Y:S04]  /*a9580*/  STL.64 [R1+0x2a0], R132 ;  /* 0x0002a08401007387 */ /* 0x000fe80000100a00 */
[----:B------:R1:W-:Y:S01]  /*a9590*/  STL.64 [R1+0x2a8], R134 ;  /* 0x0002a88601007387 */ /* 0x0003e20000100a00 */
[----:B------:R-:W-:Y:S03]  /*a95a0*/  HMMA.1688.F32.TF32 R200, R212, R76, R200 ;  /* 0x0000004cd4c8723c */ /* 0x000fe600000810c8 */
[----:B------:R-:W-:Y:S04]  /*a95b0*/  STL.64 [R1+0x290], R128 ;  /* 0x0002908001007387 */ /* 0x000fe80000100a00 */
[----:B------:R2:W-:Y:S01]  /*a95c0*/  STL.64 [R1+0x298], R130 ;  /* 0x0002988201007387 */ /* 0x0005e20000100a00 */
[C---:B-1----:R-:W-:Y:S06]  /*a95d0*/  HMMA.1688.F32.TF32 R132, R160.reuse, R70, R164 ;  /* 0x00000046a084723c */ /* 0x042fec00000810a4 */
[----:B--2---:R-:W-:Y:S01]  /*a95e0*/  HMMA.1688.F32.TF32 R128, R160, R74, R196 ;  /* 0x0000004aa080723c */ /* 0x004fe200000810c4 */
[----:B------:R-:W-:Y:S04]  /*a95f0*/  STL.64 [R1+0x280], R136 ;  /* 0x0002808801007387 */ /* 0x000fe80000100a00 */
[----:B------:R-:W-:Y:S04]  /*a9600*/  STL.64 [R1+0x288], R138 ;  /* 0x0002888a01007387 */ /* 0x000fe80000100a00 */
[----:B------:R-:W-:Y:S08]  /*a9610*/  STL [R1+0x43cc], R74 ;  /* 0x0043cc4a01007387 */ /* 0x000ff00000100800 */
[----:B------:R-:W-:Y:S04]  /*a9620*/  STL.64 [R1+0x270], R132 ;  /* 0x0002708401007387 */ /* 0x000fe80000100a00 */
[----:B------:R-:W-:Y:S04]  /*a9630*/  STL.64 [R1+0x278], R134 ;  /* 0x0002788601007387 */ /* 0x000fe80000100a00 */
[----:B------:R-:W-:Y:S01]  /*a9640*/  STL [R1+0x43c8], R75 ;  /* 0x0043c84b01007387 */ /* 0x000fe20000100800 */
[----:B------:R-:W-:Y:S03]  /*a9650*/  HMMA.1688.F32.TF32 R204, R212, R80, R204 ;  /* 0x00000050d4cc723c */ /* 0x000fe600000810cc */
[----:B------:R-:W-:Y:S04]  /*a9660*/  STL.64 [R1+0x8f0], R128 ;  /* 0x0008f08001007387 */ /* 0x000fe80000100a00 */
[----:B------:R1:W-:Y:S02]  /*a9670*/  STL.64 [R1+0x8f8], R130 ;  /* 0x0008f88201007387 */ /* 0x0003e40000100a00 */
[----:B-1----:R-:W-:Y:S06]  /*a9680*/  HMMA.1688.F32.TF32 R128, R160, R78, R200 ;  /* 0x0000004ea080723c */ /* 0x002fec00000810c8 */
[----:B------:R-:W-:Y:S04]  /*a9690*/  STL [R1+0x43d4], R78 ;  /* 0x0043d44e01007387 */ /* 0x000fe80000100800 */
[----:B------:R-:W-:Y:S01]  /*a96a0*/  STL [R1+0x43d0], R79 ;  /* 0x0043d04f01007387 */ /* 0x000fe20000100800 */
[----:B------:R-:W-:Y:S06]  /*a96b0*/  HMMA.1688.F32.TF32 R216, R156, R50, R216 ;  /* 0x000000329cd8723c */ /* 0x000fec00000810d8 */
[----:B------:R-:W-:Y:S06]  /*a96c0*/  HMMA.1688.F32.TF32 R208, R212, R84, R208 ;  /* 0x00000054d4d0723c */ /* 0x000fec00000810d0 */
[----:B------:R-:W-:Y:S01]  /*a96d0*/  HMMA.1688.F32.TF32 R244, R156, R46, R244 ;  /* 0x0000002e9cf4723c */ /* 0x000fe200000810f4 */
[----:B------:R-:W-:Y:S04]  /*a96e0*/  STL.64 [R1+0x8e0], R128 ;  /* 0x0008e08001007387 */ /* 0x000fe80000100a00 */
[----:B------:R1:W-:Y:S02]  /*a96f0*/  STL.64 [R1+0x8e8], R130 ;  /* 0x0008e88201007387 */ /* 0x0003e40000100a00 */
[----:B-1----:R-:W-:Y:S06]  /*a9700*/  HMMA.1688.F32.TF32 R128, R160, R82, R204 ;  /* 0x00000052a080723c */ /* 0x002fec00000810cc */
[----:B------:R-:W-:Y:S04]  /*a9710*/  STL [R1+0x43dc], R82 ;  /* 0x0043dc5201007387 */ /* 0x000fe80000100800 */
[----:B------:R-:W-:Y:S01]  /*a9720*/  STL [R1+0x43d8], R83 ;  /* 0x0043d85301007387 */ /* 0x000fe20000100800 */
[C---:B------:R-:W-:Y:S06]  /*a9730*/  HMMA.1688.F32.TF32 R216, R212.reuse, R64, R216 ;  /* 0x00000040d4d8723c */ /* 0x040fec00000810d8 */
[----:B------:R-:W-:Y:S06]  /*a9740*/  HMMA.1688.F32.TF32 R244, R212, R172, R244 ;  /* 0x000000acd4f4723c */ /* 0x000fec00000810f4 */
[----:B------:R-:W-:Y:S04]  /*a9750*/  STL.64 [R1+0x8d0], R128 ;  /* 0x0008d08001007387 */ /* 0x000fe80000100a00 */
[----:B------:R1:W-:Y:S02]  /*a9760*/  STL.64 [R1+0x8d8], R130 ;  /* 0x0008d88201007387 */ /* 0x0003e40000100a00 */
[C---:B-1----:R-:W-:Y:S06]  /*a9770*/  HMMA.1688.F32.TF32 R128, R160.reuse, R86, R208 ;  /* 0x00000056a080723c */ /* 0x042fec00000810d0 */
[----:B------:R-:W-:-:S15]  /*a9780*/  HMMA.1688.F32.TF32 R132, R160, R66, R216 ;  /* 0x00000042a084723c */ /* 0x000fde00000810d8 */
[----:B------:R-:W-:-:S02]  /*a9790*/  NOP ;  /* 0x0000000000007918 */ /* 0x000fc40000000000 */
[----:B------:R-:W-:Y:S04]  /*a97a0*/  STL.64 [R1+0x8c0], R128 ;  /* 0x0008c08001007387 */ /* 0x000fe80000100a00 */
[----:B------:R1:W-:Y:S02]  /*a97b0*/  STL.64 [R1+0x8c8], R130 ;  /* 0x0008c88201007387 */ /* 0x0003e40000100a00 */
[----:B-1----:R-:W-:Y:S02]  /*a97c0*/  HMMA.1688.F32.TF32 R128, R160, R174, R244 ;  /* 0x000000aea080723c */ /* 0x002fe400000810f4 */
[----:B------:R1:W-:Y:S04]  /*a97d0*/  STL.64 [R1+0x8a0], R132 ;  /* 0x0008a08401007387 */ /* 0x0003e80000100a00 */
[C---:B------:R-:W-:Y:S01]  /*a97e0*/  HMMA.1688.F32.TF32 R220, R156.reuse, R110, R220 ;  /* 0x0000006e9cdc723c */ /* 0x040fe200000810dc */
[----:B------:R2:W-:Y:S05]  /*a97f0*/  STL.64 [R1+0x8a8], R134 ;  /* 0x0008a88601007387 */ /* 0x0005ea0000100a00 */
[C---:B------:R-:W-:Y:S06]  /*a9800*/  HMMA.1688.F32.TF32 R224, R156.reuse, R106, R224 ;  /* 0x0000006a9ce0723c */ /* 0x040fec00000810e0 */
[C---:B------:R-:W-:Y:S06]  /*a9810*/  HMMA.1688.F32.TF32 R192, R156.reuse, R102, R192 ;  /* 0x000000669cc0723c */ /* 0x040fec00000810c0 */
[C---:B------:R-:W-:Y:S01]  /*a9820*/  HMMA.1688.F32.TF32 R188, R156.reuse, R98, R188 ;  /* 0x000000629cbc723c */ /* 0x040fe200000810bc */
[----:B------:R3:W-:Y:S05]  /*a9830*/  STL.64 [R1+0x880], R128 ;  /* 0x0008808001007387 */ /* 0x0007ea0000100a00 */
[C---:B------:R-:W-:Y:S01]  /*a9840*/  HMMA.1688.F32.TF32 R168, R156.reuse, R94, R168 ;  /* 0x0000005e9ca8723c */ /* 0x040fe200000810a8 */
[----:B------:R4:W-:Y:S04]  /*a9850*/  STL.64 [R1+0x888], R130 ;  /* 0x0008888201007387 */ /* 0x0009e80000100a00 */
        /* <DEDUP_REMOVED lines=13> */
[----:B------:R-:W2:Y:S04]  /*a9930*/  LDL.LU R208, [R1+0x1010] ;  /* 0x0010100001d07983 */ /* 0x000ea80000300800 */
[----:B------:R-:W2:Y:S04]  /*a9940*/  LDL.LU R209, [R1+0x1014] ;  /* 0x0010140001d17983 */ /* 0x000ea80000300800 */
[----:B------:R-:W2:Y:S04]  /*a9950*/  LDL.LU R210, [R1+0x1018] ;  /* 0x0010180001d27983 */ /* 0x000ea80000300800 */
[----:B------:R-:W2:Y:S01]  /*a9960*/  LDL.LU R211, [R1+0x101c] ;  /* 0x00101c0001d37983 */ /* 0x000ea20000300800 */
[C---:B------:R-:W-:Y:S03]  /*a9970*/  HMMA.1688.F32.TF32 R220, R212.reuse, R140, R220 ;  /* 0x0000008cd4dc723c */ /* 0x040fe600000810dc */
[----:B------:R-:W2:Y:S04]  /*a9980*/  LDL.LU R216, [R1+0xf40] ;  /* 0x000f400001d87983 */ /* 0x000ea80000300800 */
[----:B------:R-:W2:Y:S01]  /*a9990*/  LDL.LU R217, [R1+0xf44] ;  /* 0x000f440001d97983 */ /* 0x000ea20000300800 */
[C---:B------:R-:W-:Y:S03]  /*a99a0*/  HMMA.1688.F32.TF32 R224, R212.reuse, R176, R224 ;  /* 0x000000b0d4e0723c */ /* 0x040fe600000810e0 */
[----:B------:R-:W2:Y:S03]  /*a99b0*/  LDL.LU R218, [R1+0xf48] ;  /* 0x000f480001da7983 */ /* 0x000ea60000300800 */
[C---:B------:R-:W-:Y:S01]  /*a99c0*/  HMMA.1688.F32.TF32 R192, R212.reuse, R144, R192 ;  /* 0x00000090d4c0723c */ /* 0x040fe200000810c0 */
[----:B------:R-:W2:Y:S04]  /*a99d0*/  LDL.LU R219, [R1+0xf4c] ;  /* 0x000f4c0001db7983 */ /* 0x000ea80000300800 */
[----:B------:R-:W-:Y:S01]  /*a99e0*/  LDS R156, [R0+UR12+0x16280] ;  /* 0x0162800c009c7984 */ /* 0x000fe20008000800 */
[C---:B------:R-:W-:Y:S03]  /*a99f0*/  HMMA.1688.F32.TF32 R188, R212.reuse, R180, R188 ;  /* 0x000000b4d4bc723c */ /* 0x040fe600000810bc */
[----:B------:R-:W-:Y:S03]  /*a9a00*/  LDS R158, [R0+UR12+0x17280] ;  /* 0x0172800c009e7984 */ /* 0x000fe60008000800 */
[C---:B------:R-:W-:Y:S01]  /*a9a10*/  HMMA.1688.F32.TF32 R168, R212.reuse, R148, R168 ;  /* 0x00000094d4a8723c */ /* 0x040fe200000810a8 */
[----:B------:R-:W-:Y:S04]  /*a9a20*/  LDS R157, [R252+UR12+0x16280] ;  /* 0x0162800cfc9d7984 */ /* 0x000fe80008000800 */
[----:B------:R-:W1:Y:S01]  /*a9a30*/  LDS R159, [R252+UR12+0x17280] ;  /* 0x0172800cfc9f7984 */ /* 0x000e620008000800 */
[----:B------:R-:W-:Y:S03]  /*a9a40*/  HMMA.1688.F32.TF32 R228, R212, R184, R228 ;  /* 0x000000b8d4e4723c */ /* 0x000fe600000810e4 */
        /* <DEDUP_REMOVED lines=11> */
[----:B------:R-:W4:Y:S01]  /*a9b00*/  LDL.LU R251, [R1+0xfcc] ;  /* 0x000fcc0001fb7983 */ /* 0x000f220000300800 */
[C---:B------:R-:W-:Y:S03]  /*a9b10*/  HMMA.1688.F32.TF32 R220, R160.reuse, R142, R220 ;  /* 0x0000008ea0dc723c */ /* 0x040fe600000810dc */
[----:B------:R-:W4:Y:S03]  /*a9b20*/  LDL.LU R236, [R1+0xfa0] ;  /* 0x000fa00001ec7983 */ /* 0x000f260000300800 */
[C---:B------:R-:W-:Y:S01]  /*a9b30*/  HMMA.1688.F32.TF32 R224, R160.reuse, R178, R224 ;  /* 0x000000b2a0e0723c */ /* 0x040fe200000810e0 */
        /* <DEDUP_REMOVED lines=14> */
[----:B------:R1:W-:Y:S01]  /*a9c20*/  STL.64 [R1+0x860], R220 ;  /* 0x000860dc01007387 */ /* 0x0003e20000100a00 */
[----:B------:R-:W-:Y:S03]  /*a9c30*/  HMMA.1688.F32.TF32 R160, R160, R186, R228 ;  /* 0x000000baa0a0723c */ /* 0x000fe600000810e4 */
        /* <DEDUP_REMOVED lines=11> */
[----:B------:R-:W-:Y:S04]  /*a9cf0*/  STL.64 [R1+0x2e0], R192 ;  /* 0x0002e0c001007387 */ /* 0x000fe80000100a00 */
[----:B------:R-:W-:Y:S04]  /*a9d00*/  STL.64 [R1+0x2e8], R194 ;  /* 0x0002e8c201007387 */ /* 0x000fe80000100a00 */
[----:B------:R1:W-:Y:S04]  /*a9d10*/  STL.64 [R1+0x2d0], R188 ;  /* 0x0002d0bc01007387 */ /* 0x0003e80000100a00 */
[----:B------:R1:W-:Y:S04]  /*a9d20*/  STL.64 [R1+0x2d8], R190 ;  /* 0x0002d8be01007387 */ /* 0x0003e80000100a00 */
[----:B-1----:R-:W4:Y:S04]  /*a9d30*/  LDL.LU R188, [R1+0xf70] ;  /* 0x000f700001bc7983 */ /* 0x002f280000300800 */
[----:B------:R-:W4:Y:S04]  /*a9d40*/  LDL.LU R189, [R1+0xf74] ;  /* 0x000f740001bd7983 */ /* 0x000f280000300800 */
[----:B------:R-:W4:Y:S04]  /*a9d50*/  LDL.LU R190, [R1+0xf78] ;  /* 0x000f780001be7983 */ /* 0x000f280000300800 */
[----:B------:R-:W4:Y:S04]  /*a9d60*/  LDL.LU R191, [R1+0xf7c] ;  /* 0x000f7c0001bf7983 */ /* 0x000f280000300800 */
[----:B------:R1:W-:Y:S01]  /*a9d70*/  STL.64 [R1+0x970], R168 ;  /* 0x000970a801007387 */ /* 0x0003e20000100a00 */
[----:B------:R-:W-:-:S03]  /*a9d80*/  IMAD.MOV.U32 R206, RZ, RZ, R5 ;  /* 0x000000ffffce7224 */ /* 0x000fc600078e0005 */
[----:B------:R1:W-:Y:S01]  /*a9d90*/  STL.64 [R1+0x978], R170 ;  /* 0x000978aa01007387 */ /* 0x0003e20000100a00 */
[----:B------:R-:W-:Y:S01]  /*a9da0*/  IMAD.MOV.U32 R207, RZ, RZ, R4 ;  /* 0x000000ffffcf7224 */ /* 0x000fe200078e0004 */
[----:B------:R-:W-:Y:S01]  /*a9db0*/  MOV R203, R8 ;  /* 0x0000000800cb7202 */ /* 0x000fe20000000f00 */
[----:B------:R-:W-:Y:S01]  /*a9dc0*/  IMAD.MOV.U32 R202, RZ, RZ, R9 ;  /* 0x000000ffffca7224 */ /* 0x000fe200078e0009 */
[----:B-1----:R-:W4:Y:S04]  /*a9dd0*/  LDL.LU R168, [R1+0xf80] ;  /* 0x000f800001a87983 */ /* 0x002f280000300800 */
[----:B------:R-:W4:Y:S04]  /*a9de0*/  LDL.LU R169, [R1+0xf84] ;  /* 0x000f840001a97983 */ /* 0x000f280000300800 */
[----:B------:R-:W4:Y:S01]  /*a9df0*/  LDL.LU R170, [R1+0xf88] ;  /* 0x000f880001aa7983 */ /* 0x000f220000300800 */
[----:B------:R-:W-:-:S03]  /*a9e00*/  IMAD.MOV.U32 R166, RZ, RZ, R13 ;  /* 0x000000ffffa67224 */ /* 0x000fc600078e000d */
[----:B------:R-:W4:Y:S01]  /*a9e10*/  LDL.LU R171, [R1+0xf8c] ;  /* 0x000f8c0001ab7983 */ /* 0x000f220000300800 */
[----:B------:R-:W-:-:S03]  /*a9e20*/  IMAD.MOV.U32 R167, RZ, RZ, R12 ;  /* 0x000000ffffa77224 */ /* 0x000fc600078e000c */
[----:B------:R-:W4:Y:S01]  /*a9e30*/  LDL.LU R228, [R1+0xf90] ;  /* 0x000f900001e47983 */ /* 0x000f220000300800 */
[----:B------:R-:W-:-:S03]  /*a9e40*/  MOV R198, R17 ;  /* 0x0000001100c67202 */ /* 0x000fc60000000f00 */
[----:B------:R-:W-:Y:S01]  /*a9e50*/  STL.64 [R1+0x980], R160 ;  /* 0x000980a001007387 */ /* 0x000fe20000100a00 */
[----:B------:R-:W-:-:S03]  /*a9e60*/  IMAD.MOV.U32 R199, RZ, RZ, R16 ;  /* 0x000000ffffc77224 */ /* 0x000fc600078e0010 */
[----:B------:R1:W-:Y:S01]  /*a9e70*/  STL.64 [R1+0x988], R162 ;  /* 0x000988a201007387 */ /* 0x0003e20000100a00 */
[----:B------:R-:W-:-:S03]  /*a9e80*/  IMAD.MOV.U32 R194, RZ, RZ, R3 ;  /* 0x000000ffffc27224 */ /* 0x000fc600078e0003 */
[----:B------:R-:W1:Y:S01]  /*a9e90*/  LDL.LU R229, [R1+0xf94] ;  /* 0x000f940001e57983 */ /* 0x000e620000300800 */
[----:B------:R-:W-:-:S03]  /*a9ea0*/  IMAD.MOV.U32 R195, RZ, RZ, R2 ;  /* 0x000000ffffc37224 */ /* 0x000fc600078e0002 */
[----:B------:R-:W1:Y:S04]  /*a9eb0*/  LDL.LU R230, [R1+0xf98] ;  /* 0x000f980001e67983 */ /* 0x000e680000300800 */
[----:B------:R-:W1:Y:S01]  /*a9ec0*/  LDL.LU R231, [R1+0xf9c] ;  /* 0x000f9c0001e77983 */ /* 0x000e620000300800 */
[C---:B------:R-:W-:Y:S06]  /*a9ed0*/  HMMA.1688.F32.TF32 R164, R156.reuse, R166, R136 ;  /* 0x000000a69ca4723c */ /* 0x040fec0000081088 */
[C---:B------:R-:W-:Y:S06]  /*a9ee0*/  HMMA.1688.F32.TF32 R196, R156.reuse, R198, R152 ;  /* 0x000000c69cc4723c */ /* 0x040fec0000081098 */
[C---:B--2---:R-:W-:Y:S06]  /*a9ef0*/  HMMA.1688.F32.TF32 R200, R156.reuse, R202, R132 ;  /* 0x000000ca9cc8723c */ /* 0x044fec0000081084 */
[C---:B---3--:R-:W-:Y:S01]  /*a9f00*/  HMMA.1688.F32.TF32 R204, R156.reuse, R206, R128 ;  /* 0x000000ce9ccc723c */ /* 0x048fe20000081080 */
[----:B------:R-:W2:Y:S04]  /*a9f10*/  LDL.LU.64 R130, [R1+0x4420] ;  /* 0x0044200001827983 */ /* 0x000ea80000300a00 */
[----:B------:R-:W3:Y:S04]  /*a9f20*/  LDL.LU.64 R128, [R1+0x4418] ;  /* 0x0044180001807983 */ /* 0x000ee80000300a00 */
[----:B------:R-:W2:Y:S04]  /*a9f30*/  LDL.LU.64 R134, [R1+0x4410] ;  /* 0x0044100001867983 */ /* 0x000ea80000300a00 */
[----:B------:R-:W3:Y:S04]  /*a9f40*/  LDL.LU.64 R132, [R1+0x4408] ;  /* 0x0044080001847983 */ /* 0x000ee80000300a00 */
[----:B------:R-:W2:Y:S01]  /*a9f50*/  LDL.LU.64 R138, [R1+0x4400] ;  /* 0x00440000018a7983 */ /* 0x000ea20000300a00 */
[C---:B----4-:R-:W-:Y:S03]  /*a9f60*/  HMMA.1688.F32.TF32 R192, R156.reuse, R194, R248 ;  /* 0x000000c29cc0723c */ /* 0x050fe600000810f8 */
[----:B------:R-:W4:Y:S04]  /*a9f70*/  LDL.LU.64 R136, [R1+0x43f8] ;  /* 0x0043f80001887983 */ /* 0x000f280000300a00 */
[----:B------:R-:W2:Y:S04]  /*a9f80*/  LDL.LU.64 R154, [R1+0x43f0] ;  /* 0x0043f000019a7983 */ /* 0x000ea80000300a00 */
[----:B------:R-:W3:Y:S04]  /*a9f90*/  LDL.LU.64 R152, [R1+0x43e8] ;  /* 0x0043e80001987983 */ /* 0x000ee80000300a00 */
[----:B------:R-:W4:Y:S01]  /*a9fa0*/  LDL.LU.64 R250, [R1+0x43e0] ;  /* 0x0043e00001fa7983 */ /* 0x000f220000300a00 */
[C---:B------:R-:W-:Y:S06]  /*a9fb0*/  HMMA.1688.F32.TF32 R236, R156.reuse, R38, R236 ;  /* 0x000000269cec723c */ /* 0x040fec00000810ec */
[C---:B------:R-:W-:Y:S06]  /*a9fc0*/  HMMA.1688.F32.TF32 R216, R156.reuse, R6, R216 ;  /* 0x000000069cd8723c */ /* 0x040fec00000810d8 */
[C---:B------:R-:W-:Y:S06]  /*a9fd0*/  HMMA.1688.F32.TF32 R212, R156.reuse, R18, R212 ;  /* 0x000000129cd4723c */ /* 0x040fec00000810d4 */
[C---:B------:R-:W-:Y:S06]  /*a9fe0*/  HMMA.1688.F32.TF32 R240, R156.reuse, R42, R240 ;  /* 0x0000002a9cf0723c */ /* 0x040fec00000810f0 */
[----:B------:R-:W-:Y:S06]  /*a9ff0*/  HMMA.1688.F32.TF32 R208, R156, R14, R208 ;  /* 0x0000000e9cd0723c */ /* 0x000fec00000810d0 */
[----:B------:R-:W-:Y:S06]  /*aa000*/  HMMA.1688.F32.TF32 R216, R232, R112, R216 ;  /* 0x00000070e8d8723c */ /* 0x000fec00000810d8 */
[C---:B------:R-:W-:Y:S06]  /*aa010*/  HMMA.1688.F32.TF32 R220, R156.reuse, R22, R220 ;  /* 0x000000169cdc723c */ /* 0x040fec00000810dc */
[----:B------:R-:W-:-:S15]  /*aa020*/  HMMA.1688.F32.TF32 R224, R156, R10, R224 ;  /* 0x0000000a9ce0723c */ /* 0x000fde00000810e0 */
[----:B------:R-:W-:-:S03]  /*aa030*/  NOP ;  /* 0x0000000000007918 */ /* 0x000fc60000000000 */
[C---:B------:R-:W-:Y:S06]  /*aa040*/  HMMA.1688.F32.TF32 R220, R232.reuse, R116, R220 ;  /* 0x00000074e8dc723c */ /* 0x040fec00000810dc */
[C---:B------:R-:W-:Y:S06]  /*aa050*/  HMMA.1688.F32.TF32 R212, R232.reuse, R48, R212 ;  /* 0x00000030e8d4723c */ /* 0x040fec00000810d4 */
[C---:B------:R-:W-:Y:S06]  /*aa060*/  HMMA.1688.F32.TF32 R208, R232.reuse, R44, R208 ;  /* 0x0000002ce8d0723c */ /* 0x040fec00000810d0 */
[C---:B------:R-:W-:Y:S06]  /*aa070*/  HMMA.1688.F32.TF32 R224, R232.reuse, R120, R224 ;  /* 0x00000078e8e0723c */ /* 0x040fec00000810e0 */
[C---:B------:R-:W-:Y:S06]  /*aa080*/  HMMA.1688.F32.TF32 R204, R232.reuse, R108, R204 ;  /* 0x0000006ce8cc723c */ /* 0x040fec00000810cc */
[----:B------:R-:W-:Y:S06]  /*aa090*/  HMMA.1688.F32.TF32 R200, R232, R104, R200 ;  /* 0x00000068e8c8723c */ /* 0x000fec00000810c8 */
[C---:B------:R-:W-:Y:S06]  /*aa0a0*/  HMMA.1688.F32.TF32 R168, R156.reuse, R30, R168 ;  /* 0x0000001e9ca8723c */ /* 0x040fec00000810a8 */
[C---:B-1----:R-:W-:Y:S06]  /*aa0b0*/  HMMA.1688.F32.TF32 R160, R156.reuse, R34, R228 ;  /* 0x000000229ca0723c */ /* 0x042fec00000810e4 */
[----:B------:R-:W-:Y:S01]  /*aa0c0*/  HMMA.1688.F32.TF32 R228, R156, R26, R188 ;  /* 0x0000001a9ce4723c */ /* 0x000fe200000810bc */
[----:B------:R-:W-:Y:S04]  /*aa0d0*/  LDS R188, [R0+UR12+0x1a280] ;  /* 0x01a2800c00bc7984 */ /* 0x000fe80008000800 */
[----:B------:R-:W-:Y:S04]  /*aa0e0*/  LDS R190, [R0+UR12+0x1b280] ;  /* 0x01b2800c00be7984 */ /* 0x000fe80008000800 */
[----:B------:R-:W-:Y:S04]  /*aa0f0*/  LDS R189, [R252+UR12+0x1a280] ;  /* 0x01a2800cfcbd7984 */ /* 0x000fe80008000800 */
[----:B------:R-:W2:Y:S01]  /*aa100*/  LDS R191, [R252+UR12+0x1b280] ;  /* 0x01b2800cfcbf7984 */ /* 0x000ea20008000800 */
        /* <DEDUP_REMOVED lines=13> */
[----:B------:R-:W-:Y:S04]  /*aa1e0*/  STL [R1+0x4290], R77 ;  /* 0x0042904d01007387 */ /* 0x000fe80000100800 */
[----:B------:R-:W-:Y:S04]  /*aa1f0*/  STL [R1+0x429c], R80 ;  /* 0x00429c5001007387 */ /* 0x000fe80000100800 */
[----:B------:R-:W-:Y:S01]  /*aa200*/  STL [R1+0x4298], R81 ;  /* 0x0042985101007387 */ /* 0x000fe20000100800 */
[----:B----4-:R-:W-:Y:S06]  /*aa210*/  HMMA.1688.F32.TF32 R244, R156, R250, R244 ;  /* 0x000000fa9cf4723c */ /* 0x010fec00000810f4 */
[C---:B---3--:R-:W-:Y:S06]  /*aa220*/  HMMA.1688.F32.TF32 R240, R232.reuse, R152, R240 ;  /* 0x00000098e8f0723c */ /* 0x048fec00000810f0 */
[C---:B------:R-:W-:Y:S06]  /*aa230*/  HMMA.1688.F32.TF32 R236, R232.reuse, R136, R236 ;  /* 0x00000088e8ec723c */ /* 0x040fec00000810ec */
[C---:B------:R-:W-:Y:S06]  /*aa240*/  HMMA.1688.F32.TF32 R160, R232.reuse, R132, R160 ;  /* 0x00000084e8a0723c */ /* 0x040fec00000810a0 */
[C---:B------:R-:W-:Y:S01]  /*aa250*/  HMMA.1688.F32.TF32 R156, R232.reuse, R128, R168 ;  /* 0x00000080e89c723c */ /* 0x040fe200000810a8 */
[----:B------:R-:W-:Y:S04]  /*aa260*/  LDS R168, [R0+UR12+0x1c280] ;  /* 0x01c2800c00a87984 */ /* 0x000fe80008000800 */
[----:B------:R-:W-:Y:S01]  /*aa270*/  LDS R170, [R0+UR12+0x1d280] ;  /* 0x01d2800c00aa7984 */ /* 0x000fe20008000800 */
[----:B------:R-:W-:Y:S03]  /*aa280*/  HMMA.1688.F32.TF32 R244, R232, R88, R244 ;  /* 0x00000058e8f4723c */ /* 0x000fe600000810f4 */
[----:B------:R-:W-:Y:S04]  /*aa290*/  LDS R169, [R252+UR12+0x1c280] ;  /* 0x01c2800cfca97984 */ /* 0x000fe80008000800 */
[----:B------:R-:W1:Y:S04]  /*aa2a0*/  LDS R171, [R252+UR12+0x1d280] ;  /* 0x01d2800cfcab7984 */ /* 0x000e680008000800 */
[----:B------:R-:W-:Y:S04]  /*aa2b0*/  STL [R1+0x42a4], R84 ;  /* 0x0042a45401007387 */ /* 0x000fe80000100800 */
[----:B------:R-:W-:Y:S04]  /*aa2c0*/  STL [R1+0x42a0], R85 ;  /* 0x0042a05501007387 */ /* 0x000fe80000100800 */
[----:B------:R3:W-:Y:S01]  /*aa2d0*/  STL.64 [R1+0x4320], R66 ;  /* 0x0043204201007387 */ /* 0x0007e20000100a00 */
[C---:B--2---:R-:W-:Y:S03]  /*aa2e0*/  HMMA.1688.F32.TF32 R240, R188.reuse, R154, R240 ;  /* 0x0000009abcf0723c */ /* 0x044fe600000810f0 */
[----:B------:R2:W-:Y:S04]  /*aa2f0*/  STL.64 [R1+0x4318], R64 ;  /* 0x0043184001007387 */ /* 0x0005e80000100a00 */
[----:B------:R4:W-:Y:S01]  /*aa300*/  STL.64 [R1+0x4310], R174 ;  /* 0x004310ae01007387 */ /* 0x0009e20000100a00 */
[C---:B------:R-:W-:Y:S03]  /*aa310*/  HMMA.1688.F32.TF32 R236, R188.reuse, R138, R236 ;  /* 0x0000008abcec723c */ /* 0x040fe600000810ec */
[----:B------:R4:W-:Y:S03]  /*aa320*/  STL.64 [R1+0x4308], R172 ;  /* 0x004308ac01007387 */ /* 0x0009e60000100a00 */
[C---:B------:R-:W-:Y:S01]  /*aa330*/  HMMA.1688.F32.TF32 R232, R188.reuse, R134, R160 ;  /* 0x00000086bce8723c */ /* 0x040fe200000810a0 */
[----:B------:R4:W-:Y:S04]  /*aa340*/  STL.64 [R1+0x4300], R142 ;  /* 0x0043008e01007387 */ /* 0x0009e80000100a00 */
[----:B------:R4:W-:Y:S01]  /*aa350*/  STL.64 [R1+0x42f8], R140 ;  /* 0x0042f88c01007387 */ /* 0x0009e20000100a00 */
[C---:B------:R-:W-:Y:S03]  /*aa360*/  HMMA.1688.F32.TF32 R156, R188.reuse, R130, R156 ;  /* 0x00000082bc9c723c */ /* 0x040fe6000008109c */
[----:B------:R-:W-:Y:S03]  /*aa370*/  LDS R160, [R0+UR12+0x16300] ;  /* 0x0163000c00a07984 */ /* 0x000fe60008000800 */
[C---:B------:R-:W-:Y:S01]  /*aa380*/  HMMA.1688.F32.TF32 R228, R188.reuse, R126, R228 ;  /* 0x0000007ebce4723c */ /* 0x040fe200000810e4 */
[----:B------:R-:W-:Y:S04]  /*aa390*/  LDS R162, [R0+UR12+0x17300] ;  /* 0x0173000c00a27984 */ /* 0x000fe80008000800 */
[----:B------:R-:W-:Y:S01]  /*aa3a0*/  LDS R161, [R252+UR12+0x16300] ;  /* 0x0163000cfca17984 */ /* 0x000fe20008000800 */
[C---:B------:R-:W-:Y:S03]  /*aa3b0*/  HMMA.1688.F32.TF32 R224, R188.reuse, R122, R224 ;  /* 0x0000007abce0723c */ /* 0x040fe600000810e0 */
[----:B------:R-:W4:Y:S03]  /*aa3c0*/  LDS R163, [R252+UR12+0x17300] ;  /* 0x0173000cfca37984 */ /* 0x000f260008000800 */
        /* <DEDUP_REMOVED lines=10> */
[----:B------:R-:W4:Y:S04]  /*aa470*/  LDL.LU R244, [R1+0x10d0] ;  /* 0x0010d00001f47983 */ /* 0x000f280000300800 */
[----:B------:R-:W4:Y:S04]  /*aa480*/  LDL.LU R245, [R1+0x10d4] ;  /* 0x0010d40001f57983 */ /* 0x000f280000300800 */
[----:B------:R-:W4:Y:S04]  /*aa490*/  LDL.LU R246, [R1+0x10d8] ;  /* 0x0010d80001f67983 */ /* 0x000f280000300800 */
[----:B------:R-:W4:Y:S01]  /*aa4a0*/  LDL.LU R247, [R1+0x10dc] ;  /* 0x0010dc0001f77983 */ /* 0x000f220000300800 */
[C---:B-1----:R-:W-:Y:S03]  /*aa4b0*/  HMMA.1688.F32.TF32 R248, R168.reuse, R52, R240 ;  /* 0x00000034a8f8723c */ /* 0x042fe600000810f0 */
[----:B------:R-:W-:Y:S03]  /*aa4c0*/  LDS R240, [R0+UR12+0x18300] ;  /* 0x0183000c00f07984 */ /* 0x000fe60008000800 */
[C---:B------:R-:W-:Y:S01]  /*aa4d0*/  HMMA.1688.F32.TF32 R52, R168.reuse, R60, R232 ;  /* 0x0000003ca834723c */ /* 0x040fe200000810e8 */
[----:B------:R-:W-:Y:S04]  /*aa4e0*/  LDS R242, [R0+UR12+0x19300] ;  /* 0x0193000c00f27984 */ /* 0x000fe80008000800 */
[----:B------:R-:W-:Y:S01]  /*aa4f0*/  LDS R241, [R252+UR12+0x18300] ;  /* 0x0183000cfcf17984 */ /* 0x000fe20008000800 */
[----:B------:R-:W-:Y:S03]  /*aa500*/  HMMA.1688.F32.TF32 R236, R168, R56, R236 ;  /* 0x00000038a8ec723c */ /* 0x000fe600000810ec */
[----:B------:R-:W1:-:S15]  /*aa510*/  LDS R243, [R252+UR12+0x19300] ;  /* 0x0193000cfcf37984 */ /* 0x000e5e0008000800 */
        /* <DEDUP_REMOVED lines=35> */
[----:B------:R-:W-:-:S15]  /*aa750*/  HMMA.1688.F32.TF32 R52, R168, R172, R208 ;  /* 0x000000aca834723c */ /* 0x000fde00000810d0 */
[----:B------:R-:W-:-:S09]  /*aa760*/  NOP ;  /* 0x0000000000007918 */ /* 0x000fd20000000000 */
[----:B---3--:R-:W-:Y:S01]  /*aa770*/  IMAD.MOV.U32 R67, RZ, RZ, R52 ;  /* 0x000000ffff437224 */ /* 0x008fe200078e0034 */
[----:B--2---:R-:W-:Y:S01]  /*aa780*/  MOV R64, R55 ;  /* 0x0000003700407202 */ /* 0x004fe20000000f00 */
[----:B------:R-:W-:Y:S02]  /*aa790*/  IMAD.MOV.U32 R66, RZ, RZ, R53 ;  /* 0x000000ffff427224 */ /* 0x000fe400078e0035 */
[----:B------:R-:W-:Y:S02]  /*aa7a0*/  IMAD.MOV.U32 R65, RZ, RZ, R54 ;  /* 0x000000ffff417224 */ /* 0x000fe400078e0036 */
[----:B------:R-:W-:-:S15]  /*aa7b0*/  HMMA.1688.F32.TF32 R52, R168, R140, R204 ;  /* 0x0000008ca834723c */ /* 0x000fde00000810cc */
[----:B------:R-:W-:-:S09]  /*aa7c0*/  NOP ;  /* 0x0000000000007918 */ /* 0x000fd20000000000 */
[----:B----4-:R-:W-:Y:S02]  /*aa7d0*/  IMAD.MOV.U32 R175, RZ, RZ, R52 ;  /* 0x000000ffffaf7224 */ /* 0x010fe400078e0034 */
[----:B------:R-:W-:Y:S02]  /*aa7e0*/  IMAD.MOV.U32 R174, RZ, RZ, R53 ;  /* 0x000000ffffae7224 */ /* 0x000fe400078e0035 */
[----:B------:R-:W-:Y:S02]  /*aa7f0*/  IMAD.MOV.U32 R173, RZ, RZ, R54 ;  /* 0x000000ffffad7224 */ /* 0x000fe400078e0036 */
[----:B------:R-:W-:Y:S02]  /*aa800*/  IMAD.MOV.U32 R172, RZ, RZ, R55 ;  /* 0x000000ffffac7224 */ /* 0x000fe400078e0037 */
[C---:B------:R-:W-:Y:S06]  /*aa810*/  HMMA.1688.F32.TF32 R52, R168.reuse, R176, R200 ;  /* 0x000000b0a834723c */ /* 0x040fec00000810c8 */
[----:B------:R-:W-:Y:S01]  /*aa820*/  HMMA.1688.F32.TF32 R164, R168, R144, R164 ;  /* 0x00000090a8a4723c */ /* 0x000fe200000810a4 */
[----:B------:R-:W-:Y:S01]  /*aa830*/  MOV R74, R248 ;  /* 0x000000f8004a7202 */ /* 0x000fe20000000f00 */
[----:B------:R-:W-:Y:S01]  /*aa840*/  IMAD.MOV.U32 R75, RZ, RZ, R249 ;  /* 0x000000ffff4b7224 */ /* 0x000fe200078e00f9 */
[----:B------:R-:W2:Y:S01]  /*aa850*/  LDL.LU R248, [R1+0x10c0] ;  /* 0x0010c00001f87983 */ /* 0x000ea20000300800 */
[----:B------:R-:W-:-:S02]  /*aa860*/  IMAD.MOV.U32 R5, RZ, RZ, R250 ;  /* 0x000000ffff057224 */ /* 0x000fc400078e00fa */
[----:B------:R-:W-:Y:S01]  /*aa870*/  IMAD.MOV.U32 R4, RZ, RZ, R251 ;  /* 0x000000ffff047224 */ /* 0x000fe200078e00fb */
[----:B------:R-:W2:Y:S04]  /*aa880*/  LDL.LU R249, [R1+0x10c4] ;  /* 0x0010c40001f97983 */ /* 0x000ea80000300800 */
[----:B------:R-:W2:Y:S04]  /*aa890*/  LDL.LU R250, [R1+0x10c8] ;  /* 0x0010c80001fa7983 */ /* 0x000ea80000300800 */
[----:B------:R-:W2:Y:S03]  /*aa8a0*/  LDL.LU R251, [R1+0x10cc] ;  /* 0x0010cc0001fb7983 */ /* 0x000ea60000300800 */
[----:B------:R-:W-:Y:S01]  /*aa8b0*/  MOV R143, R52 ;  /* 0x00000034008f7202 */ /* 0x000fe20000000f00 */
[----:B------:R-:W-:-:S02]  /*aa8c0*/  IMAD.MOV.U32 R142, RZ, RZ, R53 ;  /* 0x000000ffff8e7224 */ /* 0x000fc400078e0035 */
[----:B------:R-:W-:Y:S02]  /*aa8d0*/  IMAD.MOV.U32 R141, RZ, RZ, R54 ;  /* 0x000000ffff8d7224 */ /* 0x000fe400078e0036 */
[----:B------:R-:W-:Y:S02]  /*aa8e0*/  IMAD.MOV.U32 R140, RZ, RZ, R55 ;  /* 0x000000ffff8c7224 */ /* 0x000fe400078e0037 */
[----:B------:R-:W-:Y:S01]  /*aa8f0*/  HMMA.1688.F32.TF32 R52, R168, R180, R196 ;  /* 0x000000b4a834723c */ /* 0x000fe200000810c4 */
[----:B------:R-:W-:Y:S04]  /*aa900*/  STL.64 [R1+0x42f0], R178 ;  /* 0x0042f0b201007387 */ /* 0x000fe80000100a00 */
[----:B------:R-:W-:Y:S04]  /*aa910*/  STL.64 [R1+0x42e8], R176 ;  /* 0x0042e8b001007387 */ /* 0x000fe80000100a00 */
[----:B------:R-:W-:Y:S04]  /*aa920*/  STL.64 [R1+0x4330], R166 ;  /* 0x004330a601007387 */ /* 0x000fe80000100a00 */
[----:B------:R-:W-:Y:S04]  /*aa930*/  STL.64 [R1+0x4328], R164 ;  /* 0x004328a401007387 */ /* 0x000fe80000100a00 */
[----:B------:R3:W-:Y:S04]  /*aa940*/  STL.64 [R1+0x42e0], R146 ;  /* 0x0042e09201007387 */ /* 0x0007e80000100a00 */
[----:B------:R4:W-:Y:S03]  /*aa950*/  STL.64 [R1+0x42d8], R144 ;  /* 0x0042d89001007387 */ /* 0x0009e60000100a00 */
[----:B---3--:R-:W-:Y:S01]  /*aa960*/  IMAD.MOV.U32 R147, RZ, RZ, R52 ;  /* 0x000000ffff937224 */ /* 0x008fe200078e0034 */
[----:B------:R-:W-:Y:S01]  /*aa970*/  MOV R146, R53 ;  /* 0x0000003500927202 */ /* 0x000fe20000000f00 */
[----:B----4-:R-:W-:-:S02]  /*aa980*/  IMAD.MOV.U32 R145, RZ, RZ, R54 ;  /* 0x000000ffff917224 */ /* 0x010fc400078e0036 */
[----:B------:R-:W-:Y:S02]  /*aa990*/  IMAD.MOV.U32 R144, RZ, RZ, R55 ;  /* 0x000000ffff907224 */ /* 0x000fe400078e0037 */
[----:B------:R-:W-:Y:S01]  /*aa9a0*/  HMMA.1688.F32.TF32 R52, R168, R148, R192 ;  /* 0x00000094a834723c */ /* 0x000fe200000810c0 */
[----:B------:R-:W-:Y:S04]  /*aa9b0*/  STL.64 [R1+0x4340], R182 ;  /* 0x004340b601007387 */ /* 0x000fe80000100a00 */
[----:B------:R-:W-:Y:S04]  /*aa9c0*/  STL.64 [R1+0x4338], R180 ;  /* 0x004338b401007387 */ /* 0x000fe80000100a00 */
[----:B------:R-:W-:Y:S04]  /*aa9d0*/  STL.64 [R1+0x42d0], R150 ;  /* 0x0042d09601007387 */ /* 0x000fe80000100a00 */
[----:B------:R-:W-:Y:S04]  /*aa9e0*/  STL.64 [R1+0x42c8], R148 ;  /* 0x0042c89401007387 */ /* 0x000fe80000100a00 */
[----:B------:R-:W-:Y:S04]  /*aa9f0*/  STL.64 [R1+0x42c0], R186 ;  /* 0x0042c0ba01007387 */ /* 0x000fe80000100a00 */
[----:B------:R-:W-:Y:S03]  /*aaa00*/  STL.64 [R1+0x42b8], R184 ;  /* 0x0042b8b801007387 */ /* 0x000fe60000100a00 */
[----:B------:R-:W-:Y:S01]  /*aaa10*/  IMAD.MOV.U32 R167, RZ, RZ, R52 ;  /* 0x000000ffffa77224 */ /* 0x000fe200078e0034 */
[----:B------:R-:W-:Y:S01]  /*aaa20*/  MOV R165, R54 ;  /* 0x0000003600a57202 */ /* 0x000fe20000000f00 */
[----:B------:R-:W-:Y:S01]  /*aaa30*/  IMAD.MOV.U32 R166, RZ, RZ, R53 ;  /* 0x000000ffffa67224 */ /* 0x000fe200078e0035 */
[----:B------:R3:W-:Y:S01]  /*aaa40*/  STL.64 [R1+0x42b0], R42 ;  /* 0x0042b02a01007387 */ /* 0x0007e20000100a00 */
[----:B------:R-:W-:-:S02]  /*aaa50*/  IMAD.MOV.U32 R164, RZ, RZ, R55 ;  /* 0x000000ffffa47224 */ /* 0x000fc400078e0037 */
[----:B------:R-:W-:Y:S01]  /*aaa60*/  HMMA.1688.F32.TF32 R52, R168, R184, R188 ;  /* 0x000000b8a834723c */ /* 0x000fe200000810bc */
[----:B------:R-:W-:Y:S01]  /*aaa70*/  STL.64 [R1+0x42a8], R40 ;  /* 0x0042a82801007387 */ /* 0x000fe20000100a00 */
[----:B------:R-:W-:Y:S01]  /*aaa80*/  IMAD.MOV.U32 R82, RZ, RZ, R236 ;  /* 0x000000ffff527224 */ /* 0x000fe200078e00ec */
[----:B------:R-:W-:Y:S01]  /*aaa90*/  MOV R83, R237 ;  /* 0x000000ed00537202 */ /* 0x000fe20000000f00 */
[----:B------:R-:W-:Y:S02]  /*aaaa0*/  IMAD.MOV.U32 R78, RZ, RZ, R238 ;  /* 0x000000ffff4e7224 */ /* 0x000fe400078e00ee */
[----:B------:R-:W-:Y:S01]  /*aaab0*/  IMAD.MOV.U32 R79, RZ, RZ, R239 ;  /* 0x000000ffff4f7224 */ /* 0x000fe200078e00ef */
        /* <DEDUP_REMOVED lines=49> */
[----:B---3--:R-:W3:Y:S01]  /*aadd0*/  LDL.LU.64 R42, [R1+0x238] ;  /* 0x00023800012a7983 */ /* 0x008ee20000300a00 */
[----:B------:R-:W-:-:S02]  /*aade0*/  IMAD.MOV.U32 R151, RZ, RZ, R52 ;  /* 0x000000ffff977224 */ /* 0x000fc400078e0034 */
[----:B------:R-:W-:Y:S01]  /*aadf0*/  IMAD.MOV.U32 R150, RZ, RZ, R53 ;  /* 0x000000ffff967224 */ /* 0x000fe200078e0035 */
[----:B------:R-:W-:Y:S01]  /*aae00*/  MOV R148, R55 ;  /* 0x0000003700947202 */ /* 0x000fe20000000f00 */
[----:B------:R-:W-:Y:S01]  /*aae10*/  IMAD.MOV.U32 R149, RZ, RZ, R54 ;  /* 0x000000ffff957224 */ /* 0x000fe200078e0036 */
[C---:B--2---:R-:W-:Y:S01]  /*aae20*/  HMMA.1688.F32.TF32 R232, R160.reuse, R38, R248 ;  /* 0x00000026a0e8723c */ /* 0x044fe200000810f8 */
[----:B------:R-:W2:Y:S04]  /*aae30*/  LDL.LU R248, [R1+0x10f0] ;  /* 0x0010f00001f87983 */ /* 0x000ea80000300800 */
[----:B------:R-:W2:Y:S04]  /*aae40*/  LDL.LU R249, [R1+0x10f4] ;  /* 0x0010f40001f97983 */ /* 0x000ea80000300800 */
[----:B------:R-:W2:Y:S04]  /*aae50*/  LDL.LU R250, [R1+0x10f8] ;  /* 0x0010f80001fa7983 */ /* 0x000ea80000300800 */
[----:B------:R-:W2:Y:S04]  /*aae60*/  LDL.LU R251, [R1+0x10fc] ;  /* 0x0010fc0001fb7983 */ /* 0x000ea80000300800 */
[----:B------:R-:W2:Y:S04]  /*aae70*/  LDL.LU.64 R186, [R1+0x248] ;  /* 0x0002480001ba7983 */ /* 0x000ea80000300a00 */
[----:B------:R-:W2:Y:S04]  /*aae80*/  LDL.LU.64 R182, [R1+0x258] ;  /* 0x0002580001b67983 */ /* 0x000ea80000300a00 */
[----:B------:R-:W2:Y:S04]  /*aae90*/  LDL.LU R52, [R1+0x1030] ;  /* 0x0010300001347983 */ /* 0x000ea80000300800 */
[----:B------:R-:W2:Y:S04]  /*aaea0*/  LDL.LU R53, [R1+0x1034] ;  /* 0x0010340001357983 */ /* 0x000ea80000300800 */
[----:B------:R-:W2:Y:S04]  /*aaeb0*/  LDL.LU R54, [R1+0x1038] ;  /* 0x0010380001367983 */ /* 0x000ea80000300800 */
[----:B------:R-:W2:Y:S04]  /*aaec0*/  LDL.LU R55, [R1+0x103c] ;  /* 0x00103c0001377983 */ /* 0x000ea80000300800 */
[----:B------:R-:W2:Y:S04]  /*aaed0*/  LDL.LU.64 R178, [R1+0x268] ;  /* 0x0002680001b27983 */ /* 0x000ea80000300a00 */
[----:B------:R1:W-:Y:S04]  /*aaee0*/  STL.64 [R1+0x4350], R38 ;  /* 0x0043502601007387 */ /* 0x0003e80000100a00 */
[----:B------:R-:W-:Y:S01]  /*aaef0*/  STL.64 [R1+0x4348], R36 ;  /* 0x0043482401007387 */ /* 0x000fe20000100a00 */
[----:B------:R-:W-:Y:S01]  /*aaf00*/  IMAD.MOV.U32 R181, RZ, RZ, R58 ;  /* 0x000000ffffb57224 */ /* 0x000fe200078e003a */
[----:B------:R-:W-:Y:S01]  /*aaf10*/  MOV R180, R59 ;  /* 0x0000003b00b47202 */ /* 0x000fe20000000f00 */
[----:B------:R-:W-:Y:S01]  /*aaf20*/  IMAD.MOV.U32 R176, RZ, RZ, R175 ;  /* 0x000000ffffb07224 */ /* 0x000fe200078e00af */
[----:B------:R-:W-:Y:S01]  /*aaf30*/  MOV R177, R174 ;  /* 0x000000ae00b17202 */ /* 0x000fe20000000f00 */
[----:B------:R-:W-:Y:S04]  /*aaf40*/  LDS R168, [R0+UR12+0x1e280] ;  /* 0x01e2800c00a87984 */ /* 0x000fe80008000800 */
[----:B-1----:R-:W2:Y:S04]  /*aaf50*/  LDL.LU.64 R38, [R1+0x228] ;  /* 0x0002280001267983 */ /* 0x002ea80000300a00 */
[----:B------:R1:W-:Y:S04]  /*aaf60*/  STL.64 [R1+0x4280], R14 ;  /* 0x0042800e01007387 */ /* 0x0003e80000100a00 */
[----:B------:R-:W-:Y:S04]  /*aaf70*/  LDS R170, [R0+UR12+0x1f280] ;  /* 0x01f2800c00aa7984 */ /* 0x000fe80008000800 */
[----:B------:R-:W-:Y:S04]  /*aaf80*/  LDS R169, [R252+UR12+0x1e280] ;  /* 0x01e2800cfca97984 */ /* 0x000fe80008000800 */
[----:B------:R-:W2:Y:S01]  /*aaf90*/  LDS R171, [R252+UR12+0x1f280] ;  /* 0x01f2800cfcab7984 */ /* 0x000ea20008000800 */
[----:B----4-:R-:W-:Y:S03]  /*aafa0*/  HMMA.1688.F32.TF32 R216, R160, R14, R216 ;  /* 0x0000000ea0d8723c */ /* 0x010fe600000810d8 */
[----:B-1----:R-:W4:Y:S01]  /*aafb0*/  LDL.LU.64 R14, [R1+0x218] ;  /* 0x00021800010e7983 */ /* 0x002f220000300a00 */
[----:B------:R-:W-:-:S02]  /*aafc0*/  IMAD.MOV.U32 R41, RZ, RZ, R150 ;  /* 0x000000ffff297224 */ /* 0x000fc400078e0096 */
[----:B------:R-:W-:Y:S01]  /*aafd0*/  HMMA.1688.F32.TF32 R236, R160, R34, R236 ;  /* 0x00000022a0ec723c */ /* 0x000fe200000810ec */
[----:B------:R-:W-:-:S05]  /*aafe0*/  IMAD.MOV.U32 R40, RZ, RZ, R151 ;  /* 0x000000ffff287224 */ /* 0x000fca00078e0097 */
[----:B------:R-:W-:Y:S01]  /*aaff0*/  HMMA.1688.F32.TF32 R192, R160, R30, R192 ;  /* 0x0000001ea0c0723c */ /* 0x000fe200000810c0 */
[----:B------:R-:W-:-:S05]  /*ab000*/  IMAD.MOV.U32 R150, RZ, RZ, R145 ;  /* 0x000000ffff967224 */ /* 0x000fca00078e0091 */
[C---:B------:R-:W-:Y:S06]  /*ab010*/  HMMA.1688.F32.TF32 R196, R160.reuse, R26, R196 ;  /* 0x0000001aa0c4723c */ /* 0x040fec00000810c4 */
[C---:B------:R-:W-:Y:S06]  /*ab020*/  HMMA.1688.F32.TF32 R200, R160.reuse, R10, R200 ;  /* 0x0000000aa0c8723c */ /* 0x040fec00000810c8 */
[C---:B------:R-:W-:Y:S06]  /*ab030*/  HMMA.1688.F32.TF32 R204, R160.reuse, R22, R204 ;  /* 0x00000016a0cc723c */ /* 0x040fec00000810cc */
[----:B------:R-:W-:Y:S01]  /*ab040*/  HMMA.1688.F32.TF32 R208, R160, R6, R208 ;  /* 0x00000006a0d0723c */ /* 0x000fe200000810d0 */
[----:B---3--:R-:W-:Y:S01]  /*ab050*/  IMAD.MOV.U32 R12, RZ, RZ, R43 ;  /* 0x000000ffff0c7224 */ /* 0x008fe200078e002b */
[----:B------:R-:W-:-:S04]  /*ab060*/  MOV R13, R42 ;  /* 0x0000002a000d7202 */ /* 0x000fc80000000f00 */
[C---:B------:R-:W-:Y:S06]  /*ab070*/  HMMA.1688.F32.TF32 R212, R160.reuse, R18, R212 ;  /* 0x00000012a0d4723c */ /* 0x040fec00000810d4 */
[----:B------:R-:W-:Y:S01]  /*ab080*/  HMMA.1688.F32.TF32 R228, R160, R42, R228 ;  /* 0x0000002aa0e4723c */ /* 0x000fe200000810e4 */
[----:B------:R-:W-:Y:S01]  /*ab090*/  IMAD.MOV.U32 R151, RZ, RZ, R144 ;  /* 0x000000ffff977224 */ /* 0x000fe200078e0090 */
[----:B------:R-:W-:Y:S01]  /*ab0a0*/  MOV R144, R143 ;  /* 0x0000008f00907202 */ /* 0x000fe20000000f00 */
[----:B------:R-:W-:-:S04]  /*ab0b0*/  IMAD.MOV.U32 R145, RZ, RZ, R142 ;  /* 0x000000ffff917224 */ /* 0x000fc800078e008e */
        /* <DEDUP_REMOVED lines=8> */
[----:B------:R-:W-:-:S02]  /*ab140*/  IMAD.MOV.U32 R141, RZ, RZ, R66 ;  /* 0x000000ffff8d7224 */ /* 0x000fc400078e0042 */
[----:B------:R-:W-:Y:S01]  /*ab150*/  IMAD.MOV.U32 R67, RZ, RZ, R60 ;  /* 0x000000ffff437224 */ /* 0x000fe200078e003c */
[C---:B--2---:R-:W-:Y:S06]  /*ab160*/  HMMA.1688.F32.TF32 R248, R160.reuse, R186, R248 ;  /* 0x000000baa0f8723c */ /* 0x044fec00000810f8 */
[----:B------:R-:W-:Y:S01]  /*ab170*/  HMMA.1688.F32.TF32 R244, R160, R182, R244 ;  /* 0x000000b6a0f4723c */ /* 0x000fe200000810f4 */
[----:B------:R-:W-:Y:S01]  /*ab180*/  IMAD.MOV.U32 R66, RZ, RZ, R61 ;  /* 0x000000ffff427224 */ /* 0x000fe200078e003d */
[----:B------:R-:W-:Y:S01]  /*ab190*/  MOV R61, R83 ;  /* 0x00000053003d7202 */ /* 0x000fe20000000f00 */
[----:B------:R-:W-:-:S03]  /*ab1a0*/  IMAD.MOV.U32 R60, RZ, RZ, R82 ;  /* 0x000000ffff3c7224 */ /* 0x000fc600078e0052 */
[----:B------:R-:W-:Y:S01]  /*ab1b0*/  MOV R81, R183 ;  /* 0x000000b700517202 */ /* 0x000fe20000000f00 */
[----:B------:R-:W-:Y:S01]  /*ab1c0*/  IMAD.MOV.U32 R143, RZ, RZ, R64 ;  /* 0x000000ffff8f7224 */ /* 0x000fe200078e0040 */
[----:B------:R-:W2:Y:S01]  /*ab1d0*/  LDL.LU R82, [R1+0x43dc] ;  /* 0x0043dc0001527983 */ /* 0x000ea20000300800 */
[----:B------:R-:W-:Y:S02]  /*ab1e0*/  IMAD.MOV.U32 R65, RZ, RZ, R62 ;  /* 0x000000ffff417224 */ /* 0x000fe400078e003e */
[----:B------:R-:W-:Y:S01]  /*ab1f0*/  IMAD.MOV.U32 R64, RZ, RZ, R63 ;  /* 0x000000ffff407224 */ /* 0x000fe200078e003f */
[----:B------:R-:W2:Y:S01]  /*ab200*/  LDL.LU R83, [R1+0x43d8] ;  /* 0x0043d80001537983 */ /* 0x000ea20000300800 */
[----:B------:R-:W-:Y:S01]  /*ab210*/  HMMA.1688.F32.TF32 R52, R160, R178, R52 ;  /* 0x000000b2a034723c */ /* 0x000fe20000081034 */
[----:B------:R-:W-:Y:S02]  /*ab220*/  IMAD.MOV.U32 R62, RZ, RZ, R78 ;  /* 0x000000ffff3e7224 */ /* 0x000fe400078e004e */
[----:B------:R-:W-:Y:S01]  /*ab230*/  IMAD.MOV.U32 R80, RZ, RZ, R182 ;  /* 0x000000ffff507224 */ /* 0x000fe200078e00b6 */
[----:B------:R-:W3:Y:S01]  /*ab240*/  LDL.LU R78, [R1+0x43d4] ;  /* 0x0043d400014e7983 */ /* 0x000ee20000300800 */
[----:B------:R-:W-:-:S02]  /*ab250*/  IMAD.MOV.U32 R183, RZ, RZ, R56 ;  /* 0x000000ffffb77224 */ /* 0x000fc400078e0038 */
[----:B------:R-:W-:Y:S01]  /*ab260*/  IMAD.MOV.U32 R63, RZ, RZ, R79 ;  /* 0x000000ffff3f7224 */ /* 0x000fe200078e004f */
[----:B------:R-:W-:Y:S01]  /*ab270*/  HMMA.1688.F32.TF32 R224, R160, R38, R224 ;  /* 0x00000026a0e0723c */ /* 0x000fe200000810e0 */
[----:B------:R-:W-:Y:S01]  /*ab280*/  IMAD.MOV.U32 R182, RZ, RZ, R57 ;  /* 0x000000ffffb67224 */ /* 0x000fe200078e0039 */
[----:B------:R-:W3:Y:S01]  /*ab290*/  LDL.LU R79, [R1+0x43d0] ;  /* 0x0043d000014f7983 */ /* 0x000ee20000300800 */
[----:B------:R-:W-:Y:S01]  /*ab2a0*/  IMAD.MOV.U32 R56, RZ, RZ, R74 ;  /* 0x000000ffff387224 */ /* 0x000fe200078e004a */
[----:B------:R-:W-:Y:S01]  /*ab2b0*/  MOV R58, R5 ;  /* 0x00000005003a7202 */ /* 0x000fe20000000f00 */
[----:B------:R-:W-:Y:S01]  /*ab2c0*/  IMAD.MOV.U32 R57, RZ, RZ, R75 ;  /* 0x000000ffff397224 */ /* 0x000fe200078e004b */
[----:B------:R-:W2:Y:S01]  /*ab2d0*/  LDL.LU R74, [R1+0x43cc] ;  /* 0x0043cc00014a7983 */ /* 0x000ea20000300800 */
[----:B------:R-:W-:Y:S01]  /*ab2e0*/  IMAD.MOV.U32 R84, RZ, RZ, R178 ;  /* 0x000000ffff547224 */ /* 0x000fe200078e00b2 */
[----:B------:R-:W-:Y:S01]  /*ab2f0*/  MOV R175, R68 ;  /* 0x0000004400af7202 */ /* 0x000fe20000000f00 */
[----:B------:R-:W-:Y:S01]  /*ab300*/  IMAD.MOV.U32 R59, RZ, RZ, R4 ;  /* 0x000000ffff3b7224 */ /* 0x000fe200078e0004 */
[----:B------:R-:W2:Y:S01]  /*ab310*/  LDL.LU R75, [R1+0x43c8] ;  /* 0x0043c800014b7983 */ /* 0x000ea20000300800 */
[----:B------:R-:W-:-:S02]  /*ab320*/  IMAD.MOV.U32 R85, RZ, RZ, R179 ;  /* 0x000000ffff557224 */ /* 0x000fc400078e00b3 */
[----:B------:R-:W-:Y:S01]  /*ab330*/  IMAD.MOV.U32 R178, RZ, RZ, R173 ;  /* 0x000000ffffb27224 */ /* 0x000fe200078e00ad */
[----:B------:R-:W3:Y:S01]  /*ab340*/  LDL.LU R5, [R1+0x43c4] ;  /* 0x0043c40001057983 */ /* 0x000ee20000300800 */
[----:B------:R-:W-:Y:S02]  /*ab350*/  IMAD.MOV.U32 R174, RZ, RZ, R69 ;  /* 0x000000ffffae7224 */ /* 0x000fe400078e0045 */
[----:B------:R-:W-:Y:S01]  /*ab360*/  IMAD.MOV.U32 R68, RZ, RZ, R21 ;  /* 0x000000ffff447224 */ /* 0x000fe200078e0015 */
[----:B------:R-:W3:Y:S01]  /*ab370*/  LDL.LU R4, [R1+0x43c0] ;  /* 0x0043c00001047983 */ /* 0x000ee20000300800 */
[----:B------:R-:W-:Y:S02]  /*ab380*/  IMAD.MOV.U32 R179, RZ, RZ, R172 ;  /* 0x000000ffffb37224 */ /* 0x000fe400078e00ac */
[----:B------:R-:W-:Y:S01]  /*ab390*/  IMAD.MOV.U32 R173, RZ, RZ, R70 ;  /* 0x000000ffffad7224 */ /* 0x000fe200078e0046 */
[----:B------:R-:W3:Y:S01]  /*ab3a0*/  LDL.LU R21, [R1+0x43bc] ;  /* 0x0043bc0001157983 */ /* 0x000ee20000300800 */
[----:B------:R-:W-:-:S02]  /*ab3b0*/  IMAD.MOV.U32 R69, RZ, RZ, R20 ;  /* 0x000000ffff457224 */ /* 0x000fc400078e0014 */
[----:B------:R-:W-:Y:S01]  /*ab3c0*/  IMAD.MOV.U32 R172, RZ, RZ, R71 ;  /* 0x000000ffffac7224 */ /* 0x000fe200078e0047 */
[----:B------:R-:W3:Y:S01]  /*ab3d0*/  LDL.LU R20, [R1+0x43b8] ;  /* 0x0043b80001147983 */ /* 0x000ee20000300800 */
[----:B------:R-:W-:Y:S01]  /*ab3e0*/  IMAD.MOV.U32 R70, RZ, RZ, R9 ;  /* 0x000000ffff467224 */ /* 0x000fe200078e0009 */
[----:B------:R-:W-:Y:S01]  /*ab3f0*/  MOV R71, R8 ;  /* 0x0000000800477202 */ /* 0x000fe20000000f00 */
[----:B------:R-:W-:Y:S01]  /*ab400*/  IMAD.MOV.U32 R36, RZ, RZ, R25 ;  /* 0x000000ffff247224 */ /* 0x000fe200078e0019 */
[----:B------:R-:W3:Y:S01]  /*ab410*/  LDL.LU R9, [R1+0x43b4] ;  /* 0x0043b40001097983 */ /* 0x000ee20000300800 */
[----:B------:R-:W-:-:S03]  /*ab420*/  IMAD.MOV.U32 R37, RZ, RZ, R24 ;  /* 0x000000ffff257224 */ /* 0x000fc600078e0018 */
[----:B------:R-:W3:Y:S01]  /*ab430*/  LDL.LU R8, [R1+0x43b0] ;  /* 0x0043b00001087983 */ /* 0x000ee20000300800 */
[----:B------:R-:W-:Y:S01]  /*ab440*/  IMAD.MOV.U32 R77, RZ, RZ, R187 ;  /* 0x000000ffff4d7224 */ /* 0x000fe200078e00bb */
[----:B------:R-:W-:Y:S02]  /*ab450*/  MOV R187, R164 ;  /* 0x000000a400bb7202 */ /* 0x000fe40000000f00 */
[----:B------:R-:W3:Y:S01]  /*ab460*/  LDL.LU R25, [R1+0x43ac] ;  /* 0x0043ac0001197983 */ /* 0x000ee20000300800 */
[----:B------:R-:W-:Y:S01]  /*ab470*/  IMAD.MOV.U32 R76, RZ, RZ, R186 ;  /* 0x000000ffff4c7224 */ /* 0x000fe200078e00ba */
[----:B------:R-:W-:Y:S02]  /*ab480*/  MOV R164, R33 ;  /* 0x0000002100a47202 */ /* 0x000fe40000000f00 */
[----:B------:R-:W3:Y:S01]  /*ab490*/  LDL.LU R24, [R1+0x43a8] ;  /* 0x0043a80001187983 */ /* 0x000ee20000300800 */
[----:B------:R-:W-:Y:S01]  /*ab4a0*/  IMAD.MOV.U32 R186, RZ, RZ, R165 ;  /* 0x000000ffffba7224 */ /* 0x000fe200078e00a5 */
[----:B------:R-:W-:Y:S01]  /*ab4b0*/  HMMA.1688.F32.TF32 R188, R240, R152, R188 ;  /* 0x00000098f0bc723c */ /* 0x000fe200000810bc */
[----:B------:R-:W-:-:S05]  /*ab4c0*/  IMAD.MOV.U32 R165, RZ, RZ, R32 ;  /* 0x000000ffffa57224 */ /* 0x000fca00078e0020 */
        /* <DEDUP_REMOVED lines=13> */
[----:B----4-:R-:W-:Y:S06]  /*ab5a0*/  HMMA.1688.F32.TF32 R220, R160, R14, R220 ;  /* 0x0000000ea0dc723c */ /* 0x010fec00000810dc */
[----:B------:R-:W-:Y:S01]  /*ab5b0*/  IMAD.MOV.U32 R2, RZ, RZ, R15 ;  /* 0x000000ffff027224 */ /* 0x000fe200078e000f */
[----:B------:R-:W-:Y:S01]  /*ab5c0*/  LDS R160, [R0+UR12+0x1a300] ;  /* 0x01a3000c00a07984 */ /* 0x000fe20008000800 */
[----:B------:R-:W-:-:S02]  /*ab5d0*/  IMAD.MOV.U32 R3, RZ, RZ, R14 ;  /* 0x000000ffff037224 */ /* 0x000fc400078e000e */
[----:B------:R-:W-:Y:S02]  /*ab5e0*/  IMAD.MOV.U32 R184, RZ, RZ, R167 ;  /* 0x000000ffffb87224 */ /* 0x000fe400078e00a7 */
[----:B------:R-:W-:Y:S01]  /*ab5f0*/  IMAD.MOV.U32 R185, RZ, RZ, R166 ;  /* 0x000000ffffb97224 */ /* 0x000fe200078e00a6 */
[----:B------:R-:W-:Y:S01]  /*ab600*/  HMMA.1688.F32.TF32 R64, R168, R86, R64 ;  /* 0x00000056a840723c */ /* 0x000fe20000081040 */
[----:B------:R-:W-:Y:S01]  /*ab610*/  IMAD.MOV.U32 R15, RZ, RZ, R38 ;  /* 0x000000ffff0f7224 */ /* 0x000fe200078e0026 */
[----:B------:R-:W-:Y:S01]  /*ab620*/  LDS R162, [R0+UR12+0x1b300] ;  /* 0x01b3000c00a27984 */ /* 0x000fe20008000800 */
[----:B------:R-:W-:Y:S02]  /*ab630*/  IMAD.MOV.U32 R14, RZ, RZ, R39 ;  /* 0x000000ffff0e7224 */ /* 0x000fe400078e0027 */
[----:B------:R-:W-:Y:S01]  /*ab640*/  IMAD.MOV.U32 R38, RZ, RZ, R29 ;  /* 0x000000ffff267224 */ /* 0x000fe200078e001d */
[----:B------:R-:W-:Y:S01]  /*ab650*/  LDS R161, [R252+UR12+0x1a300] ;  /* 0x01a3000cfca17984 */ /* 0x000fe20008000800 */
[----:B------:R-:W-:-:S03]  /*ab660*/  IMAD.MOV.U32 R39, RZ, RZ, R28 ;  /* 0x000000ffff277224 */ /* 0x000fc600078e001c */
[----:B------:R-:W4:Y:S04]  /*ab670*/  LDL.LU R29, [R1+0x43a4] ;  /* 0x0043a400011d7983 */ /* 0x000f280000300800 */
[----:B------:R-:W4:Y:S01]  /*ab680*/  LDL.LU R28, [R1+0x43a0] ;  /* 0x0043a000011c7983 */ /* 0x000f220000300800 */
[C---:B------:R-:W-:Y:S03]  /*ab690*/  HMMA.1688.F32.TF32 R220, R240.reuse, R108, R220 ;  /* 0x0000006cf0dc723c */ /* 0x040fe600000810dc */
[----:B------:R-:W4:Y:S04]  /*ab6a0*/  LDL.LU R33, [R1+0x439c] ;  /* 0x00439c0001217983 */ /* 0x000f280000300800 */
[----:B------:R-:W4:Y:S01]  /*ab6b0*/  LDL.LU R32, [R1+0x4398] ;  /* 0x0043980001207983 */ /* 0x000f220000300800 */
[----:B------:R-:W-:Y:S03]  /*ab6c0*/  HMMA.1688.F32.TF32 R240, R240, R88, R52 ;  /* 0x00000058f0f0723c */ /* 0x000fe60000081034 */
[----:B------:R-:W2:Y:S04]  /*ab6d0*/  LDL.LU.64 R54, [R1+0x4390] ;  /* 0x0043900001367983 */ /* 0x000ea80000300a00 */
[----:B------:R-:W4:Y:S04]  /*ab6e0*/  LDL.LU.64 R52, [R1+0x4388] ;  /* 0x0043880001347983 */ /* 0x000f280000300a00 */
[----:B------:R-:W1:Y:S01]  /*ab6f0*/  LDS R163, [R252+UR12+0x1b300] ;  /* 0x01b3000cfca37984 */ /* 0x000e620008000800 */
[----:B--2---:R-:W-:-:S15]  /*ab700*/  HMMA.1688.F32.TF32 R56, R168, R54, R56 ;  /* 0x00000036a838723c */ /* 0x004fde0000081038 */
[----:B------:R-:W-:-:S08]  /*ab710*/  NOP ;  /* 0x0000000000007918 */ /* 0x000fd00000000000 */
[----:B------:R-:W-:Y:S04]  /*ab720*/  STL.64 [R1+0x930], R56 ;  /* 0x0009303801007387 */ /* 0x000fe80000100a00 */
[----:B------:R2:W-:Y:S04]  /*ab730*/  STL.64 [R1+0x938], R58 ;  /* 0x0009383a01007387 */ /* 0x0005e80000100a00 */
[----:B--2---:R-:W2:Y:S04]  /*ab740*/  LDL.LU.64 R58, [R1+0x4380] ;  /* 0x00438000013a7983 */ /* 0x004ea80000300a00 */
[----:B------:R-:W4:Y:S01]  /*ab750*/  LDL.LU.64 R56, [R1+0x4378] ;  /* 0x0043780001387983 */ /* 0x000f220000300a00 */
        /* <DEDUP_REMOVED lines=10> */
[----:B--2---:R-:W2:Y:S01]  /*ab800*/  LDL.LU.64 R70, [R1+0x4360] ;  /* 0x0043600001467983 */ /* 0x004ea20000300a00 */
[----:B------:R-:W-:Y:S01]  /*ab810*/  HMMA.1688.F32.TF32 R36, R168, R74, R36 ;  /* 0x0000004aa824723c */ /* 0x000fe20000081024 */
[----:B------:R-:W-:-:S02]  /*ab820*/  IMAD.MOV.U32 R166, RZ, RZ, R17 ;  /* 0x000000ffffa67224 */ /* 0x000fc400078e0011 */
[----:B------:R-:W-:Y:S01]  /*ab830*/  IMAD.MOV.U32 R167, RZ, RZ, R16 ;  /* 0x000000ffffa77224 */ /* 0x000fe200078e0010 */
[----:B------:R-:W4:Y:S02]  /*ab840*/  LDL.LU.64 R68, [R1+0x4358] ;  /* 0x0043580001447983 */ /* 0x000f240000300a00 */
[C---:B---3--:R-:W-:Y:S06]  /*ab850*/  HMMA.1688.F32.TF32 R180, R168.reuse, R78, R180 ;  /* 0x0000004ea8b4723c */ /* 0x048fec00000810b4 */
[C---:B------:R-:W-:Y:S06]  /*ab860*/  HMMA.1688.F32.TF32 R164, R168.reuse, R82, R164 ;  /* 0x00000052a8a4723c */ /* 0x040fec00000810a4 */
[----:B--2---:R-:W-:-:S15]  /*ab870*/  HMMA.1688.F32.TF32 R156, R168, R70, R156 ;  /* 0x00000046a89c723c */ /* 0x004fde000008109c */
[----:B------:R-:W-:-:S08]  /*ab880*/  NOP ;  /* 0x0000000000007918 */ /* 0x000fd00000000000 */
[----:B------:R-:W-:Y:S04]  /*ab890*/  STL.64 [R1+0x900], R156 ;  /* 0x0009009c01007387 */ /* 0x000fe80000100a00 */
[----:B------:R-:W-:Y:S04]  /*ab8a0*/  STL.64 [R1+0x908], R158 ;  /* 0x0009089e01007387 */ /* 0x000fe80000100a00 */
[----:B------:R-:W-:Y:S04]  /*ab8b0*/  STL.64 [R1+0x960], R36 ;  /* 0x0009602401007387 */ /* 0x000fe80000100a00 */
[----:B------:R2:W-:Y:S01]  /*ab8c0*/  STL.64 [R1+0x968], R38 ;  /* 0x0009682601007387 */ /* 0x0005e20000100a00 */
[----:B-1----:R-:W-:Y:S03]  /*ab8d0*/  HMMA.1688.F32.TF32 R188, R160, R154, R188 ;  /* 0x0000009aa0bc723c */ /* 0x002fe600000810bc */
[----:B------:R-:W-:Y:S04]  /*ab8e0*/  LDS R156, [R0+UR12+0x16380] ;  /* 0x0163800c009c7984 */ /* 0x000fe80008000800 */
[----:B------:R-:W-:Y:S04]  /*ab8f0*/  LDS R158, [R0+UR12+0x17380] ;  /* 0x0173800c009e7984 */ /* 0x000fe80008000800 */
[----:B--2---:R-:W2:Y:S04]  /*ab900*/  LDL.LU.64 R38, [R1+0x4350] ;  /* 0x0043500001267983 */ /* 0x004ea80000300a00 */
[----:B------:R-:W3:Y:S04]  /*ab910*/  LDL.LU.64 R36, [R1+0x4348] ;  /* 0x0043480001247983 */ /* 0x000ee80000300a00 */
[----:B------:R-:W-:Y:S04]  /*ab920*/  STL.64 [R1+0x950], R180 ;  /* 0x000950b401007387 */ /* 0x000fe80000100a00 */
[----:B------:R1:W-:Y:S04]  /*ab930*/  STL.64 [R1+0x958], R182 ;  /* 0x000958b601007387 */ /* 0x0003e80000100a00 */
[----:B------:R-:W-:Y:S04]  /*ab940*/  LDS R157, [R252+UR12+0x16380] ;  /* 0x0163800cfc9d7984 */ /* 0x000fe80008000800 */
[----:B------:R-:W-:Y:S04]  /*ab950*/  LDS R159, [R252+UR12+0x17380] ;  /* 0x0173800cfc9f7984 */ /* 0x000fe80008000800 */
[----:B-1----:R-:W4:Y:S04]  /*ab960*/  LDL.LU.64 R182, [R1+0x4340] ;  /* 0x0043400001b67983 */ /* 0x002f280000300a00 */
        /* <DEDUP_REMOVED lines=8> */
[----:B------:R-:W2:Y:S01]  /*ab9f0*/  LDL.LU.64 R64, [R1+0x4318] ;  /* 0x0043180001407983 */ /* 0x000ea20000300a00 */
[----:B----4-:R-:W-:-:S15]  /*aba00*/  HMMA.1688.F32.TF32 R172, R168, R66, R172 ;  /* 0x00000042a8ac723c */ /* 0x010fde00000810ac */
[----:B------:R-:W-:-:S08]  /*aba10*/  NOP ;  /* 0x0000000000007918 */ /* 0x000fd00000000000 */
        /* <DEDUP_REMOVED lines=20> */
[----:B-1----:R-:W3:Y:S01]  /*abb60*/  LDL.LU.64 R146, [R1+0x42e0] ;  /* 0x0042e00001927983 */ /* 0x002ee20000300a00 */
[C---:B------:R-:W-:Y:S03]  /*abb70*/  HMMA.1688.F32.TF32 R148, R168.reuse, R182, R148 ;  /* 0x000000b6a894723c */ /* 0x040fe60000081094 */
[----:B------:R-:W4:Y:S03]  /*abb80*/  LDL.LU.64 R144, [R1+0x42d8] ;  /* 0x0042d80001907983 */ /* 0x000f260000300a00 */
[----:B---3--:R-:W-:-:S15]  /*abb90*/  HMMA.1688.F32.TF32 R164, R168, R146, R164 ;  /* 0x00000092a8a4723c */ /* 0x008fde00000810a4 */
[----:B------:R-:W-:-:S08]  /*abba0*/  NOP ;  /* 0x0000000000007918 */ /* 0x000fd00000000000 */
[----:B------:R-:W-:Y:S04]  /*abbb0*/  STL.64 [R1+0xdc0], R164 ;  /* 0x000dc0a401007387 */ /* 0x000fe80000100a00 */
[----:B------:R-:W-:Y:S04]  /*abbc0*/  STL.64 [R1+0xdc8], R166 ;  /* 0x000dc8a601007387 */ /* 0x000fe80000100a00 */
[----:B------:R-:W-:Y:S04]  /*abbd0*/  STL.64 [R1+0xdb0], R148 ;  /* 0x000db09401007387 */ /* 0x000fe80000100a00 */
[----:B------:R1:W-:Y:S04]  /*abbe0*/  STL.64 [R1+0xdb8], R150 ;  /* 0x000db89601007387 */ /* 0x0003e80000100a00 */
[----:B------:R-:W-:Y:S04]  /*abbf0*/  LDS R164, [R0+UR12+0x1c300] ;  /* 0x01c3000c00a47984 */ /* 0x000fe80008000800 */
[----:B------:R-:W-:Y:S04]  /*abc00*/  LDS R166, [R0+UR12+0x1d300] ;  /* 0x01d3000c00a67984 */ /* 0x000fe80008000800 */
[----:B-1----:R-:W3:Y:S04]  /*abc10*/  LDL.LU.64 R150, [R1+0x42d0] ;  /* 0x0042d00001967983 */ /* 0x002ee80000300a00 */
[----:B------:R-:W4:Y:S04]  /*abc20*/  LDL.LU.64 R148, [R1+0x42c8] ;  /* 0x0042c80001947983 */ /* 0x000f280000300a00 */
[----:B------:R-:W-:Y:S04]  /*abc30*/  LDS R165, [R252+UR12+0x1c300] ;  /* 0x01c3000cfca57984 */ /* 0x000fe80008000800 */
[----:B------:R-:W1:Y:S01]  /*abc40*/  LDS R167, [R252+UR12+0x1d300] ;  /* 0x01d3000cfca77984 */ /* 0x000e620008000800 */
[----:B---3--:R-:W-:-:S15]  /*abc50*/  HMMA.1688.F32.TF32 R184, R168, R150, R184 ;  /* 0x00000096a8b8723c */ /* 0x008fde00000810b8 */
[----:B------:R-:W-:-:S08]  /*abc60*/  NOP ;  /* 0x0000000000007918 */ /* 0x000fd00000000000 */
[----:B------:R-:W-:Y:S04]  /*abc70*/  STL.64 [R1+0xe20], R184 ;  /* 0x000e20b801007387 */ /* 0x000fe80000100a00 */
[----:B------:R3:W-:Y:S04]  /*abc80*/  STL.64 [R1+0xe28], R186 ;  /* 0x000e28ba01007387 */ /* 0x0007e80000100a00 */
[----:B---3--:R-:W3:Y:S04]  /*abc90*/  LDL.LU.64 R186, [R1+0x42c0] ;  /* 0x0042c00001ba7983 */ /* 0x008ee80000300a00 */
[----:B------:R-:W4:Y:S01]  /*abca0*/  LDL.LU.64 R184, [R1+0x42b8] ;  /* 0x0042b80001b87983 */ /* 0x000f220000300a00 */
[----:B---3--:R-:W-:Y:S03]  /*abcb0*/  HMMA.1688.F32.TF32 R168, R168, R186, R40 ;  /* 0x000000baa8a8723c */ /* 0x008fe60000081028 */
[----:B------:R-:W3:Y:S04]  /*abcc0*/  LDL.LU.64 R42, [R1+0x42b0] ;  /* 0x0042b000012a7983 */ /* 0x000ee80000300a00 */
[----:B------:R-:W4:-:S15]  /*abcd0*/  LDL.LU.64 R40, [R1+0x42a8] ;  /* 0x0042a80001287983 */ /* 0x000f1e0000300a00 */
[----:B------:R-:W-:-:S01]  /*abce0*/  NOP ;  /* 0x0000000000007918 */ /* 0x000fc20000000000 */
[----:B------:R2:W-:Y:S04]  /*abcf0*/  STL.64 [R1+0xe30], R168 ;  /* 0x000e30a801007387 */ /* 0x0005e80000100a00 */
[----:B------:R1:W-:Y:S04]  /*abd00*/  STL.64 [R1+0xe38], R170 ;  /* 0x000e38aa01007387 */ /* 0x0003e80000100a00 */
[----:B--2---:R-:W2:Y:S04]  /*abd10*/  LDL.LU R168, [R1+0x11a0] ;  /* 0x0011a00001a87983 */ /* 0x004ea80000300800 */
[----:B------:R-:W2:Y:S04]  /*abd20*/  LDL.LU R169, [R1+0x11a4] ;  /* 0x0011a40001a97983 */ /* 0x000ea80000300800 */
[----:B-1----:R-:W2:Y:S04]  /*abd30*/  LDL.LU R170, [R1+0x11a8] ;  /* 0x0011a80001aa7983 */ /* 0x002ea80000300800 */
[----:B------:R-:W2:Y:S04]  /*abd40*/  LDL.LU R171, [R1+0x11ac] ;  /* 0x0011ac0001ab7983 */ /* 0x000ea80000300800 */
[----:B------:R-:W-:Y:S04]  /*abd50*/  STL.64 [R1+0x4218], R154 ;  /* 0x0042189a01007387 */ /* 0x000fe80000100a00 */
[----:B------:R1:W-:Y:S04]  /*abd60*/  STL.64 [R1+0x4210], R152 ;  /* 0x0042109801007387 */ /* 0x0003e80000100a00 */
[----:B-1----:R-:W3:Y:S04]  /*abd70*/  LDL.LU R152, [R1+0x1140] ;  /* 0x0011400001987983 */ /* 0x002ee80000300800 */
[----:B------:R-:W3:Y:S04]  /*abd80*/  LDL.LU R153, [R1+0x1144] ;  /* 0x0011440001997983 */ /* 0x000ee80000300800 */
[----:B------:R-:W-:Y:S04]  /*abd90*/  STL.64 [R1+0x4228], R138 ;  /* 0x0042288a01007387 */ /* 0x000fe80000100a00 */
[----:B------:R-:W-:Y:S04]  /*abda0*/  STL.64 [R1+0x4220], R136 ;  /* 0x0042208801007387 */ /* 0x000fe80000100a00 */
[----:B------:R-:W-:Y:S04]  /*abdb0*/  STL.64 [R1+0x4238], R134 ;  /* 0x0042388601007387 */ /* 0x000fe80000100a00 */
[----:B------:R1:W-:Y:S04]  /*abdc0*/  STL.64 [R1+0x4230], R132 ;  /* 0x0042308401007387 */ /* 0x0003e80000100a00 */
[----:B-1----:R-:W4:Y:S04]  /*abdd0*/  LDL.LU R132, [R1+0x1150] ;  /* 0x0011500001847983 */ /* 0x002f280000300800 */
[----:B------:R-:W4:Y:S04]  /*abde0*/  LDL.LU R133, [R1+0x1154] ;  /* 0x0011540001857983 */ /* 0x000f280000300800 */
[----:B------:R-:W-:Y:S04]  /*abdf0*/  STL.64 [R1+0x4248], R130 ;  /* 0x0042488201007387 */ /* 0x000fe80000100a00 */
[----:B------:R1:W-:Y:S04]  /*abe00*/  STL.64 [R1+0x4240], R128 ;  /* 0x0042408001007387 */ /* 0x0003e80000100a00 */
[----:B-1----:R-:W3:Y:S04]  /*abe10*/  LDL.LU R128, [R1+0x1160] ;  /* 0x0011600001807983 */ /* 0x002ee80000300800 */
[----:B------:R-:W3:Y:S04]  /*abe20*/  LDL.LU R129, [R1+0x1164] ;  /* 0x0011640001817983 */ /* 0x000ee80000300800 */
[----:B------:R-:W-:Y:S04]  /*abe30*/  STL.64 [R1+0x4258], R126 ;  /* 0x0042587e01007387 */ /* 0x000fe80000100a00 */
[----:B------:R1:W-:Y:S01]  /*abe40*/  STL.64 [R1+0x4250], R124 ;  /* 0x0042507c01007387 */ /* 0x0003e20000100a00 */
[C---:B------:R-:W-:Y:S03]  /*abe50*/  HMMA.1688.F32.TF32 R240, R160.reuse, R90, R240 ;  /* 0x0000005aa0f0723c */ /* 0x040fe600000810f0 */
[----:B-1----:R-:W3:Y:S04]  /*abe60*/  LDL.LU R124, [R1+0x1170] ;  /* 0x00117000017c7983 */ /* 0x002ee80000300800 */
[----:B------:R-:W3:Y:S04]  /*abe70*/  LDL.LU R125, [R1+0x1174] ;  /* 0x00117400017d7983 */ /* 0x000ee80000300800 */
[----:B------:R-:W-:Y:S04]  /*abe80*/  STL.64 [R1+0x4268], R122 ;  /* 0x0042687a01007387 */ /* 0x000fe80000100a00 */
[----:B------:R1:W-:Y:S01]  /*abe90*/  STL.64 [R1+0x4260], R120 ;  /* 0x0042607801007387 */ /* 0x0003e20000100a00 */
[----:B------:R-:W-:Y:S03]  /*abea0*/  HMMA.1688.F32.TF32 R232, R160, R138, R232 ;  /* 0x0000008aa0e8723c */ /* 0x000fe600000810e8 */
[----:B-1----:R-:W3:Y:S04]  /*abeb0*/  LDL.LU R120, [R1+0x1180] ;  /* 0x0011800001787983 */ /* 0x002ee80000300800 */
[----:B------:R-:W3:Y:S04]  /*abec0*/  LDL.LU R121, [R1+0x1184] ;  /* 0x0011840001797983 */ /* 0x000ee80000300800 */
[----:B------:R-:W-:Y:S04]  /*abed0*/  STL.64 [R1+0x4278], R118 ;  /* 0x0042787601007387 */ /* 0x000fe80000100a00 */
[----:B------:R1:W-:Y:S04]  /*abee0*/  STL.64 [R1+0x4270], R116 ;  /* 0x0042707401007387 */ /* 0x0003e80000100a00 */
[----:B-1----:R-:W3:Y:S04]  /*abef0*/  LDL.LU R116, [R1+0x1190] ;  /* 0x0011900001747983 */ /* 0x002ee80000300800 */
[----:B------:R-:W3:Y:S04]  /*abf00*/  LDL.LU R117, [R1+0x1194] ;  /* 0x0011940001757983 */ /* 0x000ee80000300800 */
[----:B------:R-:W-:Y:S04]  /*abf10*/  STL.64 [R1+0x41c8], R90 ;  /* 0x0041c85a01007387 */ /* 0x000fe80000100a00 */
[----:B------:R1:W-:Y:S02]  /*abf20*/  STL.64 [R1+0x41c0], R88 ;  /* 0x0041c05801007387 */ /* 0x0003e40000100a00 */
[----:B-1----:R-:W-:Y:S01]  /*abf30*/  HMMA.1688.F32.TF32 R88, R164, R52, R188 ;  /* 0x00000034a458723c */ /* 0x002fe200000810bc */
[----:B------:R-:W-:-:S02]  /*abf40*/  IMAD.MOV.U32 R138, RZ, RZ, R9 ;  /* 0x000000ffff8a7224 */ /* 0x000fc400078e0009 */
[----:B------:R-:W-:-:S03]  /*abf50*/  IMAD.MOV.U32 R139, RZ, RZ, R8 ;  /* 0x000000ffff8b7224 */ /* 0x000fc600078e0008 */
[----:B------:R-:W-:-:S15]  /*abf60*/  HMMA.1688.F32.TF32 R236, R160, R134, R236 ;  /* 0x00000086a0ec723c */ /* 0x000fde00000810ec */
[----:B------:R-:W-:-:S03]  /*abf70*/  NOP ;  /* 0x0000000000007918 */ /* 0x000fc60000000000 */
[----:B------:R-:W-:Y:S02]  /*abf80*/  IMAD.MOV.U32 R17, RZ, RZ, R90 ;  /* 0x000000ffff117224 */ /* 0x000fe400078e005a */
[----:B------:R-:W-:Y:S01]  /*abf90*/  IMAD.MOV.U32 R16, RZ, RZ, R91 ;  /* 0x000000ffff107224 */ /* 0x000fe200078e005b */
[C---:B------:R-:W-:Y:S01]  /*abfa0*/  HMMA.1688.F32.TF32 R192, R160.reuse, R130, R192 ;  /* 0x00000082a0c0723c */ /* 0x040fe200000810c0 */
[----:B------:R1:W-:Y:S04]  /*abfb0*/  STL.64 [R1+0x4208], R58 ;  /* 0x0042083a01007387 */ /* 0x0003e80000100a00 */
[----:B------:R1:W-:Y:S01]  /*abfc0*/  STL.64 [R1+0x4200], R56 ;  /* 0x0042003801007387 */ /* 0x0003e20000100a00 */
[----:B------:R-:W-:Y:S01]  /*abfd0*/  HMMA.1688.F32.TF32 R196, R160, R126, R196 ;  /* 0x0000007ea0c4723c */ /* 0x000fe200000810c4 */
[----:B------:R-:W-:-:S02]  /*abfe0*/  IMAD.MOV.U32 R136, RZ, RZ, R21 ;  /* 0x000000ffff887224 */ /* 0x000fc400078e0015 */
[----:B------:R1:W-:Y:S01]  /*abff0*/  STL.64 [R1+0x41f8], R62 ;  /* 0x0041f83e01007387 */ /* 0x0003e20000100a00 */
[----:B------:R-:W-:-:S03]  /*ac000*/  IMAD.MOV.U32 R137, RZ, RZ, R20 ;  /* 0x000000ffff897224 */ /* 0x000fc600078e0014 */
[----:B------:R1:W-:Y:S04]  /*ac010*/  STL.64 [R1+0x41f0], R60 ;  /* 0x0041f03c01007387 */ /* 0x0003e80000100a00 */
[----:B------:R-:W-:Y:S04]  /*ac020*/  STL.64 [R1+0x41e8], R70 ;  /* 0x0041e84601007387 */ /* 0x000fe80000100a00 */
[----:B------:R3:W-:Y:S04]  /*ac030*/  STL.64 [R1+0x41e0], R68 ;  /* 0x0041e04401007387 */ /* 0x0007e80000100a00 */
[----:B------:R-:W-:Y:S01]  /*ac040*/  STL.64 [R1+0x41d8], R74 ;  /* 0x0041d84a01007387 */ /* 0x000fe20000100a00 */
[----:B------:R-:W-:-:S03]  /*ac050*/  MOV R134, R25 ;  /* 0x0000001900867202 */ /* 0x000fc60000000f00 */
[----:B------:R3:W-:Y:S01]  /*ac060*/  STL.64 [R1+0x41d0], R72 ;  /* 0x0041d04801007387 */ /* 0x0007e20000100a00 */
[----:B--2---:R-:W-:Y:S07]  /*ac070*/  HMMA.1688.F32.TF32 R8, R156, R10, R168 ;  /* 0x0000000a9c08723c */ /* 0x004fee00000810a8 */
[----:B------:R-:W-:Y:S01]  /*ac080*/  MOV R169, R88 ;  /* 0x0000005800a97202 */ /* 0x000fe20000000f00 */
[----:B------:R-:W-:Y:S02]  /*ac090*/  IMAD.MOV.U32 R168, RZ, RZ, R89 ;  /* 0x000000ffffa87224 */ /* 0x000fe400078e0059 */
[----:B------:R-:W-:-:S15]  /*ac0a0*/  HMMA.1688.F32.TF32 R88, R164, R56, R232 ;  /* 0x00000038a458723c */ /* 0x000fde00000810e8 */
[----:B------:R-:W-:-:S09]  /*ac0b0*/  NOP ;  /* 0x0000000000007918 */ /* 0x000fd20000000000 */
[----:B------:R-:W-:Y:S01]  /*ac0c0*/  IMAD.MOV.U32 R189, RZ, RZ, R88 ;  /* 0x000000ffffbd7224 */ /* 0x000fe200078e0058 */
[----:B------:R-:W-:Y:S01]  /*ac0d0*/  MOV R188, R89 ;  /* 0x0000005900bc7202 */ /* 0x000fe20000000f00 */
[----:B------:R-:W-:Y:S02]  /*ac0e0*/  IMAD.MOV.U32 R171, RZ, RZ, R90 ;  /* 0x000000ffffab7224 */ /* 0x000fe400078e005a */
[----:B------:R-:W-:Y:S02]  /*ac0f0*/  IMAD.MOV.U32 R170, RZ, RZ, R91 ;  /* 0x000000ffffaa7224 */ /* 0x000fe400078e005b */
[----:B------:R-:W-:Y:S01]  /*ac100*/  HMMA.1688.F32.TF32 R88, R164, R60, R236 ;  /* 0x0000003ca458723c */ /* 0x000fe200000810ec */
[----:B------:R-:W-:Y:S02]  /*ac110*/  IMAD.MOV.U32 R234, RZ, RZ, R80 ;  /* 0x000000ffffea7224 */ /* 0x000fe400078e0050 */
[----:B------:R-:W-:Y:S02]  /*ac120*/  IMAD.MOV.U32 R135, RZ, RZ, R24 ;  /* 0x000000ffff877224 */ /* 0x000fe400078e0018 */
[----:B------:R-:W-:Y:S01]  /*ac130*/  IMAD.MOV.U32 R130, RZ, RZ, R29 ;  /* 0x000000ffff827224 */ /* 0x000fe200078e001d */
[----:B------:R-:W-:Y:S01]  /*ac140*/  HMMA.1688.F32.TF32 R20, R156, R22, R136 ;  /* 0x000000169c14723c */ /* 0x000fe20000081088 */
[----:B------:R-:W-:-:S02]  /*ac150*/  IMAD.MOV.U32 R235, RZ, RZ, R81 ;  /* 0x000000ffffeb7224 */ /* 0x000fc400078e0051 */
[----:B------:R-:W-:Y:S01]  /*ac160*/  IMAD.MOV.U32 R131, RZ, RZ, R28 ;  /* 0x000000ffff837224 */ /* 0x000fe200078e001c */
[----:B------:R-:W-:Y:S01]  /*ac170*/  MOV R127, R32 ;  /* 0x00000020007f7202 */ /* 0x000fe20000000f00 */
[----:B------:R-:W-:Y:S01]  /*ac180*/  IMAD.MOV.U32 R126, RZ, RZ, R33 ;  /* 0x000000ffff7e7224 */ /* 0x000fe200078e0021 */
[----:B------:R-:W-:Y:S01]  /*ac190*/  HMMA.1688.F32.TF32 R200, R160, R122, R200 ;  /* 0x0000007aa0c8723c */ /* 0x000fe200000810c8 */
[----:B------:R-:W-:-:S05]  /*ac1a0*/  IMAD.MOV.U32 R191, RZ, RZ, R14 ;  /* 0x000000ffffbf7224 */ /* 0x000fca00078e000e */
[C---:B------:R-:W-:Y:S01]  /*ac1b0*/  HMMA.1688.F32.TF32 R204, R160.reuse, R118, R204 ;  /* 0x00000076a0cc723c */ /* 0x040fe200000810cc */
[----:B------:R-:W-:Y:S01]  /*ac1c0*/  IMAD.MOV.U32 R190, RZ, RZ, R15 ;  /* 0x000000ffffbe7224 */ /* 0x000fe200078e000f */
[----:B------:R-:W-:Y:S01]  /*ac1d0*/  MOV R155, R4 ;  /* 0x00000004009b7202 */ /* 0x000fe20000000f00 */
[----:B------:R-:W-:Y:S01]  /*ac1e0*/  IMAD.MOV.U32 R154, RZ, RZ, R5 ;  /* 0x000000ffff9a7224 */ /* 0x000fe200078e0005 */
[----:B------:R-:W-:Y:S02]  /*ac1f0*/  LDS R236, [R0+UR12+0x1a380] ;  /* 0x01a3800c00ec7984 */ /* 0x000fe40008000800 */
[----:B-1----:R-:W-:Y:S01]  /*ac200*/  IMAD.MOV.U32 R59, RZ, RZ, R88 ;  /* 0x000000ffff3b7224 */ /* 0x002fe200078e0058 */
[----:B------:R-:W-:Y:S01]  /*ac210*/  MOV R57, R90 ;  /* 0x0000005a00397202 */ /* 0x000fe20000000f00 */
[----:B------:R-:W-:Y:S01]  /*ac220*/  IMAD.MOV.U32 R58, RZ, RZ, R89 ;  /* 0x000000ffff3a7224 */ /* 0x000fe200078e0059 */
[----:B------:R-:W-:Y:S01]  /*ac230*/  HMMA.1688.F32.TF32 R208, R160, R114, R208 ;  /* 0x00000072a0d0723c */ /* 0x000fe200000810d0 */
[----:B------:R-:W-:Y:S01]  /*ac240*/  IMAD.MOV.U32 R56, RZ, RZ, R91 ;  /* 0x000000ffff387224 */ /* 0x000fe200078e005b */
[----:B------:R-:W-:Y:S04]  /*ac250*/  LDS R237, [R252+UR12+0x1a380] ;  /* 0x01a3800cfced7984 */ /* 0x000fe80008000800 */
[----:B------:R-:W-:Y:S01]  /*ac260*/  HMMA.1688.F32.TF32 R88, R164, R68, R192 ;  /* 0x00000044a458723c */ /* 0x000fe200000810c0 */
[----:B------:R-:W-:Y:S01]  /*ac270*/  IMAD.MOV.U32 R238, RZ, RZ, R84 ;  /* 0x000000ffffee7224 */ /* 0x000fe200078e0054 */
[----:B------:R-:W-:Y:S01]  /*ac280*/  MOV R239, R85 ;  /* 0x0000005500ef7202 */ /* 0x000fe20000000f00 */
        /* <DEDUP_REMOVED lines=10> */
[----:B------:R-:W-:-:S02]  /*ac330*/  IMAD.MOV.U32 R61, RZ, RZ, R90 ;  /* 0x000000ffff3d7224 */ /* 0x000fc400078e005a */
[----:B------:R-:W-:Y:S01]  /*ac340*/  HMMA.1688.F32.TF32 R88, R164, R72, R196 ;  /* 0x00000048a458723c */ /* 0x000fe200000810c4 */
[----:B------:R-:W2:Y:S06]  /*ac350*/  LDL.LU R139, [R1+0x11cc] ;  /* 0x0011cc00018b7983 */ /* 0x000eac0000300800 */
[----:B------:R-:W-:Y:S01]  /*ac360*/  IMAD.MOV.U32 R198, RZ, RZ, R76 ;  /* 0x000000ffffc67224 */ /* 0x000fe200078e004c */
[----:B----4-:R-:W-:Y:S01]  /*ac370*/  HMMA.1688.F32.TF32 R24, R156, R26, R132 ;  /* 0x0000001a9c18723c */ /* 0x010fe20000081084 */
[----:B------:R-:W4:Y:S01]  /*ac380*/  LDL.LU R76, [R1+0x4294] ;  /* 0x00429400014c7983 */ /* 0x000f220000300800 */
[----:B------:R-:W-:-:S03]  /*ac390*/  IMAD.MOV.U32 R199, RZ, RZ, R77 ;  /* 0x000000ffffc77224 */ /* 0x000fc600078e004d */
[----:B------:R-:W4:Y:S01]  /*ac3a0*/  LDL.LU R77, [R1+0x4290] ;  /* 0x00429000014d7983 */ /* 0x000f220000300800 */
[----:B------:R-:W-:-:S03]  /*ac3b0*/  MOV R194, R13 ;  /* 0x0000000d00c27202 */ /* 0x000fc60000000f00 */
[----:B------:R-:W4:Y:S01]  /*ac3c0*/  LDL.LU R132, [R1+0x11d0] ;  /* 0x0011d00001847983 */ /* 0x000f220000300800 */
[----:B------:R-:W-:-:S03]  /*ac3d0*/  IMAD.MOV.U32 R195, RZ, RZ, R12 ;  /* 0x000000ffffc37224 */ /* 0x000fc600078e000c */
[----:B------:R-:W4:Y:S04]  /*ac3e0*/  LDL.LU R133, [R1+0x11d4] ;  /* 0x0011d40001857983 */ /* 0x000f280000300800 */
[----:B------:R-:W4:Y:S04]  /*ac3f0*/  LDL.LU R134, [R1+0x11d8] ;  /* 0x0011d80001867983 */ /* 0x000f280000300800 */
[----:B------:R-:W4:Y:S04]  /*ac400*/  LDL.LU R135, [R1+0x11dc] ;  /* 0x0011dc0001877983 */ /* 0x000f280000300800 */
[----:B------:R-:W2:Y:S04]  /*ac410*/  LDL.LU R13, [R1+0x428c] ;  /* 0x00428c00010d7983 */ /* 0x000ea80000300800 */
[----:B------:R-:W4:Y:S01]  /*ac420*/  LDL.LU R12, [R1+0x4288] ;  /* 0x00428800010c7983 */ /* 0x000f220000300800 */
[----:B---3--:R-:W-:Y:S01]  /*ac430*/  HMMA.1688.F32.TF32 R28, R156, R30, R128 ;  /* 0x0000001e9c1c723c */ /* 0x008fe20000081080 */
[----:B------:R-:W-:-:S02]  /*ac440*/  IMAD.MOV.U32 R122, RZ, RZ, R37 ;  /* 0x000000ffff7a7224 */ /* 0x000fc400078e0025 */
[----:B------:R-:W-:Y:S01]  /*ac450*/  IMAD.MOV.U32 R123, RZ, RZ, R36 ;  /* 0x000000ffff7b7224 */ /* 0x000fe200078e0024 */
[----:B------:R-:W3:Y:S02]  /*ac460*/  LDL.LU R128, [R1+0x11e0] ;  /* 0x0011e00001807983 */ /* 0x000ee40000300800 */
[C---:B------:R-:W-:Y:S02]  /*ac470*/  HMMA.1688.F32.TF32 R32, R156.reuse, R34, R124 ;  /* 0x000000229c20723c */ /* 0x040fe4000008107c */
        /* <DEDUP_REMOVED lines=9> */
[----:B------:R-:W3:Y:S01]  /*ac510*/  LDL.LU R121, [R1+0x1204] ;  /* 0x0012040001797983 */ /* 0x000ee20000300800 */
[----:B--2---:R-:W-:Y:S01]  /*ac520*/  IMAD.MOV.U32 R122, RZ, RZ, R13 ;  /* 0x000000ffff7a7224 */ /* 0x004fe200078e000d */
[----:B----4-:R-:W-:-:S02]  /*ac530*/  MOV R123, R12 ;  /* 0x0000000c007b7202 */ /* 0x010fc40000000f00 */
[----:B------:R-:W2:Y:S04]  /*ac540*/  LDL.LU R12, [R1+0x1220] ;  /* 0x00122000010c7983 */ /* 0x000ea80000300800 */
[----:B------:R-:W2:Y:S04]  /*ac550*/  LDL.LU R13, [R1+0x1224] ;  /* 0x00122400010d7983 */ /* 0x000ea80000300800 */
[----:B------:R-:W2:Y:S04]  /*ac560*/  LDL.LU R14, [R1+0x1228] ;  /* 0x00122800010e7983 */ /* 0x000ea80000300800 */
[----:B------:R-:W2:Y:S01]  /*ac570*/  LDL.LU R15, [R1+0x122c] ;  /* 0x00122c00010f7983 */ /* 0x000ea20000300800 */
[----:B------:R-:W-:-:S02]  /*ac580*/  IMAD.MOV.U32 R118, RZ, RZ, R41 ;  /* 0x000000ffff767224 */ /* 0x000fc400078e0029 */
[----:B------:R-:W-:Y:S01]  /*ac590*/  IMAD.MOV.U32 R119, RZ, RZ, R40 ;  /* 0x000000ffff777224 */ /* 0x000fe200078e0028 */
[C---:B------:R-:W-:Y:S06]  /*ac5a0*/  HMMA.1688.F32.TF32 R4, R156.reuse, R6, R152 ;  /* 0x000000069c04723c */ /* 0x040fec0000081098 */
[----:B------:R-:W-:Y:S01]  /*ac5b0*/  HMMA.1688.F32.TF32 R40, R156, R42, R116 ;  /* 0x0000002a9c28723c */ /* 0x000fe20000081074 */
        /* <DEDUP_REMOVED lines=11> */
[----:B------:R-:W4:Y:S01]  /*ac670*/  LDL.LU R155, [R1+0x11bc] ;  /* 0x0011bc00019b7983 */ /* 0x000f220000300800 */
[----:B------:R-:W-:Y:S02]  /*ac680*/  IMAD.MOV.U32 R72, RZ, RZ, R63 ;  /* 0x000000ffff487224 */ /* 0x000fe400078e003f */
[----:B------:R-:W-:-:S02]  /*ac690*/  IMAD.MOV.U32 R73, RZ, RZ, R62 ;  /* 0x000000ffff497224 */ /* 0x000fc400078e003e */
[----:B------:R-:W-:Y:S02]  /*ac6a0*/  IMAD.MOV.U32 R70, RZ, RZ, R57 ;  /* 0x000000ffff467224 */ /* 0x000fe400078e0039 */
[----:B------:R-:W-:Y:S01]  /*ac6b0*/  IMAD.MOV.U32 R71, RZ, RZ, R56 ;  /* 0x000000ffff477224 */ /* 0x000fe200078e0038 */
[----:B------:R-:W-:Y:S01]  /*ac6c0*/  MOV R56, R169 ;  /* 0x000000a900387202 */ /* 0x000fe20000000f00 */
[----:B------:R-:W-:Y:S01]  /*ac6d0*/  IMAD.MOV.U32 R62, RZ, RZ, R171 ;  /* 0x000000ffff3e7224 */ /* 0x000fe200078e00ab */
[----:B------:R-:W-:Y:S01]  /*ac6e0*/  LDS R169, [R252+UR12+0x1e300] ;  /* 0x01e3000cfca97984 */ /* 0x000fe20008000800 */
[----:B--2---:R-:W-:Y:S03]  /*ac6f0*/  HMMA.1688.F32.TF32 R16, R156, R18, R12 ;  /* 0x000000129c10723c */ /* 0x004fe6000008100c */
[----:B------:R-:W4:Y:S01]  /*ac700*/  LDL.LU.64 R14, [R1+0x4280] ;  /* 0x00428000010e7983 */ /* 0x000f220000300a00 */
[----:B------:R-:W-:-:S02]  /*ac710*/  IMAD.MOV.U32 R63, RZ, RZ, R170 ;  /* 0x000000ffff3f7224 */ /* 0x000fc400078e00aa */
[----:B------:R-:W-:Y:S01]  /*ac720*/  IMAD.MOV.U32 R57, RZ, RZ, R168 ;  /* 0x000000ffff397224 */ /* 0x000fe200078e00a8 */
        /* <DEDUP_REMOVED lines=12> */
[----:B------:R-:W-:Y:S01]  /*ac7f0*/  HMMA.1688.F32.TF32 R240, R164, R184, R240 ;  /* 0x000000b8a4f0723c */ /* 0x000fe200000810f0 */
[----:B------:R-:W-:Y:S01]  /*ac800*/  IMAD.MOV.U32 R74, RZ, RZ, R61 ;  /* 0x000000ffff4a7224 */ /* 0x000fe200078e003d */
[----:B------:R-:W-:Y:S04]  /*ac810*/  LDS R160, [R0+UR12+0x18380] ;  /* 0x0183800c00a07984 */ /* 0x000fe80008000800 */
[----:B-1----:R-:W-:Y:S01]  /*ac820*/  HMMA.1688.F32.TF32 R56, R168, R54, R56 ;  /* 0x00000036a838723c */ /* 0x002fe20000081038 */
[----:B------:R-:W-:Y:S01]  /*ac830*/  IMAD.MOV.U32 R75, RZ, RZ, R60 ;  /* 0x000000ffff4b7224 */ /* 0x000fe200078e003c */
[----:B------:R-:W-:Y:S04]  /*ac840*/  LDS R162, [R0+UR12+0x19380] ;  /* 0x0193800c00a27984 */ /* 0x000fe80008000800 */
[C---:B------:R-:W-:Y:S01]  /*ac850*/  HMMA.1688.F32.TF32 R200, R164.reuse, R76, R200 ;  /* 0x0000004ca4c8723c */ /* 0x040fe200000810c8 */
        /* <DEDUP_REMOVED lines=8> */
[----:B------:R-:W-:Y:S07]  /*ac8e0*/  HMMA.1688.F32.TF32 R244, R164, R148, R244 ;  /* 0x00000094a4f4723c */ /* 0x000fee00000810f4 */
[----:B------:R-:W-:Y:S01]  /*ac8f0*/  IMAD.MOV.U32 R166, RZ, RZ, R3 ;  /* 0x000000ffffa67224 */ /* 0x000fe200078e0003 */
[----:B------:R-:W-:Y:S01]  /*ac900*/  MOV R167, R2 ;  /* 0x0000000200a77202 */ /* 0x000fe20000000f00 */
[----:B------:R-:W-:-:S02]  /*ac910*/  IMAD.MOV.U32 R60, RZ, RZ, R189 ;  /* 0x000000ffff3c7224 */ /* 0x000fc400078e00bd */
[----:B------:R-:W-:Y:S02]  /*ac920*/  IMAD.MOV.U32 R61, RZ, RZ, R188 ;  /* 0x000000ffff3d7224 */ /* 0x000fe400078e00bc */
[C---:B---3--:R-:W-:Y:S06]  /*ac930*/  HMMA.1688.F32.TF32 R188, R156.reuse, R190, R124 ;  /* 0x000000be9cbc723c */ /* 0x048fec000008107c */
[C---:B------:R-:W-:Y:S06]  /*ac940*/  HMMA.1688.F32.TF32 R164, R156.reuse, R166, R120 ;  /* 0x000000a69ca4723c */ /* 0x040fec0000081078 */
[C---:B------:R-:W-:Y:S06]  /*ac950*/  HMMA.1688.F32.TF32 R192, R156.reuse, R194, R128 ;  /* 0x000000c29cc0723c */ /* 0x040fec0000081080 */
[C---:B------:R-:W-:Y:S06]  /*ac960*/  HMMA.1688.F32.TF32 R196, R156.reuse, R198, R132 ;  /* 0x000000c69cc4723c */ /* 0x040fec0000081084 */
[C---:B------:R-:W-:Y:S06]  /*ac970*/  HMMA.1688.F32.TF32 R232, R156.reuse, R234, R136 ;  /* 0x000000ea9ce8723c */ /* 0x040fec0000081088 */
[C---:B----4-:R-:W-:Y:S01]  /*ac980*/  HMMA.1688.F32.TF32 R12, R156.reuse, R14, R116 ;  /* 0x0000000e9c0c723c */ /* 0x050fe20000081074 */
[----:B------:R-:W2:Y:S04]  /*ac990*/  LDL.LU.64 R118, [R1+0x4278] ;  /* 0x0042780001767983 */ /* 0x000ea80000300a00 */
[----:B------:R-:W3:Y:S04]  /*ac9a0*/  LDL.LU.64 R116, [R1+0x4270] ;  /* 0x0042700001747983 */ /* 0x000ee80000300a00 */
[----:B------:R-:W4:Y:S04]  /*ac9b0*/  LDL.LU.64 R122, [R1+0x4268] ;  /* 0x00426800017a7983 */ /* 0x000f280000300a00 */
[----:B------:R-:W2:Y:S04]  /*ac9c0*/  LDL.LU.64 R120, [R1+0x4260] ;  /* 0x0042600001787983 */ /* 0x000ea80000300a00 */
[----:B------:R-:W4:Y:S04]  /*ac9d0*/  LDL.LU.64 R126, [R1+0x4258] ;  /* 0x00425800017e7983 */ /* 0x000f280000300a00 */
[----:B------:R-:W2:Y:S04]  /*ac9e0*/  LDL.LU.64 R124, [R1+0x4250] ;  /* 0x00425000017c7983 */ /* 0x000ea80000300a00 */
[----:B------:R-:W4:Y:S04]  /*ac9f0*/  LDL.LU.64 R130, [R1+0x4248] ;  /* 0x0042480001827983 */ /* 0x000f280000300a00 */
[----:B------:R-:W2:Y:S01]  /*aca00*/  LDL.LU.64 R128, [R1+0x4240] ;  /* 0x0042400001807983 */ /* 0x000ea20000300a00 */
[----:B------:R-:W-:Y:S03]  /*aca10*/  HMMA.1688.F32.TF32 R156, R156, R238, R152 ;  /* 0x000000ee9c9c723c */ /* 0x000fe60000081098 */
[----:B------:R-:W4:Y:S04]  /*aca20*/  LDL.LU.64 R134, [R1+0x4238] ;  /* 0x0042380001867983 */ /* 0x000f280000300a00 */
[----:B------:R-:W2:Y:S04]  /*aca30*/  LDL.LU.64 R132, [R1+0x4230] ;  /* 0x0042300001847983 */ /* 0x000ea80000300a00 */
[----:B------:R-:W4:Y:S04]  /*aca40*/  LDL.LU.64 R138, [R1+0x4228] ;  /* 0x00422800018a7983 */ /* 0x000f280000300a00 */
[----:B------:R-:W2:Y:S04]  /*aca50*/  LDL.LU.64 R136, [R1+0x4220] ;  /* 0x0042200001887983 */ /* 0x000ea80000300a00 */
[----:B------:R-:W4:Y:S04]  /*aca60*/  LDL.LU.64 R154, [R1+0x4218] ;  /* 0x00421800019a7983 */ /* 0x000f280000300a00 */
[----:B------:R-:W2:Y:S04]  /*aca70*/  LDL.LU.64 R152, [R1+0x4210] ;  /* 0x0042100001987983 */ /* 0x000ea80000300a00 */
[----:B------:R-:W-:Y:S04]  /*aca80*/  STL.64 [R1+0x820], R56 ;  /* 0x0008203801007387 */ /* 0x000fe80000100a00 */
[----:B------:R1:W-:Y:S01]  /*aca90*/  STL.64 [R1+0x828], R58 ;  /* 0x0008283a01007387 */ /* 0x0003e20000100a00 */
[C---:B------:R-:W-:Y:S03]  /*acaa0*/  HMMA.1688.F32.TF32 R200, R168.reuse, R78, R200 ;  /* 0x0000004ea8c8723c */ /* 0x040fe600000810c8 */
[----:B------:R-:W-:Y:S03]  /*acab0*/  LDS R238, [R0+UR12+0x1b380] ;  /* 0x01b3800c00ee7984 */ /* 0x000fe60008000800 */
[C---:B------:R-:W-:Y:S01]  /*acac0*/  HMMA.1688.F32.TF32 R204, R168.reuse, R82, R204 ;  /* 0x00000052a8cc723c */ /* 0x040fe200000810cc */
[----:B------:R-:W2:Y:S04]  /*acad0*/  LDS R239, [R252+UR12+0x1b380] ;  /* 0x01b3800cfcef7984 */ /* 0x000ea80008000800 */
[----:B-1----:R-:W3:Y:S04]  /*acae0*/  LDL.LU.64 R58, [R1+0x4208] ;  /* 0x00420800013a7983 */ /* 0x002ee80000300a00 */
[----:B------:R-:W4:Y:S01]  /*acaf0*/  LDL.LU.64 R56, [R1+0x4200] ;  /* 0x0042000001387983 */ /* 0x000f220000300a00 */
[----:B---3--:R-:W-:-:S15]  /*acb00*/  HMMA.1688.F32.TF32 R60, R168, R58, R60 ;  /* 0x0000003aa83c723c */ /* 0x008fde000008103c */
[----:B------:R-:W-:-:S08]  /*acb10*/  NOP ;  /* 0x0000000000007918 */ /* 0x000fd00000000000 */
[----:B------:R-:W-:Y:S04]  /*acb20*/  STL.64 [R1+0x810], R60 ;  /* 0x0008103c01007387 */ /* 0x000fe80000100a00 */
[----:B------:R1:W-:Y:S04]  /*acb30*/  STL.64 [R1+0x818], R62 ;  /* 0x0008183e01007387 */ /* 0x0003e80000100a00 */
        /* <DEDUP_REMOVED lines=24> */
[----:B---3--:R-:W-:-:S15]  /*accc0*/  HMMA.1688.F32.TF32 R88, R168, R74, R88 ;  /* 0x0000004aa858723c */ /* 0x008fde0000081058 */
[----:B------:R-:W-:-:S08]  /*accd0*/  NOP ;  /* 0x0000000000007918 */ /* 0x000fd00000000000 */
[----:B------:R-:W-:Y:S04]  /*acce0*/  STL.64 [R1+0x7e0], R88 ;  /* 0x0007e05801007387 */ /* 0x000fe80000100a00 */
[----:B------:R1:W-:Y:S04]  /*accf0*/  STL.64 [R1+0x7e8], R90 ;  /* 0x0007e85a01007387 */ /* 0x0003e80000100a00 */
[----:B-1----:R-:W3:Y:S04]  /*acd00*/  LDL.LU.64 R90, [R1+0x41c8] ;  /* 0x0041c800015a7983 */ /* 0x002ee80000300a00 */
[----:B------:R-:W3:Y:S04]  /*acd10*/  LDL.LU.64 R88, [R1+0x41c0] ;  /* 0x0041c00001587983 */ /* 0x000ee80000300a00 */
        /* <DEDUP_REMOVED lines=14> */
[----:B--2---:R-:W-:Y:S05]  /*ace00*/  HMMA.1688.F32.TF32 R204, R168, R146, R228 ;  /* 0x00000092a8cc723c */ /* 0x004fea00000810e4 */
[----:B------:R-:W-:Y:S04]  /*ace10*/  STL.64 [R1+0x7a0], R208 ;  /* 0x0007a0d001007387 */ /* 0x000fe80000100a00 */
[----:B------:R-:W-:Y:S04]  /*ace20*/  STL.64 [R1+0x7a8], R210 ;  /* 0x0007a8d201007387 */ /* 0x000fe80000100a00 */
[----:B------:R-:W2:Y:S04]  /*ace30*/  LDL.LU.64 R92, [R1+0x1b70] ;  /* 0x001b7000015c7983 */ /* 0x000ea80000300a00 */
[----:B------:R-:W-:Y:S04]  /*ace40*/  STL.64 [R1+0x790], R200 ;  /* 0x000790c801007387 */ /* 0x000fe80000100a00 */
[----:B------:R-:W-:Y:S04]  /*ace50*/  STL.64 [R1+0x798], R202 ;  /* 0x000798ca01007387 */ /* 0x000fe80000100a00 */
[----:B------:R-:W-:Y:S04]  /*ace60*/  STL.64 [R1+0x780], R204 ;  /* 0x000780cc01007387 */ /* 0x000fe80000100a00 */
[----:B------:R1:W-:Y:S04]  /*ace70*/  STL.64 [R1+0x788], R206 ;  /* 0x000788ce01007387 */ /* 0x0003e80000100a00 */
[----:B------:R-:W2:Y:S01]  /*ace80*/  LDL.LU.64 R48, [R1+0x1af0] ;  /* 0x001af00001307983 */ /* 0x000ea20000300a00 */
[----:B------:R-:W-:Y:S03]  /*ace90*/  HMMA.1688.F32.TF32 R40, R160, R152, R40 ;  /* 0x00000098a028723c */ /* 0x000fe60000081028 */
[----:B------:R-:W-:Y:S03]  /*acea0*/  LDS R200, [R0+UR12+0x1c380] ;  /* 0x01c3800c00c87984 */ /* 0x000fe60008000800 */
[----:B-1----:R-:W-:Y:S01]  /*aceb0*/  HMMA.1688.F32.TF32 R204, R168, R182, R248 ;  /* 0x000000b6a8cc723c */ /* 0x002fe200000810f8 */
[----:B------:R-:W-:Y:S04]  /*acec0*/  LDS R202, [R0+UR12+0x1d380] ;  /* 0x01d3800c00ca7984 */ /* 0x000fe80008000800 */
[----:B------:R-:W-:Y:S01]  /*aced0*/  LDS R201, [R252+UR12+0x1c380] ;  /* 0x01c3800cfcc97984 */ /* 0x000fe20008000800 */
[----:B------:R-:W-:Y:S03]  /*acee0*/  HMMA.1688.F32.TF32 R36, R160, R136, R36 ;  /* 0x00000088a024723c */ /* 0x000fe60000081024 */
[----:B------:R-:W1:-:S14]  /*acef0*/  LDS R203, [R252+UR12+0x1d380] ;  /* 0x01d3800cfccb7984 */ /* 0x000e5c0008000800 */
[----:B------:R-:W-:Y:S04]  /*acf00*/  STL.64 [R1+0x770], R204 ;  /* 0x000770cc01007387 */ /* 0x000fe80000100a00 */
[----:B------:R4:W-:Y:S04]  /*acf10*/  STL.64 [R1+0x778], R206 ;  /* 0x000778ce01007387 */ /* 0x0009e80000100a00 */
[----:B------:R-:W2:Y:S01]  /*acf20*/  LDL.LU.64 R116, [R1+0x1af8] ;  /* 0x001af80001747983 */ /* 0x000ea20000300a00 */
[C---:B----4-:R-:W-:Y:S06]  /*acf30*/  HMMA.1688.F32.TF32 R204, R168.reuse, R150, R244 ;  /* 0x00000096a8cc723c */ /* 0x050fec00000810f4 */
[----:B------:R-:W-:-:S15]  /*acf40*/  HMMA.1688.F32.TF32 R168, R168, R186, R240 ;  /* 0x000000baa8a8723c */ /* 0x000fde00000810f0 */
[----:B------:R-:W-:-:S02]  /*acf50*/  NOP ;  /* 0x0000000000007918 */ /* 0x000fc40000000000 */
[----:B------:R-:W-:Y:S04]  /*acf60*/  STL.64 [R1+0x760], R204 ;  /* 0x000760cc01007387 */ /* 0x000fe80000100a00 */
[----:B------:R-:W-:Y:S04]  /*acf70*/  STL.64 [R1+0x768], R206 ;  /* 0x000768ce01007387 */ /* 0x000fe80000100a00 */
[----:B------:R-:W4:Y:S04]  /*acf80*/  LDL.LU.64 R112, [R1+0x1a68] ;  /* 0x001a680001707983 */ /* 0x000f280000300a00 */
[----:B------:R-:W-:Y:S04]  /*acf90*/  STL.64 [R1+0x750], R168 ;  /* 0x000750a801007387 */ /* 0x000fe80000100a00 */
[----:B------:R-:W-:Y:S04]  /*acfa0*/  STL.64 [R1+0x758], R170 ;  /* 0x000758aa01007387 */ /* 0x000fe80000100a00 */
[----:B------:R-:W4:Y:S04]  /*acfb0*/  LDL.LU.64 R100, [R1+0x1a60] ;  /* 0x001a600001647983 */ /* 0x000f280000300a00 */
[----:B------:R-:W4:Y:S04]  /*acfc0*/  LDL.LU.64 R96, [R1+0x19e0] ;  /* 0x0019e00001607983 */ /* 0x000f280000300a00 */
[----:B------:R-:W4:Y:S04]  /*acfd0*/  LDL.LU.64 R108, [R1+0x19e8] ;  /* 0x0019e800016c7983 */ /* 0x000f280000300a00 */
[----:B------:R-:W4:Y:S04]  /*acfe0*/  LDL.LU.64 R104, [R1+0x1978] ;  /* 0x0019780001687983 */ /* 0x000f280000300a00 */
[----:B------:R-:W4:Y:S04]  /*acff0*/  LDL.LU.64 R44, [R1+0x1970] ;  /* 0x00197000012c7983 */ /* 0x000f280000300a00 */
[----:B------:R-:W4:Y:S01]  /*ad000*/  LDL.LU.64 R2, [R1+0x18f0] ;  /* 0x0018f00001027983 */ /* 0x000f220000300a00 */
        /* <DEDUP_REMOVED lines=8> */
[----:B------:R-:W-:Y:S06]  /*ad090*/  HMMA.1688.F32.TF32 R40, R236, R154, R40 ;  /* 0x0000009aec28723c */ /* 0x000fec0000081028 */
[----:B---3--:R-:W-:-:S15]  /*ad0a0*/  HMMA.1688.F32.TF32 R156, R160, R88, R156 ;  /* 0x00000058a09c723c */ /* 0x008fde000008109c */
[----:B------:R-:W-:-:S03]  /*ad0b0*/  NOP ;  /* 0x0000000000007918 */ /* 0x000fc60000000000 */
[----:B-1----:R-:W-:Y:S01]  /*ad0c0*/  HMMA.1688.F32.TF32 R40, R200, R52, R40 ;  /* 0x00000034c828723c */ /* 0x002fe20000081028 */
[----:B--2---:R-:W-:-:S05]  /*ad0d0*/  IADD3 R162, P0, R92, UR14, RZ ;  /* 0x0000000e5ca27c10 */ /* 0x004fca000ff1e0ff */
[----:B------:R-:W-:Y:S01]  /*ad0e0*/  STL [R1+0x41b8], R162 ;  /* 0x0041b8a201007387 */ /* 0x000fe20000100800 */
[----:B------:R-:W-:Y:S02]  /*ad0f0*/  IADD3.X R161, R93, UR9, RZ, P0, !PT ;  /* 0x000000095da17c10 */ /* 0x000fe400087fe4ff */
[----:B------:R-:W-:-:S05]  /*ad100*/  IADD3 R222, P1, R48, UR14, RZ ;  /* 0x0000000e30de7c10 */ /* 0x000fca000ff3e0ff */
[----:B------:R-:W-:Y:S04]  /*ad110*/  STL [R1+0x41bc], R222 ;  /* 0x0041bcde01007387 */ /* 0x000fe80000100800 */
[----:B------:R-:W2:Y:S04]  /*ad120*/  LDL.LU.64 R102, [R1+0x1908] ;  /* 0x0019080001667983 */ /* 0x000ea80000300a00 */
[----:B------:R-:W3:Y:S04]  /*ad130*/  LDL.LU.64 R92, [R1+0x18c8] ;  /* 0x0018c800015c7983 */ /* 0x000ee80000300a00 */
[----:B------:R-:W3:Y:S01]  /*ad140*/  LDL.LU.64 R50, [R1+0x18c0] ;  /* 0x0018c00001327983 */ /* 0x000ee20000300a00 */
[----:B------:R-:W-:-:S03]  /*ad150*/  IADD3.X R221, R49, UR9, RZ, P1, !PT ;  /* 0x0000000931dd7c10 */ /* 0x000fc60008ffe4ff */
[----:B------:R-:W3:Y:S01]  /*ad160*/  LDL.LU.64 R48, [R1+0x1be8] ;  /* 0x001be80001307983 */ /* 0x000ee20000300a00 */
[----:B------:R-:W-:Y:S02]  /*ad170*/  IADD3 R216, P0, R116, UR14, RZ ;  /* 0x0000000e74d87c10 */ /* 0x000fe4000ff1e0ff */
[----:B----4-:R-:W-:-:S05]  /*ad180*/  IADD3 R88, P1, R112, UR14, RZ ;  /* 0x0000000e70587c10 */ /* 0x010fca000ff3e0ff */
[----:B------:R-:W-:Y:S01]  /*ad190*/  STL [R1], R88 ;  /* 0x0000005801007387 */ /* 0x000fe20000100800 */
[----:B------:R-:W-:Y:S02]  /*ad1a0*/  IADD3 R47, P2, R100, UR14, RZ ;  /* 0x0000000e642f7c10 */ /* 0x000fe4000ff5e0ff */
[----:B------:R-:W-:-:S03]  /*ad1b0*/  IADD3 R46, P3, R96, UR14, RZ ;  /* 0x0000000e602e7c10 */ /* 0x000fc6000ff7e0ff */
[----:B------:R1:W-:Y:S04]  /*ad1c0*/  STL [R1+0x8], R47 ;  /* 0x0000082f01007387 */ /* 0x0003e80000100800 */
[----:B------:R4:W-:Y:S01]  /*ad1d0*/  STL [R1+0x78], R46 ;  /* 0x0000782e01007387 */ /* 0x0009e20000100800 */
[----:B-1----:R-:W-:-:S03]  /*ad1e0*/  IADD3.X R47, R101, UR9, RZ, P2, !PT ;  /* 0x00000009652f7c10 */ /* 0x002fc600097fe4ff */
[----:B------:R-:W3:Y:S01]  /*ad1f0*/  LDL.LU.64 R100, [R1+0x1bf0] ;  /* 0x001bf00001647983 */ /* 0x000ee20000300a00 */
[----:B----4-:R-:W-:-:S03]  /*ad200*/  IADD3.X R46, R97, UR9, RZ, P3, !PT ;  /* 0x00000009612e7c10 */ /* 0x010fc60009ffe4ff */
[----:B------:R1:W-:Y:S04]  /*ad210*/  STL [R1+0x4], R47 ;  /* 0x0000042f01007387 */ /* 0x0003e80000100800 */
[----:B------:R-:W4:Y:S04]  /*ad220*/  LDL.LU.64 R98, [R1+0x1b80] ;  /* 0x001b800001627983 */ /* 0x000f280000300a00 */
[----:B------:R1:W-:Y:S04]  /*ad230*/  STL [R1+0x74], R46 ;  /* 0x0000742e01007387 */ /* 0x0003e80000100800 */
[----:B------:R-:W4:Y:S04]  /*ad240*/  LDL.LU.64 R96, [R1+0x1b78] ;  /* 0x001b780001607983 */ /* 0x000f280000300a00 */
[----:B------:R-:W4:Y:S01]  /*ad250*/  LDL.LU.64 R88, [R1+0x1b00] ;  /* 0x001b000001587983 */ /* 0x000f220000300a00 */
[----:B------:R-:W-:-:S02]  /*ad260*/  IADD3.X R215, R117, UR9, RZ, P0, !PT ;  /* 0x0000000975d77c10 */ /* 0x000fc400087fe4ff */
[----:B------:R-:W-:Y:S02]  /*ad270*/  IADD3.X R251, R113, UR9, RZ, P1, !PT ;  /* 0x0000000971fb7c10 */ /* 0x000fe40008ffe4ff */
[----:B------:R-:W-:Y:S02]  /*ad280*/  IADD3 R52, P0, R108, UR14, RZ ;  /* 0x0000000e6c347c10 */ /* 0x000fe4000ff1e0ff */
[----:B-1----:R-:W-:Y:S02]  /*ad290*/  IADD3 R47, P1, R104, UR14, RZ ;  /* 0x0000000e682f7c10 */ /* 0x002fe4000ff3e0ff */
[----:B------:R-:W-:Y:S01]  /*ad2a0*/  IADD3 R46, P2, R44, UR14, RZ ;  /* 0x0000000e2c2e7c10 */ /* 0x000fe2000ff5e0ff */
[----:B------:R1:W-:Y:S04]  /*ad2b0*/  STL [R1+0x60], R52 ;  /* 0x0000603401007387 */ /* 0x0003e80000100800 */
[----:B------:R1:W-:Y:S01]  /*ad2c0*/  STL [R1+0xe0], R47 ;  /* 0x0000e02f01007387 */ /* 0x0003e20000100800 */
[----:B------:R-:W-:-:S03]  /*ad2d0*/  IADD3.X R44, R45, UR9, RZ, P2, !PT ;  /* 0x000000092d2c7c10 */ /* 0x000fc600097fe4ff */
[----:B------:R1:W-:Y:S02]  /*ad2e0*/  STL [R1+0xe8], R46 ;  /* 0x0000e82e01007387 */ /* 0x0003e40000100800 */
[----:B-1----:R-:W-:Y:S02]  /*ad2f0*/  IADD3 R52, P3, R2, UR14, RZ ;  /* 0x0000000e02347c10 */ /* 0x002fe4000ff7e0ff */
[----:B------:R-:W-:-:S03]  /*ad300*/  IADD3.X R47, R109, UR9, RZ, P0, !PT ;  /* 0x000000096d2f7c10 */ /* 0x000fc600087fe4ff */
[----:B------:R-:W-:Y:S01]  /*ad310*/  STL [R1+0x248], R52 ;  /* 0x0002483401007387 */ /* 0x000fe20000100800 */
[----:B------:R-:W-:-:S03]  /*ad320*/  IADD3.X R46, R105, UR9, RZ, P1, !PT ;  /* 0x00000009692e7c10 */ /* 0x000fc60008ffe4ff */
[----:B------:R-:W-:Y:S01]  /*ad330*/  STL [R1+0x5c], R47 ;  /* 0x00005c2f01007387 */ /* 0x000fe20000100800 */
[----:B------:R-:W-:Y:S01]  /*ad340*/  IADD3.X R2, R3, UR9, RZ, P3, !PT ;  /* 0x0000000903027c10 */ /* 0x000fe20009ffe4ff */
[C---:B------:R-:W-:Y:S02]  /*ad350*/  HMMA.1688.F32.TF32 R232, R236.reuse, R94, R232 ;  /* 0x0000005eece8723c */ /* 0x040fe400000810e8 */
[----:B------:R1:W-:Y:S04]  /*ad360*/  STL [R1+0xdc], R46 ;  /* 0x0000dc2e01007387 */ /* 0x0003e80000100800 */
[----:B------:R-:W4:Y:S04]  /*ad370*/  LDL.LU.64 R94, [R1+0x1b08] ;  /* 0x001b0800015e7983 */ /* 0x000f280000300a00 */
[----:B------:R1:W-:Y:S04]  /*ad380*/  STL [R1+0xe4], R44 ;  /* 0x0000e42c01007387 */ /* 0x0003e80000100800 */
[----:B-1----:R-:W4:Y:S04]  /*ad390*/  LDL.LU.64 R46, [R1+0x1a88] ;  /* 0x001a8800012e7983 */ /* 0x002f280000300a00 */
[----:B------:R1:W-:Y:S04]  /*ad3a0*/  STL [R1+0x244], R2 ;  /* 0x0002440201007387 */ /* 0x0003e80000100800 */
[----:B------:R-:W4:Y:S04]  /*ad3b0*/  LDL.LU.64 R44, [R1+0x1a80] ;  /* 0x001a8000012c7983 */ /* 0x000f280000300a00 */
[----:B-1----:R-:W4:Y:S01]  /*ad3c0*/  LDL.LU.64 R2, [R1+0x1a10] ;  /* 0x001a100001027983 */ /* 0x002f220000300a00 */
[C---:B------:R-:W-:Y:S06]  /*ad3d0*/  HMMA.1688.F32.TF32 R36, R236.reuse, R138, R36 ;  /* 0x0000008aec24723c */ /* 0x040fec0000081024 */
[----:B------:R-:W-:-:S15]  /*ad3e0*/  HMMA.1688.F32.TF32 R32, R236, R134, R32 ;  /* 0x00000086ec20723c */ /* 0x000fde0000081020 */
[----:B------:R-:W-:-:S03]  /*ad3f0*/  NOP ;  /* 0x0000000000007918 */ /* 0x000fc60000000000 */
[----:B------:R-:W-:Y:S06]  /*ad400*/  HMMA.1688.F32.TF32 R36, R200, R56, R36 ;  /* 0x00000038c824723c */ /* 0x000fec0000081024 */
[C---:B------:R-:W-:Y:S06]  /*ad410*/  HMMA.1688.F32.TF32 R156, R236.reuse, R90, R156 ;  /* 0x0000005aec9c723c */ /* 0x040fec000008109c */
[----:B------:R-:W-:Y:S06]  /*ad420*/  HMMA.1688.F32.TF32 R164, R236, R110, R164 ;  /* 0x0000006eeca4723c */ /* 0x000fec00000810a4 */
[----:B------:R-:W-:Y:S06]  /*ad430*/  HMMA.1688.F32.TF32 R32, R200, R60, R32 ;  /* 0x0000003cc820723c */ /* 0x000fec0000081020 */
[----:B------:R-:W-:Y:S01]  /*ad440*/  HMMA.1688.F32.TF32 R28, R236, R130, R28 ;  /* 0x00000082ec1c723c */ /* 0x000fe2000008101c */
[----:B--2---:R-:W-:-:S02]  /*ad450*/  IADD3 R56, P0, R102, UR14, RZ ;  /* 0x0000000e66387c10 */ /* 0x004fc4000ff1e0ff */
[----:B---3--:R-:W-:-:S03]  /*ad460*/  IADD3 R53, P1, R92, UR14, RZ ;  /* 0x0000000e5c357c10 */ /* 0x008fc6000ff3e0ff */
[----:B------:R-:W-:Y:S01]  /*ad470*/  STL [R1+0x230], R56 ;  /* 0x0002303801007387 */ /* 0x000fe20000100800 */
[----:B------:R-:W-:-:S03]  /*ad480*/  IADD3 R52, P2, R50, UR14, RZ ;  /* 0x0000000e32347c10 */ /* 0x000fc6000ff5e0ff */
[----:B------:R1:W-:Y:S04]  /*ad490*/  STL [R1+0x650], R53 ;  /* 0x0006503501007387 */ /* 0x0003e80000100800 */
[----:B------:R2:W-:Y:S01]  /*ad4a0*/  STL [R1+0x658], R52 ;  /* 0x0006583401007387 */ /* 0x0005e20000100800 */
[----:B------:R-:W-:Y:S02]  /*ad4b0*/  IADD3.X R50, R51, UR9, RZ, P2, !PT ;  /* 0x0000000933327c10 */ /* 0x000fe400097fe4ff */
[----:B-1----:R-:W-:Y:S02]  /*ad4c0*/  IADD3.X R53, R103, UR9, RZ, P0, !PT ;  /* 0x0000000967357c10 */ /* 0x002fe400087fe4ff */
[----:B--2---:R-:W-:-:S03]  /*ad4d0*/  IADD3.X R52, R93, UR9, RZ, P1, !PT ;  /* 0x000000095d347c10 */ /* 0x004fc60008ffe4ff */
[----:B------:R-:W-:Y:S01]  /*ad4e0*/  STL [R1+0x22c], R53 ;  /* 0x00022c3501007387 */ /* 0x000fe20000100800 */
[----:B------:R-:W-:-:S03]  /*ad4f0*/  IADD3 R112, P3, R48, UR14, RZ ;  /* 0x0000000e30707c10 */ /* 0x000fc6000ff7e0ff */
[----:B------:R-:W-:Y:S04]  /*ad500*/  STL [R1+0x64c], R52 ;  /* 0x00064c3401007387 */ /* 0x000fe80000100800 */
[----:B------:R-:W2:Y:S04]  /*ad510*/  LDL.LU.64 R92, [R1+0x1a18] ;  /* 0x001a1800015c7983 */ /* 0x000ea80000300a00 */
[----:B------:R1:W-:Y:S04]  /*ad520*/  STL [R1+0x654], R50 ;  /* 0x0006543201007387 */ /* 0x0003e80000100800 */
[----:B------:R-:W3:Y:S01]  /*ad530*/  LDL.LU.64 R90, [R1+0x1998] ;  /* 0x00199800015a7983 */ /* 0x000ee20000300a00 */
[----:B------:R-:W-:-:S03]  /*ad540*/  IADD3.X R111, R49, UR9, RZ, P3, !PT ;  /* 0x00000009316f7c10 */ /* 0x000fc60009ffe4ff */
[----:B-1----:R-:W3:Y:S04]  /*ad550*/  LDL.LU.64 R50, [R1+0x1990] ;  /* 0x0019900001327983 */ /* 0x002ee80000300a00 */
[----:B------:R-:W3:Y:S01]  /*ad560*/  LDL.LU.64 R48, [R1+0x1910] ;  /* 0x0019100001307983 */ /* 0x000ee20000300a00 */
[----:B------:R-:W-:Y:S01]  /*ad570*/  HMMA.1688.F32.TF32 R28, R200, R68, R28 ;  /* 0x00000044c81c723c */ /* 0x000fe2000008101c */
[----:B----4-:R-:W-:-:S04]  /*ad580*/  IADD3 R214, P3, R88, UR14, RZ ;  /* 0x0000000e58d67c10 */ /* 0x010fc8000ff7e0ff */
[----:B------:R-:W-:Y:S02]  /*ad590*/  IADD3.X R213, R89, UR9, RZ, P3, !PT ;  /* 0x0000000959d57c10 */ /* 0x000fe40009ffe4ff */
[----:B------:R-:W4:Y:S04]  /*ad5a0*/  LDL.LU.64 R88, [R1+0x1928] ;  /* 0x0019280001587983 */ /* 0x000f280000300a00 */
[----:B------:R-:W4:Y:S04]  /*ad5b0*/  LDL.LU.64 R60, [R1+0x18d8] ;  /* 0x0018d800013c7983 */ /* 0x000f280000300a00 */
[----:B------:R-:W4:Y:S04]  /*ad5c0*/  LDL.LU.64 R56, [R1+0x18d0] ;  /* 0x0018d00001387983 */ /* 0x000f280000300a00 */
[----:B------:R-:W4:Y:S01]  /*ad5d0*/  LDL.LU.64 R52, [R1+0x1bf8] ;  /* 0x001bf80001347983 */ /* 0x000f220000300a00 */
[----:B------:R-:W-:-:S04]  /*ad5e0*/  IADD3 R152, P2, R96, UR14, RZ ;  /* 0x0000000e60987c10 */ /* 0x000fc8000ff5e0ff */
[----:B------:R-:W-:Y:S02]  /*ad5f0*/  IADD3.X R139, R97, UR9, RZ, P2, !PT ;  /* 0x00000009618b7c10 */ /* 0x000fe400097fe4ff */
[----:B------:R-:W-:Y:S02]  /*ad600*/  IADD3 R246, P2, R44, UR14, RZ ;  /* 0x0000000e2cf67c10 */ /* 0x000fe4000ff5e0ff */
[----:B------:R-:W-:-:S04]  /*ad610*/  IADD3 R68, P3, R2, UR14, RZ ;  /* 0x0000000e02447c10 */ /* 0x000fc8000ff7e0ff */
[----:B------:R-:W-:Y:S01]  /*ad620*/  IADD3.X R44, R3, UR9, RZ, P3, !PT ;  /* 0x00000009032c7c10 */ /* 0x000fe20009ffe4ff */
[----:B------:R-:W-:Y:S04]  /*ad630*/  STL [R1+0x58], R68 ;  /* 0x0000584401007387 */ /* 0x000fe80000100800 */
[----:B------:R-:W4:Y:S01]  /*ad640*/  LDL.LU.64 R2, [R1+0x1c00] ;  /* 0x001c000001027983 */ /* 0x000f220000300a00 */
[----:B------:R-:W-:Y:S01]  /*ad650*/  HMMA.1688.F32.TF32 R24, R236, R126, R24 ;  /* 0x0000007eec18723c */ /* 0x000fe20000081018 */
[----:B------:R-:W-:Y:S02]  /*ad660*/  IADD3 R110, P0, R100, UR14, RZ ;  /* 0x0000000e646e7c10 */ /* 0x000fe4000ff1e0ff */
[----:B------:R-:W-:Y:S02]  /*ad670*/  IADD3 R138, P1, R98, UR14, RZ ;  /* 0x0000000e628a7c10 */ /* 0x000fe4000ff3e0ff */
[----:B------:R-:W-:-:S02]  /*ad680*/  IADD3.X R109, R101, UR9, RZ, P0, !PT ;  /* 0x00000009656d7c10 */ /* 0x000fc400087fe4ff */
[----:B------:R-:W-:Y:S02]  /*ad690*/  IADD3.X R137, R99, UR9, RZ, P1, !PT ;  /* 0x0000000963897c10 */ /* 0x000fe40008ffe4ff */
[----:B------:R-:W-:Y:S02]  /*ad6a0*/  IADD3 R208, P0, R94, UR14, RZ ;  /* 0x0000000e5ed07c10 */ /* 0x000fe4000ff1e0ff */
[----:B------:R-:W-:Y:S02]  /*ad6b0*/  IADD3 R244, P1, R46, UR14, RZ ;  /* 0x0000000e2ef47c10 */ /* 0x000fe4000ff3e0ff */
[----:B------:R-:W-:Y:S02]  /*ad6c0*/  IADD3.X R207, R95, UR9, RZ, P0, !PT ;  /* 0x000000095fcf7c10 */ /* 0x000fe400087fe4ff */
[----:B------:R-:W-:Y:S01]  /*ad6d0*/  IADD3.X R243, R47, UR9, RZ, P1, !PT ;  /* 0x000000092ff37c10 */ /* 0x000fe20008ffe4ff */
[----:B------:R-:W4:Y:S01]  /*ad6e0*/  LDL.LU.64 R94, [R1+0x1b90] ;  /* 0x001b9000015e7983 */ /* 0x000f220000300a00 */
[----:B------:R-:W-:-:S03]  /*ad6f0*/  IADD3.X R245, R45, UR9, RZ, P2, !PT ;  /* 0x000000092df57c10 */ /* 0x000fc600097fe4ff */
[----:B------:R1:W-:Y:S04]  /*ad700*/  STL [R1+0x54], R44 ;  /* 0x0000542c01007387 */ /* 0x0003e80000100800 */
[----:B------:R-:W-:Y:S01]  /*ad710*/  HMMA.1688.F32.TF32 R24, R200, R72, R24 ;  /* 0x00000048c818723c */ /* 0x000fe20000081018 */
[----:B------:R-:W4:Y:S04]  /*ad720*/  LDL.LU.64 R46, [R1+0x1b88] ;  /* 0x001b8800012e7983 */ /* 0x000f280000300a00 */
[----:B-1----:R-:W4:Y:S01]  /*ad730*/  LDL.LU.64 R44, [R1+0x1b10] ;  /* 0x001b1000012c7983 */ /* 0x002f220000300a00 */
[----:B------:R-:W-:-:S15]  /*ad740*/  HMMA.1688.F32.TF32 R8, R236, R122, R8 ;  /* 0x0000007aec08723c */ /* 0x000fde0000081008 */
[----:B------:R-:W-:-:S09]  /*ad750*/  NOP ;  /* 0x0000000000007918 */ /* 0x000fd20000000000 */
[----:B------:R-:W-:Y:S01]  /*ad760*/  HMMA.1688.F32.TF32 R8, R200, R76, R8 ;  /* 0x0000004cc808723c */ /* 0x000fe20000081008 */
[----:B--2---:R-:W-:Y:S02]  /*ad770*/  IADD3 R72, P0, R92, UR14, RZ ;  /* 0x0000000e5c487c10 */ /* 0x004fe4000ff1e0ff */
[----:B---3--:R-:W-:-:S03]  /*ad780*/  IADD3 R69, P1, R90, UR14, RZ ;  /* 0x0000000e5a457c10 */ /* 0x008fc6000ff3e0ff */
[----:B------:R1:W-:Y:S01]  /*ad790*/  STL [R1+0x40], R72 ;  /* 0x0000404801007387 */ /* 0x0003e20000100800 */
[----:B------:R-:W-:-:S03]  /*ad7a0*/  IADD3 R68, P2, R50, UR14, RZ ;  /* 0x0000000e32447c10 */ /* 0x000fc6000ff5e0ff */
[----:B------:R2:W-:Y:S01]  /*ad7b0*/  STL [R1+0xc0], R69 ;  /* 0x0000c04501007387 */ /* 0x0005e20000100800 */
[----:B-1----:R-:W-:-:S03]  /*ad7c0*/  IADD3 R72, P3, R48, UR14, RZ ;  /* 0x0000000e30487c10 */ /* 0x002fc6000ff7e0ff */
[----:B------:R1:W-:Y:S01]  /*ad7d0*/  STL [R1+0xc8], R68 ;  /* 0x0000c84401007387 */ /* 0x0003e20000100800 */
[----:B------:R-:W-:Y:S02]  /*ad7e0*/  IADD3.X R50, R51, UR9, RZ, P2, !PT ;  /* 0x0000000933327c10 */ /* 0x000fe400097fe4ff */
[----:B--2---:R-:W-:Y:S01]  /*ad7f0*/  IADD3.X R69, R93, UR9, RZ, P0, !PT ;  /* 0x000000095d457c10 */ /* 0x004fe200087fe4ff */
[----:B------:R-:W-:Y:S01]  /*ad800*/  STL [R1+0x228], R72 ;  /* 0x0002284801007387 */ /* 0x000fe20000100800 */
[----:B-1----:R-:W-:-:S03]  /*ad810*/  IADD3.X R68, R91, UR9, RZ, P1, !PT ;  /* 0x000000095b447c10 */ /* 0x002fc60008ffe4ff */
[----:B------:R-:W-:Y:S01]  /*ad820*/  STL [R1+0x3c], R69 ;  /* 0x00003c4501007387 */ /* 0x000fe20000100800 */
[----:B------:R-:W-:-:S03]  /*ad830*/  IADD3.X R48, R49, UR9, RZ, P3, !PT ;  /* 0x0000000931307c10 */ /* 0x000fc60009ffe4ff */
[----:B------:R-:W-:Y:S04]  /*ad840*/  STL [R1+0xbc], R68 ;  /* 0x0000bc4401007387 */ /* 0x000fe80000100800 */
[----:B------:R-:W2:Y:S04]  /*ad850*/  LDL.LU.64 R92, [R1+0x1b18] ;  /* 0x001b1800015c7983 */ /* 0x000ea80000300a00 */
[----:B------:R1:W-:Y:S04]  /*ad860*/  STL [R1+0xc4], R50 ;  /* 0x0000c43201007387 */ /* 0x0003e80000100800 */
[----:B------:R-:W3:Y:S04]  /*ad870*/  LDL.LU.64 R90, [R1+0x1aa8] ;  /* 0x001aa800015a7983 */ /* 0x000ee80000300a00 */
[----:B------:R1:W-:Y:S04]  /*ad880*/  STL [R1+0x224], R48 ;  /* 0x0002243001007387 */ /* 0x0003e80000100800 */
[----:B-1----:R-:W3:Y:S04]  /*ad890*/  LDL.LU.64 R50, [R1+0x1aa0] ;  /* 0x001aa00001327983 */ /* 0x002ee80000300a00 */
[----:B------:R-:W3:Y:S01]  /*ad8a0*/  LDL.LU.64 R48, [R1+0x1a30] ;  /* 0x001a300001307983 */ /* 0x000ee20000300a00 */
[----:B----4-:R-:W-:-:S02]  /*ad8b0*/  IADD3 R72, P0, R88, UR14, RZ ;  /* 0x0000000e58487c10 */ /* 0x010fc4000ff1e0ff */
[----:B------:R-:W-:-:S03]  /*ad8c0*/  IADD3 R68, P1, R60, UR14, RZ ;  /* 0x0000000e3c447c10 */ /* 0x000fc6000ff3e0ff */
[----:B------:R-:W-:Y:S01]  /*ad8d0*/  STL [R1+0x210], R72 ;  /* 0x0002104801007387 */ /* 0x000fe20000100800 */
[----:B------:R-:W-:-:S03]  /*ad8e0*/  IADD3 R69, P2, R56, UR14, RZ ;  /* 0x0000000e38457c10 */ /* 0x000fc6000ff5e0ff */
[----:B------:R1:W-:Y:S01]  /*ad8f0*/  STL [R1+0x640], R68 ;  /* 0x0006404401007387 */ /* 0x0003e20000100800 */
[----:B------:R-:W-:Y:S02]  /*ad900*/  IADD3.X R60, R61, UR9, RZ, P1, !PT ;  /* 0x000000093d3c7c10 */ /* 0x000fe40008ffe4ff */
[----:B------:R-:W-:Y:S01]  /*ad910*/  IADD3.X R56, R57, UR9, RZ, P2, !PT ;  /* 0x0000000939387c10 */ /* 0x000fe200097fe4ff */
[----:B------:R-:W-:Y:S01]  /*ad920*/  STL [R1+0x648], R69 ;  /* 0x0006484501007387 */ /* 0x000fe20000100800 */
[----:B-1----:R-:W-:-:S05]  /*ad930*/  IADD3.X R68, R89, UR9, RZ, P0, !PT ;  /* 0x0000000959447c10 */ /* 0x002fca00087fe4ff */
[----:B------:R1:W-:Y:S04]  /*ad940*/  STL [R1+0x11c], R68 ;  /* 0x00011c4401007387 */ /* 0x0003e80000100800 */
[----:B------:R4:W-:Y:S04]  /*ad950*/  STL [R1+0x26c], R60 ;  /* 0x00026c3c01007387 */ /* 0x0009e80000100800 */
[----:B------:R-:W3:Y:S04]  /*ad960*/  LDL.LU.64 R88, [R1+0x1a38] ;  /* 0x001a380001587983 */ /* 0x000ee80000300a00 */
[----:B------:R4:W-:Y:S04]  /*ad970*/  STL [R1+0x644], R56 ;  /* 0x0006443801007387 */ /* 0x0009e80000100800 */
[----:B------:R-:W3:Y:S04]  /*ad980*/  LDL.LU.64 R76, [R1+0x19b8] ;  /* 0x0019b800014c7983 */ /* 0x000ee80000300a00 */
[----:B------:R-:W3:Y:S04]  /*ad990*/  LDL.LU.64 R72, [R1+0x19b0] ;  /* 0x0019b00001487983 */ /* 0x000ee80000300a00 */
[----:B-1----:R-:W3:Y:S01]  /*ad9a0*/  LDL.LU.64 R68, [R1+0x1940] ;  /* 0x0019400001447983 */ /* 0x002ee20000300a00 */
[----:B------:R-:W-:-:S03]  /*ad9b0*/  IADD3 R104, P3, R52, UR14, RZ ;  /* 0x0000000e34687c10 */ /* 0x000fc6000ff7e0ff */
[----:B----4-:R-:W4:Y:S01]  /*ad9c0*/  LDL.LU.64 R60, [R1+0x1948] ;  /* 0x00194800013c7983 */ /* 0x010f220000300a00 */
[----:B------:R-:W-:-:S03]  /*ad9d0*/  IADD3.X R103, R53, UR9, RZ, P3, !PT ;  /* 0x0000000935677c10 */ /* 0x000fc60009ffe4ff */
[----:B------:R-:W4:Y:S04]  /*ad9e0*/  LDL.LU.64 R56, [R1+0x18e8] ;  /* 0x0018e80001387983 */ /* 0x000f280000300a00 */
[----:B------:R-:W4:Y:S01]  /*ad9f0*/  LDL.LU.64 R52, [R1+0x18e0] ;  /* 0x0018e00001347983 */ /* 0x000f220000300a00 */
[----:B------:R-:W-:-:S04]  /*ada00*/  IADD3 R102, P0, R2, UR14, RZ ;  /* 0x0000000e02667c10 */ /* 0x000fc8000ff1e0ff */
[----:B------:R-:W-:Y:S02]  /*ada10*/  IADD3.X R101, R3, UR9, RZ, P0, !PT ;  /* 0x0000000903657c10 */ /* 0x000fe400087fe4ff */
[----:B------:R-:W4:Y:S01]  /*ada20*/  LDL.LU.64 R2, [R1+0x1c08] ;  /* 0x001c080001027983 */ /* 0x000f220000300a00 */
[C---:B------:R-:W-:Y:S06]  /*ada30*/  HMMA.1688.F32.TF32 R4, R236.reuse, R114, R4 ;  /* 0x00000072ec04723c */ /* 0x040fec0000081004 */
[----:B------:R-:W-:Y:S01]  /*ada40*/  HMMA.1688.F32.TF32 R20, R236, R118, R20 ;  /* 0x00000076ec14723c */ /* 0x000fe20000081014 */
[----:B------:R-:W-:-:S02]  /*ada50*/  IADD3 R130, P1, R94, UR14, RZ ;  /* 0x0000000e5e827c10 */ /* 0x000fc4000ff3e0ff */
[----:B------:R-:W-:Y:S02]  /*ada60*/  IADD3 R132, P2, R46, UR14, RZ ;  /* 0x0000000e2e847c10 */ /* 0x000fe4000ff5e0ff */
[----:B------:R-:W-:Y:S02]  /*ada70*/  IADD3 R206, P3, R44, UR14, RZ ;  /* 0x0000000e2cce7c10 */ /* 0x000fe4000ff7e0ff */
[----:B------:R-:W-:Y:S02]  /*ada80*/  IADD3.X R131, R47, UR9, RZ, P2, !PT ;  /* 0x000000092f837c10 */ /* 0x000fe400097fe4ff */
[----:B------:R-:W-:-:S09]  /*ada90*/  IADD3.X R205, R45, UR9, RZ, P3, !PT ;  /* 0x000000092dcd7c10 */ /* 0x000fd20009ffe4ff */
[----:B------:R-:W-:Y:S01]  /*adaa0*/  HMMA.1688.F32.TF32 R44, R200, R84, R4 ;  /* 0x00000054c82c723c */ /* 0x000fe20000081004 */
[----:B------:R-:W-:-:S05]  /*adab0*/  IADD3.X R129, R95, UR9, RZ, P1, !PT ;  /* 0x000000095f817c10 */ /* 0x000fca0008ffe4ff */
[----:B------:R-:W-:Y:S06]  /*adac0*/  HMMA.1688.F32.TF32 R188, R236, R106, R188 ;  /* 0x0000006aecbc723c */ /* 0x000fec00000810bc */
[C---:B------:R-:W-:Y:S06]  /*adad0*/  HMMA.1688.F32.TF32 R16, R200.reuse, R64, R16 ;  /* 0x00000040c810723c */ /* 0x040fec0000081010 */
[----:B------:R-:W-:Y:S01]  /*adae0*/  HMMA.1688.F32.TF32 R20, R200, R80, R20 ;  /* 0x00000050c814723c */ /* 0x000fe20000081014 */
[----:B--2---:R-:W-:-:S04]  /*adaf0*/  IADD3 R204, P0, R92, UR14, RZ ;  /* 0x0000000e5ccc7c10 */ /* 0x004fc8000ff1e0ff */
[----:B------:R-:W-:Y:S02]  /*adb00*/  IADD3.X R171, R93, UR9, RZ, P0, !PT ;  /* 0x000000095dab7c10 */ /* 0x000fe400087fe4ff */
[----:B---3--:R-:W-:Y:S02]  /*adb10*/  IADD3 R236, P1, R90, UR14, RZ ;  /* 0x0000000e5aec7c10 */ /* 0x008fe4000ff3e0ff */
[----:B------:R-:W-:Y:S02]  /*adb20*/  IADD3 R238, P2, R50, UR14, RZ ;  /* 0x0000000e32ee7c10 */ /* 0x000fe4000ff5e0ff */
[----:B------:R-:W-:Y:S02]  /*adb30*/  IADD3 R4, P3, R48, UR14, RZ ;  /* 0x0000000e30047c10 */ /* 0x000fe4000ff7e0ff */
[----:B------:R-:W-:-:S03]  /*adb40*/  IADD3.X R237, R51, UR9, RZ, P2, !PT ;  /* 0x0000000933ed7c10 */ /* 0x000fc600097fe4ff */
[----:B------:R1:W-:Y:S01]  /*adb50*/  STL [R1+0x38], R4 ;  /* 0x0000380401007387 */ /* 0x0003e20000100800 */
[----:B------:R-:W-:-:S03]  /*adb60*/  IADD3.X R231, R91, UR9, RZ, P1, !PT ;  /* 0x000000095be77c10 */ /* 0x000fc60008ffe4ff */
[----:B------:R-:W2:Y:S01]  /*adb70*/  LDL.LU.64 R50, [R1+0x1c10] ;  /* 0x001c100001327983 */ /* 0x000ea20000300a00 */
[----:B-1----:R-:W-:-:S03]  /*adb80*/  IADD3.X R4, R49, UR9, RZ, P3, !PT ;  /* 0x0000000931047c10 */ /* 0x002fc60009ffe4ff */
[----:B------:R-:W3:Y:S04]  /*adb90*/  LDL.LU.64 R48, [R1+0x1ba0] ;  /* 0x001ba00001307983 */ /* 0x000ee80000300a00 */
[----:B------:R1:W-:Y:S04]  /*adba0*/  STL [R1+0x34], R4 ;  /* 0x0000340401007387 */ /* 0x0003e80000100800 */
[----:B------:R-:W3:Y:S04]  /*adbb0*/  LDL.LU.64 R6, [R1+0x1b98] ;  /* 0x001b980001067983 */ /* 0x000ee80000300a00 */
[----:B-1----:R-:W3:Y:S01]  /*adbc0*/  LDL.LU.64 R4, [R1+0x1b20] ;  /* 0x001b200001047983 */ /* 0x002ee20000300a00 */
[----:B------:R-:W-:-:S02]  /*adbd0*/  IADD3 R65, P0, R88, UR14, RZ ;  /* 0x0000000e58417c10 */ /* 0x000fc4000ff1e0ff */
[----:B------:R-:W-:-:S03]  /*adbe0*/  IADD3 R64, P1, R76, UR14, RZ ;  /* 0x0000000e4c407c10 */ /* 0x000fc6000ff3e0ff */
[----:B------:R1:W-:Y:S01]  /*adbf0*/  STL [R1+0x20], R65 ;  /* 0x0000204101007387 */ /* 0x0003e20000100800 */
[----:B------:R-:W-:-:S03]  /*adc00*/  IADD3 R80, P2, R72, UR14, RZ ;  /* 0x0000000e48507c10 */ /* 0x000fc6000ff5e0ff */
[----:B------:R1:W-:Y:S01]  /*adc10*/  STL [R1+0xa0], R64 ;  /* 0x0000a04001007387 */ /* 0x0003e20000100800 */
[----:B------:R-:W-:Y:S02]  /*adc20*/  IADD3.X R76, R77, UR9, RZ, P1, !PT ;  /* 0x000000094d4c7c10 */ /* 0x000fe40008ffe4ff */
[----:B-1----:R-:W-:Y:S01]  /*adc30*/  IADD3 R65, P3, R68, UR14, RZ ;  /* 0x0000000e44417c10 */ /* 0x002fe2000ff7e0ff */
[----:B------:R-:W-:Y:S01]  /*adc40*/  STL [R1+0xa8], R80 ;  /* 0x0000a85001007387 */ /* 0x000fe20000100800 */
[----:B------:R-:W-:-:S03]  /*adc50*/  IADD3.X R64, R89, UR9, RZ, P0, !PT ;  /* 0x0000000959407c10 */ /* 0x000fc600087fe4ff */
[----:B------:R1:W-:Y:S04]  /*adc60*/  STL [R1+0x118], R65 ;  /* 0x0001184101007387 */ /* 0x0003e80000100800 */
[----:B------:R1:W-:Y:S01]  /*adc70*/  STL [R1+0x1c], R64 ;  /* 0x00001c4001007387 */ /* 0x0003e20000100800 */
[----:B----4-:R-:W-:Y:S02]  /*adc80*/  IADD3 R68, P0, R60, UR14, RZ ;  /* 0x0000000e3c447c10 */ /* 0x010fe4000ff1e0ff */
[----:B-1----:R-:W-:Y:S01]  /*adc90*/  IADD3.X R65, R73, UR9, RZ, P2, !PT ;  /* 0x0000000949417c10 */ /* 0x002fe200097fe4ff */
[----:B------:R-:W-:Y:S01]  /*adca0*/  STL [R1+0x9c], R76 ;  /* 0x00009c4c01007387 */ /* 0x000fe20000100800 */
[----:B------:R-:W-:-:S03]  /*adcb0*/  IADD3.X R64, R69, UR9, RZ, P3, !PT ;  /* 0x0000000945407c10 */ /* 0x000fc60009ffe4ff */
[----:B------:R1:W-:Y:S01]  /*adcc0*/  STL [R1+0xa4], R65 ;  /* 0x0000a44101007387 */ /* 0x0003e20000100800 */
[----:B------:R-:W-:-:S03]  /*adcd0*/  IADD3.X R60, R61, UR9, RZ, P0, !PT ;  /* 0x000000093d3c7c10 */ /* 0x000fc600087fe4ff */
[----:B------:R4:W-:Y:S01]  /*adce0*/  STL [R1+0x114], R64 ;  /* 0x0001144001007387 */ /* 0x0009e20000100800 */
[----:B-1----:R-:W-:-:S03]  /*adcf0*/  IADD3 R65, P1, R56, UR14, RZ ;  /* 0x0000000e38417c10 */ /* 0x002fc6000ff3e0ff */
[----:B------:R1:W-:Y:S01]  /*add00*/  STL [R1+0x100], R68 ;  /* 0x0001004401007387 */ /* 0x0003e20000100800 */
[----:B----4-:R-:W-:-:S03]  /*add10*/  IADD3 R64, P2, R52, UR14, RZ ;  /* 0x0000000e34407c10 */ /* 0x010fc6000ff5e0ff */
[----:B------:R-:W-:Y:S01]  /*add20*/  STL [R1+0x260], R65 ;  /* 0x0002604101007387 */ /* 0x000fe20000100800 */
[----:B------:R-:W-:Y:S02]  /*add30*/  IADD3.X R56, R57, UR9, RZ, P1, !PT ;  /* 0x0000000939387c10 */ /* 0x000fe40008ffe4ff */
[----:B------:R-:W-:Y:S01]  /*add40*/  IADD3.X R52, R53, UR9, RZ, P2, !PT ;  /* 0x0000000935347c10 */ /* 0x000fe200097fe4ff */
[----:B------:R4:W-:Y:S04]  /*add50*/  STL [R1+0x268], R64 ;  /* 0x0002684001007387 */ /* 0x0009e80000100800 */
[----:B------:R-:W3:Y:S04]  /*add60*/  LDL.LU.64 R98, [R1+0x1b28] ;  /* 0x001b280001627983 */ /* 0x000ee80000300a00 */
[----:B------:R4:W-:Y:S04]  /*add70*/  STL [R1+0xfc], R60 ;  /* 0x0000fc3c01007387 */ /* 0x0009e80000100800 */
[----:B------:R-:W3:Y:S04]  /*add80*/  LDL.LU.64 R90, [R1+0x1ab8] ;  /* 0x001ab800015a7983 */ /* 0x000ee80000300a00 */
[----:B------:R4:W-:Y:S01]  /*add90*/  STL [R1+0x25c], R56 ;  /* 0x00025c3801007387 */ /* 0x0009e20000100800 */
[----:B------:R-:W-:-:S03]  /*adda0*/  IADD3 R96, P3, R2, UR14, RZ ;  /* 0x0000000e02607c10 */ /* 0x000fc6000ff7e0ff */
[----:B------:R-:W3:Y:S04]  /*addb0*/  LDL.LU.64 R88, [R1+0x1ab0] ;  /* 0x001ab00001587983 */ /* 0x000ee80000300a00 */
[----:B------:R4:W-:Y:S04]  /*addc0*/  STL [R1+0x264], R52 ;  /* 0x0002643401007387 */ /* 0x0009e80000100800 */
[----:B------:R-:W3:Y:S04]  /*addd0*/  LDL.LU.64 R84, [R1+0x1a48] ;  /* 0x001a480001547983 */ /* 0x000ee80000300a00 */
[----:B------:R-:W3:Y:S01]  /*adde0*/  LDL.LU.64 R80, [R1+0x1a40] ;  /* 0x001a400001507983 */ /* 0x000ee20000300a00 */
[----:B------:R-:W-:-:S03]  /*addf0*/  IADD3.X R95, R3, UR9, RZ, P3, !PT ;  /* 0x00000009035f7c10 */ /* 0x000fc60009ffe4ff */
[----:B------:R-:W3:Y:S04]  /*ade00*/  LDL.LU.64 R76, [R1+0x19d8] ;  /* 0x0019d800014c7983 */ /* 0x000ee80000300a00 */
[----:B------:R-:W3:Y:S04]  /*ade10*/  LDL.LU.64 R2, [R1+0x19d0] ;  /* 0x0019d00001027983 */ /* 0x000ee80000300a00 */
[----:B------:R-:W3:Y:S04]  /*ade20*/  LDL.LU.64 R72, [R1+0x1968] ;  /* 0x0019680001487983 */ /* 0x000ee80000300a00 */
[----:B-1----:R-:W3:Y:S04]  /*ade30*/  LDL.LU.64 R68, [R1+0x1960] ;  /* 0x0019600001447983 */ /* 0x002ee80000300a00 */
[----:B----4-:R-:W4:Y:S04]  /*ade40*/  LDL.LU.64 R64, [R1+0x1900] ;  /* 0x0019000001407983 */ /* 0x010f280000300a00 */
[----:B------:R-:W4:Y:S04]  /*ade50*/  LDL.LU.64 R60, [R1+0x18f8] ;  /* 0x0018f800013c7983 */ /* 0x000f280000300a00 */
[----:B------:R-:W4:Y:S04]  /*ade60*/  LDL.LU.64 R56, [R1+0x1c20] ;  /* 0x001c200001387983 */ /* 0x000f280000300a00 */
[----:B------:R-:W4:Y:S01]  /*ade70*/  LDL.LU.64 R52, [R1+0x1c18] ;  /* 0x001c180001347983 */ /* 0x000f220000300a00 */
[----:B--2---:R-:W-:-:S04]  /*ade80*/  IADD3 R94, P0, R50, UR14, RZ ;  /* 0x0000000e325e7c10 */ /* 0x004fc8000ff1e0ff */
[----:B------:R-:W-:Y:S02]  /*ade90*/  IADD3.X R93, R51, UR9, RZ, P0, !PT ;  /* 0x00000009335d7c10 */ /* 0x000fe400087fe4ff */
[----:B------:R-:W2:Y:S01]  /*adea0*/  LDL.LU.64 R50, [R1+0x1bb0] ;  /* 0x001bb00001327983 */ /* 0x000ea20000300a00 */
[----:B---3--:R-:W-:-:S04]  /*adeb0*/  IADD3 R122, P1, R48, UR14, RZ ;  /* 0x0000000e307a7c10 */ /* 0x008fc8000ff3e0ff */
[----:B------:R-:W-:Y:S02]  /*adec0*/  IADD3.X R121, R49, UR9, RZ, P1, !PT ;  /* 0x0000000931797c10 */ /* 0x000fe40008ffe4ff */
[----:B------:R-:W3:Y:S01]  /*aded0*/  LDL.LU.64 R48, [R1+0x1ba8] ;  /* 0x001ba80001307983 */ /* 0x000ee20000300a00 */
[----:B------:R-:W-:-:S03]  /*adee0*/  IADD3 R124, P2, R6, UR14, RZ ;  /* 0x0000000e067c7c10 */ /* 0x000fc6000ff5e0ff */
[----:B------:R-:W-:Y:S01]  /*adef0*/  LDS R6, [R0+UR12+0x1f380] ;  /* 0x01f3800c00067984 */ /* 0x000fe20008000800 */
[----:B------:R-:W-:Y:S02]  /*adf00*/  IADD3.X R123, R7, UR9, RZ, P2, !PT ;  /* 0x00000009077b7c10 */ /* 0x000fe400097fe4ff */
[----:B------:R-:W-:Y:S01]  /*adf10*/  IADD3 R170, P3, R4, UR14, RZ ;  /* 0x0000000e04aa7c10 */ /* 0x000fe2000ff7e0ff */
[----:B------:R-:W-:Y:S04]  /*adf20*/  LDS R7, [R252+UR12+0x1f380] ;  /* 0x01f3800cfc077984 */ /* 0x000fe80008000800 */
[----:B------:R1:W-:Y:S01]  /*adf30*/  LDS R4, [R0+UR12+0x1e380] ;  /* 0x01e3800c00047984 */ /* 0x0003e20008000800 */
[----:B------:R-:W-:-:S03]  /*adf40*/  IADD3.X R169, R5, UR9, RZ, P3, !PT ;  /* 0x0000000905a97c10 */ /* 0x000fc60009ffe4ff */
[----:B------:R-:W3:Y:S01]  /*adf50*/  LDS R5, [R252+UR12+0x1e380] ;  /* 0x01e3800cfc057984 */ /* 0x000ee20008000800 */
[----:B------:R-:W-:-:S04]  /*adf60*/  IADD3 R168, P0, R98, UR14, RZ ;  /* 0x0000000e62a87c10 */ /* 0x000fc8000ff1e0ff */
[----:B------:R-:W-:Y:S02]  /*adf70*/  IADD3.X R163, R99, UR9, RZ, P0, !PT ;  /* 0x0000000963a37c10 */ /* 0x000fe400087fe4ff */
[----:B------:R-:W-:-:S04]  /*adf80*/  IADD3 R224, P1, R90, UR14, RZ ;  /* 0x0000000e5ae07c10 */ /* 0x000fc8000ff3e0ff */
[----:B------:R-:W-:Y:S02]  /*adf90*/  IADD3.X R223, R91, UR9, RZ, P1, !PT ;  /* 0x000000095bdf7c10 */ /* 0x000fe40008ffe4ff */
[----:B------:R-:W-:-:S04]  /*adfa0*/  IADD3 R226, P2, R88, UR14, RZ ;  /* 0x0000000e58e27c10 */ /* 0x000fc8000ff5e0ff */
[----:B------:R-:W-:Y:S02]  /*adfb0*/  IADD3.X R225, R89, UR9, RZ, P2, !PT ;  /* 0x0000000959e17c10 */ /* 0x000fe400097fe4ff */
[----:B------:R-:W-:Y:S02]  /*adfc0*/  IADD3 R88, P0, R84, UR14, RZ ;  /* 0x0000000e54587c10 */ /* 0x000fe4000ff1e0ff */
[----:B-1----:R-:W-:-:S03]  /*adfd0*/  IADD3 R0, P1, R80, UR14, RZ ;  /* 0x0000000e50007c10 */ /* 0x002fc6000ff3e0ff */
[----:B------:R1:W-:Y:S01]  /*adfe0*/  STL [R1+0x10], R88 ;  /* 0x0000105801007387 */ /* 0x0003e20000100800 */
[----:B------:R-:W-:-:S03]  /*adff0*/  IADD3 R89, P2, R76, UR14, RZ ;  /* 0x0000000e4c597c10 */ /* 0x000fc6000ff5e0ff */
[----:B------:R1:W-:Y:S01]  /*ae000*/  STL [R1+0x18], R0 ;  /* 0x0000180001007387 */ /* 0x0003e20000100800 */
[----:B------:R-:W-:Y:S02]  /*ae010*/  IADD3.X R80, R81, UR9, RZ, P1, !PT ;  /* 0x0000000951507c10 */ /* 0x000fe40008ffe4ff */
[----:B-1----:R-:W-:Y:S01]  /*ae020*/  IADD3 R88, P3, R2, UR14, RZ ;  /* 0x0000000e02587c10 */ /* 0x002fe2000ff7e0ff */
[----:B------:R-:W-:Y:S01]  /*ae030*/  STL [R1+0x80], R89 ;  /* 0x0000805901007387 */ /* 0x000fe20000100800 */
[----:B------:R-:W-:-:S03]  /*ae040*/  IADD3.X R0, R85, UR9, RZ, P0, !PT ;  /* 0x0000000955007c10 */ /* 0x000fc600087fe4ff */
[----:B------:R-:W-:Y:S04]  /*ae050*/  STL [R1+0x88], R88 ;  /* 0x0000885801007387 */ /* 0x000fe80000100800 */
[----:B------:R1:W-:Y:S04]  /*ae060*/  STL [R1+0xc], R0 ;  /* 0x00000c0001007387 */ /* 0x0003e80000100800 */
[----:B------:R-:W-:Y:S01]  /*ae070*/  STL [R1+0x14], R80 ;  /* 0x0000145001007387 */ /* 0x000fe20000100800 */
[----:B-1----:R-:W-:-:S03]  /*ae080*/  IADD3.X R0, R3, UR9, RZ, P3, !PT ;  /* 0x0000000903007c10 */ /* 0x002fc60009ffe4ff */
[----:B------:R-:W3:Y:S01]  /*ae090*/  LDL.LU.64 R2, [R1+0x1b38] ;  /* 0x001b380001027983 */ /* 0x000ee20000300a00 */
[----:B------:R-:W-:-:S05]  /*ae0a0*/  IADD3.X R76, R77, UR9, RZ, P2, !PT ;  /* 0x000000094d4c7c10 */ /* 0x000fca00097fe4ff */
[----:B------:R1:W-:Y:S01]  /*ae0b0*/  STL [R1+0x7c], R76 ;  /* 0x00007c4c01007387 */ /* 0x0003e20000100800 */
[----:B------:R-:W-:-:S03]  /*ae0c0*/  IADD3 R77, P1, R68, UR14, RZ ;  /* 0x0000000e444d7c10 */ /* 0x000fc6000ff3e0ff */
[----:B------:R4:W-:Y:S01]  /*ae0d0*/  STL [R1+0x84], R0 ;  /* 0x0000840001007387 */ /* 0x0009e20000100800 */
[----:B-1----:R-:W-:Y:S02]  /*ae0e0*/  IADD3 R76, P0, R72, UR14, RZ ;  /* 0x0000000e484c7c10 */ /* 0x002fe4000ff1e0ff */
[----:B----4-:R-:W-:-:S03]  /*ae0f0*/  IADD3 R0, P2, R64, UR14, RZ ;  /* 0x0000000e40007c10 */ /* 0x010fc6000ff5e0ff */
[----:B------:R1:W-:Y:S01]  /*ae100*/  STL [R1+0xf0], R76 ;  /* 0x0000f04c01007387 */ /* 0x0003e20000100800 */
[----:B------:R-:W-:-:S03]  /*ae110*/  IADD3.X R72, R73, UR9, RZ, P0, !PT ;  /* 0x0000000949487c10 */ /* 0x000fc600087fe4ff */
[----:B------:R-:W-:Y:S01]  /*ae120*/  STL [R1+0xf8], R77 ;  /* 0x0000f84d01007387 */ /* 0x000fe20000100800 */
[----:B-1----:R-:W-:-:S03]  /*ae130*/  IADD3 R76, P3, R60, UR14, RZ ;  /* 0x0000000e3c4c7c10 */ /* 0x002fc6000ff7e0ff */
[----:B------:R1:W-:Y:S04]  /*ae140*/  STL [R1+0x250], R0 ;  /* 0x0002500001007387 */ /* 0x0003e80000100800 */
[----:B------:R4:W-:Y:S01]  /*ae150*/  STL [R1+0x258], R76 ;  /* 0x0002584c01007387 */ /* 0x0009e20000100800 */
[----:B------:R-:W-:-:S03]  /*ae160*/  IADD3.X R64, R65, UR9, RZ, P2, !PT ;  /* 0x0000000941407c10 */ /* 0x000fc600097fe4ff */
[----:B------:R-:W3:Y:S01]  /*ae170*/  LDL.LU.64 R80, [R1+0x1b30] ;  /* 0x001b300001507983 */ /* 0x000ee20000300a00 */
[----:B-1----:R-:W-:-:S03]  /*ae180*/  IADD3.X R0, R69, UR9, RZ, P1, !PT ;  /* 0x0000000945007c10 */ /* 0x002fc60008ffe4ff */
[----:B------:R1:W-:Y:S04]  /*ae190*/  STL [R1+0xec], R72 ;  /* 0x0000ec4801007387 */ /* 0x0003e80000100800 */
[----:B----4-:R-:W4:Y:S04]  /*ae1a0*/  LDL.LU.64 R76, [R1+0x1ac8] ;  /* 0x001ac800014c7983 */ /* 0x010f280000300a00 */
[----:B------:R1:W-:Y:S04]  /*ae1b0*/  STL [R1+0xf4], R0 ;  /* 0x0000f40001007387 */ /* 0x0003e80000100800 */
[----:B-1----:R-:W4:Y:S01]  /*ae1c0*/  LDL.LU.64 R72, [R1+0x1ac0] ;  /* 0x001ac00001487983 */ /* 0x002f220000300a00 */
[----:B------:R-:W-:-:S03]  /*ae1d0*/  IADD3.X R0, R61, UR9, RZ, P3, !PT ;  /* 0x000000093d007c10 */ /* 0x000fc60009ffe4ff */
[----:B------:R1:W-:Y:S04]  /*ae1e0*/  STL [R1+0x24c], R64 ;  /* 0x00024c4001007387 */ /* 0x0003e80000100800 */
[----:B------:R-:W-:Y:S04]  /*ae1f0*/  STL [R1+0x254], R0 ;  /* 0x0002540001007387 */ /* 0x000fe80000100800 */
[----:B------:R-:W4:Y:S04]  /*ae200*/  LDL.LU.64 R68, [R1+0x1a58] ;  /* 0x001a580001447983 */ /* 0x000f280000300a00 */
[----:B-1----:R-:W4:Y:S04]  /*ae210*/  LDL.LU.64 R64, [R1+0x1a50] ;  /* 0x001a500001407983 */ /* 0x002f280000300a00 */
[----:B------:R-:W4:Y:S01]  /*ae220*/  LDL.LU.64 R60, [R1+0x19f8] ;  /* 0x0019f800013c7983 */ /* 0x000f220000300a00 */
[----:B------:R-:W-:-:S04]  /*ae230*/  IADD3 R90, P0, R56, UR14, RZ ;  /* 0x0000000e385a7c10 */ /* 0x000fc8000ff1e0ff */
[----:B------:R-:W-:Y:S02]  /*ae240*/  IADD3.X R89, R57, UR9, RZ, P0, !PT ;  /* 0x0000000939597c10 */ /* 0x000fe400087fe4ff */
[----:B------:R-:W4:Y:S01]  /*ae250*/  LDL.LU.64 R56, [R1+0x19f0] ;  /* 0x0019f00001387983 */ /* 0x000f220000300a00 */
[----:B------:R-:W-:-:S04]  /*ae260*/  IADD3 R92, P1, R52, UR14, RZ ;  /* 0x0000000e345c7c10 */ /* 0x000fc8000ff3e0ff */
[----:B------:R-:W-:Y:S02]  /*ae270*/  IADD3.X R91, R53, UR9, RZ, P1, !PT ;  /* 0x00000009355b7c10 */ /* 0x000fe40008ffe4ff */
[----:B--2---:R-:W-:Y:S02]  /*ae280*/  IADD3 R114, P2, R50, UR14, RZ ;  /* 0x0000000e32727c10 */ /* 0x004fe4000ff5e0ff */
[----:B---3--:R-:W-:-:S04]  /*ae290*/  IADD3 R116, P3, R48, UR14, RZ ;  /* 0x0000000e30747c10 */ /* 0x008fc8000ff7e0ff */
[----:B------:R-:W-:Y:S02]  /*ae2a0*/  IADD3.X R115, R49, UR9, RZ, P3, !PT ;  /* 0x0000000931737c10 */ /* 0x000fe40009ffe4ff */
[----:B------:R-:W2:Y:S01]  /*ae2b0*/  LDL.LU.64 R48, [R1+0x1918] ;  /* 0x0019180001307983 */ /* 0x000ea20000300a00 */
[----:B------:R-:W-:Y:S02]  /*ae2c0*/  IADD3.X R113, R51, UR9, RZ, P2, !PT ;  /* 0x0000000933717c10 */ /* 0x000fe400097fe4ff */
[----:B------:R-:W-:-:S04]  /*ae2d0*/  IADD3 R154, P0, R2, UR14, RZ ;  /* 0x0000000e029a7c10 */ /* 0x000fc8000ff1e0ff */
[----:B------:R-:W-:Y:S02]  /*ae2e0*/  IADD3.X R153, R3, UR9, RZ, P0, !PT ;  /* 0x0000000903997c10 */ /* 0x000fe400087fe4ff */
[----:B------:R-:W3:Y:S04]  /*ae2f0*/  LDL.LU.64 R2, [R1+0x1988] ;  /* 0x0019880001027983 */ /* 0x000ee80000300a00 */
[----:B------:R-:W3:Y:S04]  /*ae300*/  LDL.LU.64 R52, [R1+0x1980] ;  /* 0x0019800001347983 */ /* 0x000ee80000300a00 */
[----:B------:R-:W3:Y:S01]  /*ae310*/  LDL.LU.64 R50, [R1+0x1920] ;  /* 0x0019200001327983 */ /* 0x000ee20000300a00 */
[----:B------:R-:W-:-:S15]  /*ae320*/  HMMA.1688.F32.TF32 R40, R4, R54, R40 ;  /* 0x000000360428723c */ /* 0x000fde0000081028 */
[----:B------:R-:W-:-:S08]  /*ae330*/  NOP ;  /* 0x0000000000007918 */ /* 0x000fd00000000000 */
[----:B------:R1:W-:Y:S01]  /*ae340*/  STL.64 [R1+0x630], R40 ;  /* 0x0006302801007387 */ /* 0x0003e20000100a00 */
[----:B----4-:R-:W-:-:S04]  /*ae350*/  IADD3 R218, P2, R76, UR14, RZ ;  /* 0x0000000e4cda7c10 */ /* 0x010fc8000ff5e0ff */
[----:B------:R-:W-:Y:S01]  /*ae360*/  IADD3.X R217, R77, UR9, RZ, P2, !PT ;  /* 0x000000094dd97c10 */ /* 0x000fe200097fe4ff */
[----:B------:R-:W-:Y:S01]  /*ae370*/  STL.64 [R1+0x638], R42 ;  /* 0x0006382a01007387 */ /* 0x000fe20000100a00 */
[----:B------:R-:W-:-:S04]  /*ae380*/  IADD3 R220, P3, R72, UR14, RZ ;  /* 0x0000000e48dc7c10 */ /* 0x000fc8000ff7e0ff */
[----:B------:R-:W-:Y:S02]  /*ae390*/  IADD3.X R219, R73, UR9, RZ, P3, !PT ;  /* 0x0000000949db7c10 */ /* 0x000fe40009ffe4ff */
[----:B------:R-:W-:Y:S02]  /*ae3a0*/  IADD3 R160, P1, R80, UR14, RZ ;  /* 0x0000000e50a07c10 */ /* 0x000fe4000ff3e0ff */
[----:B-1----:R-:W-:-:S05]  /*ae3b0*/  IADD3 R40, P2, R60, UR14, RZ ;  /* 0x0000000e3c287c10 */ /* 0x002fca000ff5e0ff */
[----:B------:R1:W-:Y:S02]  /*ae3c0*/  STL [R1+0x68], R40 ;  /* 0x0000682801007387 */ /* 0x0003e40000100800 */
[----:B-1----:R-:W-:Y:S01]  /*ae3d0*/  HMMA.1688.F32.TF32 R40, R4, R58, R36 ;  /* 0x0000003a0428723c */ /* 0x002fe20000081024 */
[----:B------:R-:W-:Y:S02]  /*ae3e0*/  IADD3 R0, P3, R56, UR14, RZ ;  /* 0x0000000e38007c10 */ /* 0x000fe4000ff7e0ff */
[----:B------:R-:W-:Y:S02]  /*ae3f0*/  IADD3.X R54, R61, UR9, RZ, P2, !PT ;  /* 0x000000093d367c10 */ /* 0x000fe400097fe4ff */
[----:B------:R-:W-:Y:S01]  /*ae400*/  IADD3.X R155, R81, UR9, RZ, P1, !PT ;  /* 0x00000009519b7c10 */ /* 0x000fe20008ffe4ff */
[----:B------:R1:W-:Y:S01]  /*ae410*/  STL [R1+0x70], R0 ;  /* 0x0000700001007387 */ /* 0x0003e20000100800 */
[----:B------:R-:W-:Y:S02]  /*ae420*/  IADD3 R248, P0, R68, UR14, RZ ;  /* 0x0000000e44f87c10 */ /* 0x000fe4000ff1e0ff */
[----:B------:R-:W-:Y:S01]  /*ae430*/  IADD3 R250, P1, R64, UR14, RZ ;  /* 0x0000000e40fa7c10 */ /* 0x000fe2000ff3e0ff */
[----:B------:R-:W-:Y:S01]  /*ae440*/  STL [R1+0x64], R54 ;  /* 0x0000643601007387 */ /* 0x000fe20000100800 */
[----:B------:R-:W-:-:S02]  /*ae450*/  IADD3.X R247, R69, UR9, RZ, P0, !PT ;  /* 0x0000000945f77c10 */ /* 0x000fc400087fe4ff */
[----:B-1----:R-:W-:Y:S02]  /*ae460*/  IADD3.X R0, R57, UR9, RZ, P3, !PT ;  /* 0x0000000939007c10 */ /* 0x002fe40009ffe4ff */
[----:B------:R-:W-:-:S03]  /*ae470*/  IADD3.X R249, R65, UR9, RZ, P1, !PT ;  /* 0x0000000941f97c10 */ /* 0x000fc60008ffe4ff */
[----:B------:R1:W-:Y:S05]  /*ae480*/  STL [R1+0x6c], R0 ;  /* 0x00006c0001007387 */ /* 0x0003ea0000100800 */
[----:B------:R-:W-:Y:S04]  /*ae490*/  STL.64 [R1+0x5d0], R40 ;  /* 0x0005d02801007387 */ /* 0x000fe80000100a00 */
[----:B------:R-:W-:Y:S01]  /*ae4a0*/  STL.64 [R1+0x5d8], R42 ;  /* 0x0005d82a01007387 */ /* 0x000fe20000100a00 */
[----:B--2---:R-:W-:-:S02]  /*ae4b0*/  IADD3 R38, P3, R48, UR14, RZ ;  /* 0x0000000e30267c10 */ /* 0x004fc4000ff7e0ff */
[----:B---3--:R-:W-:Y:S02]  /*ae4c0*/  IADD3 R37, P0, R2, UR14, RZ ;  /* 0x0000000e02257c10 */ /* 0x008fe4000ff1e0ff */
[----:B-1----:R-:W-:-:S03]  /*ae4d0*/  IADD3 R0, P1, R52, UR14, RZ ;  /* 0x0000000e34007c10 */ /* 0x002fc6000ff3e0ff */
[----:B------:R-:W-:Y:S01]  /*ae4e0*/  STL [R1+0xd0], R37 ;  /* 0x0000d02501007387 */ /* 0x000fe20000100800 */
[----:B------:R-:W-:-:S03]  /*ae4f0*/  IADD3 R36, P2, R50, UR14, RZ ;  /* 0x0000000e32247c10 */ /* 0x000fc6000ff5e0ff */
[----:B------:R-:W-:Y:S04]  /*ae500*/  STL [R1+0xd8], R0 ;  /* 0x0000d80001007387 */ /* 0x000fe80000100800 */
[----:B------:R1:W-:Y:S04]  /*ae510*/  STL [R1+0x238], R36 ;  /* 0x0002382401007387 */ /* 0x0003e80000100800 */
[----:B-1----:R-:W2:Y:S01]  /*ae520*/  LDL.LU.64 R36, [R1+0x1c50] ;  /* 0x001c500001247983 */ /* 0x002ea20000300a00 */
[----:B------:R-:W-:-:S03]  /*ae530*/  IADD3.X R0, R3, UR9, RZ, P0, !PT ;  /* 0x0000000903007c10 */ /* 0x000fc600087fe4ff */
[----:B------:R1:W-:Y:S04]  /*ae540*/  STL [R1+0x240], R38 ;  /* 0x0002402601007387 */ /* 0x0003e80000100800 */
[----:B------:R-:W3:Y:S01]  /*ae550*/  LDL.LU.64 R2, [R1+0x1c48] ;  /* 0x001c480001027983 */ /* 0x000ee20000300a00 */
[----:B------:R-:W-:-:S03]  /*ae560*/  IADD3.X R39, R53, UR9, RZ, P1, !PT ;  /* 0x0000000935277c10 */ /* 0x000fc60008ffe4ff */
[----:B------:R4:W-:Y:S01]  /*ae570*/  STL [R1+0xcc], R0 ;  /* 0x0000cc0001007387 */ /* 0x0009e20000100800 */
[----:B-1----:R-:W-:-:S03]  /*ae580*/  IADD3.X R38, R51, UR9, RZ, P2, !PT ;  /* 0x0000000933267c10 */ /* 0x002fc600097fe4ff */
[----:B------:R-:W3:Y:S04]  /*ae590*/  LDL.LU.64 R60, [R1+0x1bc0] ;  /* 0x001bc000013c7983 */ /* 0x000ee80000300a00 */
[----:B------:R-:W3:Y:S01]  /*ae5a0*/  LDL.LU.64 R58, [R1+0x1bb8] ;  /* 0x001bb800013a7983 */ /* 0x000ee20000300a00 */
[----:B----4-:R-:W-:-:S03]  /*ae5b0*/  IADD3.X R0, R49, UR9, RZ, P3, !PT ;  /* 0x0000000931007c10 */ /* 0x010fc60009ffe4ff */
[----:B------:R-:W-:Y:S04]  /*ae5c0*/  STL [R1+0xd4], R39 ;  /* 0x0000d42701007387 */ /* 0x000fe80000100800 */
[----:B------:R-:W4:Y:S04]  /*ae5d0*/  LDL.LU.64 R56, [R1+0x1b48] ;  /* 0x001b480001387983 */ /* 0x000f280000300a00 */
[----:B------:R1:W-:Y:S04]  /*ae5e0*/  STL [R1+0x234], R38 ;  /* 0x0002342601007387 */ /* 0x0003e80000100800 */
[----:B------:R-:W4:Y:S04]  /*ae5f0*/  LDL.LU.64 R54, [R1+0x1b40] ;  /* 0x001b400001367983 */ /* 0x000f280000300a00 */
[----:B------:R-:W-:Y:S04]  /*ae600*/  STL [R1+0x23c], R0 ;  /* 0x00023c0001007387 */ /* 0x000fe80000100800 */
[----:B------:R-:W4:Y:S04]  /*ae610*/  LDL.LU.64 R52, [R1+0x1ad8] ;  /* 0x001ad80001347983 */ /* 0x000f280000300a00 */
[----:B------:R-:W4:Y:S01]  /*ae620*/  LDL.LU.64 R50, [R1+0x1ad0] ;  /* 0x001ad00001327983 */ /* 0x000f220000300a00 */
[C---:B------:R-:W-:Y:S03]  /*ae630*/  HMMA.1688.F32.TF32 R32, R4.reuse, R62, R32 ;  /* 0x0000003e0420723c */ /* 0x040fe60000081020 */
[----:B------:R-:W4:Y:S04]  /*ae640*/  LDL.LU.64 R48, [R1+0x1a78] ;  /* 0x001a780001307983 */ /* 0x000f280000300a00 */
[----:B------:R-:W4:Y:S04]  /*ae650*/  LDL.LU.64 R42, [R1+0x1a70] ;  /* 0x001a7000012a7983 */ /* 0x000f280000300a00 */
[----:B------:R-:W4:Y:S04]  /*ae660*/  LDL.LU.64 R40, [R1+0x1a08] ;  /* 0x001a080001287983 */ /* 0x000f280000300a00 */
[----:B-1----:R-:W4:Y:S08]  /*ae670*/  LDL.LU.64 R38, [R1+0x1a00] ;  /* 0x001a000001267983 */ /* 0x002f300000300a00 */
[----:B------:R-:W-:Y:S04]  /*ae680*/  STL.64 [R1+0x590], R32 ;  /* 0x0005902001007387 */ /* 0x000fe80000100a00 */
[----:B------:R1:W-:Y:S01]  /*ae690*/  STL.64 [R1+0x598], R34 ;  /* 0x0005982201007387 */ /* 0x0003e20000100a00 */
[----:B------:R-:W-:Y:S06]  /*ae6a0*/  HMMA.1688.F32.TF32 R28, R4, R70, R28 ;  /* 0x00000046041c723c */ /* 0x000fec000008101c */
[C---:B------:R-:W-:Y:S06]  /*ae6b0*/  HMMA.1688.F32.TF32 R12, R200.reuse, R172, R12 ;  /* 0x000000acc80c723c */ /* 0x040fec000008100c */
[C---:B------:R-:W-:Y:S06]  /*ae6c0*/  HMMA.1688.F32.TF32 R164, R200.reuse, R140, R164 ;  /* 0x0000008cc8a4723c */ /* 0x040fec00000810a4 */
[C---:B------:R-:W-:Y:S06]  /*ae6d0*/  HMMA.1688.F32.TF32 R188, R200.reuse, R176, R188 ;  /* 0x000000b0c8bc723c */ /* 0x040fec00000810bc */
[----:B------:R-:W-:Y:S01]  /*ae6e0*/  HMMA.1688.F32.TF32 R192, R200, R144, R192 ;  /* 0x00000090c8c0723c */ /* 0x000fe200000810c0 */
[----:B--2---:R-:W-:-:S04]  /*ae6f0*/  IADD3 R84, P0, R36, UR14, RZ ;  /* 0x0000000e24547c10 */ /* 0x004fc8000ff1e0ff */
[----:B------:R-:W-:Y:S02]  /*ae700*/  IADD3.X R81, R37, UR9, RZ, P0, !PT ;  /* 0x0000000925517c10 */ /* 0x000fe400087fe4ff */
[----:B------:R-:W2:Y:S01]  /*ae710*/  LDL.LU.64 R36, [R1+0x19a8] ;  /* 0x0019a80001247983 */ /* 0x000ea20000300a00 */
[----:B---3--:R-:W-:-:S03]  /*ae720*/  IADD3 R88, P1, R2, UR14, RZ ;  /* 0x0000000e02587c10 */ /* 0x008fc6000ff3e0ff */
[----:B-1----:R-:W3:Y:S01]  /*ae730*/  LDL.LU.64 R34, [R1+0x19a0] ;  /* 0x0019a00001227983 */ /* 0x002ee20000300a00 */
[----:B------:R-:W-:-:S03]  /*ae740*/  IADD3.X R85, R3, UR9, RZ, P1, !PT ;  /* 0x0000000903557c10 */ /* 0x000fc60008ffe4ff */
[----:B------:R-:W3:Y:S04]  /*ae750*/  LDL.LU.64 R32, [R1+0x1938] ;  /* 0x0019380001207983 */ /* 0x000ee80000300a00 */
[----:B------:R-:W3:Y:S04]  /*ae760*/  LDL.LU.64 R2, [R1+0x1930] ;  /* 0x0019300001027983 */ /* 0x000ee80000300a00 */
[----:B------:R1:W-:Y:S04]  /*ae770*/  STL.64 [R1+0x540], R28 ;  /* 0x0005401c01007387 */ /* 0x0003e80000100a00 */
[----:B------:R-:W-:Y:S04]  /*ae780*/  STL.64 [R1+0x548], R30 ;  /* 0x0005481e01007387 */ /* 0x000fe80000100a00 */
[----:B-1----:R-:W3:Y:S01]  /*ae790*/  LDL.LU.64 R28, [R1+0x1c40] ;  /* 0x001c4000011c7983 */ /* 0x002ee20000300a00 */
[----:B------:R-:W-:Y:S01]  /*ae7a0*/  HMMA.1688.F32.TF32 R24, R4, R74, R24 ;  /* 0x0000004a0418723c */ /* 0x000fe20000081018 */
[----:B------:R-:W-:-:S02]  /*ae7b0*/  IADD3 R106, P2, R60, UR14, RZ ;  /* 0x0000000e3c6a7c10 */ /* 0x000fc4000ff5e0ff */
[----:B------:R-:W-:Y:S02]  /*ae7c0*/  IADD3 R108, P3, R58, UR14, RZ ;  /* 0x0000000e3a6c7c10 */ /* 0x000fe4000ff7e0ff */
[----:B------:R-:W-:Y:S02]  /*ae7d0*/  IADD3.X R105, R61, UR9, RZ, P2, !PT ;  /* 0x000000093d697c10 */ /* 0x000fe400097fe4ff */
[----:B----4-:R-:W-:Y:S02]  /*ae7e0*/  IADD3 R210, P2, R52, UR14, RZ ;  /* 0x0000000e34d27c10 */ /* 0x010fe4000ff5e0ff */
[----:B------:R-:W-:Y:S02]  /*ae7f0*/  IADD3.X R107, R59, UR9, RZ, P3, !PT ;  /* 0x000000093b6b7c10 */ /* 0x000fe40009ffe4ff */
[----:B------:R-:W-:Y:S02]  /*ae800*/  IADD3.X R209, R53, UR9, RZ, P2, !PT ;  /* 0x0000000935d17c10 */ /* 0x000fe400097fe4ff */
[----:B------:R-:W-:-:S02]  /*ae810*/  IADD3 R212, P3, R50, UR14, RZ ;  /* 0x0000000e32d47c10 */ /* 0x000fc4000ff7e0ff */
[----:B------:R-:W-:-:S08]  /*ae820*/  IADD3 R134, P0, R56, UR14, RZ ;  /* 0x0000000e38867c10 */ /* 0x000fd0000ff1e0ff */
[----:B------:R1:W-:Y:S01]  /*ae830*/  STL.64 [R1+0x440], R24 ;  /* 0x0004401801007387 */ /* 0x0003e20000100a00 */
[----:B------:R-:W-:-:S03]  /*ae840*/  IADD3.X R211, R51, UR9, RZ, P3, !PT ;  /* 0x0000000933d37c10 */ /* 0x000fc60009ffe4ff */
[----:B------:R-:W-:Y:S01]  /*ae850*/  STL.64 [R1+0x448], R26 ;  /* 0x0004481a01007387 */ /* 0x000fe20000100a00 */
[----:B------:R-:W-:Y:S02]  /*ae860*/  IADD3 R136, P1, R54, UR14, RZ ;  /* 0x0000000e36887c10 */ /* 0x000fe4000ff3e0ff */
[----:B-1----:R-:W-:Y:S02]  /*ae870*/  IADD3 R24, P2, R40, UR14, RZ ;  /* 0x0000000e28187c10 */ /* 0x002fe4000ff5e0ff */
[----:B------:R-:W-:-:S03]  /*ae880*/  IADD3 R0, P3, R38, UR14, RZ ;  /* 0x0000000e26007c10 */ /* 0x000fc6000ff7e0ff */
[----:B------:R1:W-:Y:S01]  /*ae890*/  STL [R1+0x48], R24 ;  /* 0x0000481801007387 */ /* 0x0003e20000100800 */
[----:B------:R-:W-:Y:S02]  /*ae8a0*/  IADD3.X R133, R57, UR9, RZ, P0, !PT ;  /* 0x0000000939857c10 */ /* 0x000fe400087fe4ff */
[----:B------:R-:W-:Y:S01]  /*ae8b0*/  IADD3.X R135, R55, UR9, RZ, P1, !PT ;  /* 0x0000000937877c10 */ /* 0x000fe20008ffe4ff */
[----:B------:R4:W-:Y:S01]  /*ae8c0*/  STL [R1+0x50], R0 ;  /* 0x0000500001007387 */ /* 0x0009e20000100800 */
[----:B------:R-:W-:Y:S01]  /*ae8d0*/  IADD3 R240, P0, R48, UR14, RZ ;  /* 0x0000000e30f07c10 */ /* 0x000fe2000ff1e0ff */
[----:B-1----:R-:W-:Y:S01]  /*ae8e0*/  HMMA.1688.F32.TF32 R24, R4, R78, R8 ;  /* 0x0000004e0418723c */ /* 0x002fe20000081008 */
[----:B------:R-:W-:Y:S02]  /*ae8f0*/  IADD3 R242, P1, R42, UR14, RZ ;  /* 0x0000000e2af27c10 */ /* 0x000fe4000ff3e0ff */
[----:B----4-:R-:W-:Y:S02]  /*ae900*/  IADD3.X R0, R41, UR9, RZ, P2, !PT ;  /* 0x0000000929007c10 */ /* 0x010fe400097fe4ff */
[----:B------:R-:W-:-:S02]  /*ae910*/  IADD3.X R239, R49, UR9, RZ, P0, !PT ;  /* 0x0000000931ef7c10 */ /* 0x000fc400087fe4ff */
[----:B------:R-:W-:Y:S01]  /*ae920*/  IADD3.X R241, R43, UR9, RZ, P1, !PT ;  /* 0x000000092bf17c10 */ /* 0x000fe20008ffe4ff */
[----:B------:R-:W4:Y:S04]  /*ae930*/  LDL.LU.64 R48, [R1+0x1c38] ;  /* 0x001c380001307983 */ /* 0x000f280000300a00 */
[----:B------:R-:W4:Y:S04]  /*ae940*/  LDL.LU.64 R42, [R1+0x1bd0] ;  /* 0x001bd000012a7983 */ /* 0x000f280000300a00 */
[----:B------:R2:W-:Y:S04]  /*ae950*/  STL [R1+0x44], R0 ;  /* 0x0000440001007387 */ /* 0x0005e80000100800 */
[----:B------:R-:W4:Y:S01]  /*ae960*/  LDL.LU.64 R40, [R1+0x1bc8] ;  /* 0x001bc80001287983 */ /* 0x000f220000300a00 */
[----:B------:R-:W-:-:S05]  /*ae970*/  IADD3.X R30, R39, UR9, RZ, P3, !PT ;  /* 0x00000009271e7c10 */ /* 0x000fca0009ffe4ff */
[----:B------:R-:W-:Y:S04]  /*ae980*/  STL [R1+0x4c], R30 ;  /* 0x00004c1e01007387 */ /* 0x000fe80000100800 */
[----:B------:R-:W4:Y:S04]  /*ae990*/  LDL.LU.64 R8, [R1+0x1b58] ;  /* 0x001b580001087983 */ /* 0x000f280000300a00 */
[----:B------:R-:W-:Y:S04]  /*ae9a0*/  STL.64 [R1+0x340], R24 ;  /* 0x0003401801007387 */ /* 0x000fe80000100a00 */
[----:B------:R-:W-:Y:S01]  /*ae9b0*/  STL.64 [R1+0x348], R26 ;  /* 0x0003481a01007387 */ /* 0x000fe20000100a00 */
[----:B------:R-:W-:Y:S01]  /*ae9c0*/  HMMA.1688.F32.TF32 R20, R4, R82, R20 ;  /* 0x000000520414723c */ /* 0x000fe20000081014 */
[----:B--2---:R-:W-:-:S02]  /*ae9d0*/  IADD3 R0, P0, R36, UR14, RZ ;  /* 0x0000000e24007c10 */ /* 0x004fc4000ff1e0ff */
[----:B---3--:R-:W-:-:S03]  /*ae9e0*/  IADD3 R10, P1, R34, UR14, RZ ;  /* 0x0000000e220a7c10 */ /* 0x008fc6000ff3e0ff */
[----:B------:R1:W-:Y:S01]  /*ae9f0*/  STL [R1+0xb0], R0 ;  /* 0x0000b00001007387 */ /* 0x0003e20000100800 */
[----:B------:R-:W-:-:S03]  /*aea00*/  IADD3 R11, P2, R32, UR14, RZ ;  /* 0x0000000e200b7c10 */ /* 0x000fc6000ff5e0ff */
[----:B------:R2:W-:Y:S01]  /*aea10*/  STL [R1+0xb8], R10 ;  /* 0x0000b80a01007387 */ /* 0x0005e20000100800 */
[----:B-1----:R-:W-:-:S03]  /*aea20*/  IADD3 R0, P3, R2, UR14, RZ ;  /* 0x0000000e02007c10 */ /* 0x002fc6000ff7e0ff */
[----:B------:R-:W-:Y:S01]  /*aea30*/  STL [R1+0x218], R11 ;  /* 0x0002180b01007387 */ /* 0x000fe20000100800 */
[----:B--2---:R-:W-:-:S03]  /*aea40*/  IADD3.X R10, R37, UR9, RZ, P0, !PT ;  /* 0x00000009250a7c10 */ /* 0x004fc600087fe4ff */
[----:B------:R-:W2:Y:S04]  /*aea50*/  LDL.LU.64 R38, [R1+0x1b50] ;  /* 0x001b500001267983 */ /* 0x000ea80000300a00 */
[----:B------:R1:W-:Y:S01]  /*aea60*/  STL [R1+0x220], R0 ;  /* 0x0002200001007387 */ /* 0x0003e20000100800 */
[----:B------:R-:W-:-:S03]  /*aea70*/  IADD3.X R24, R33, UR9, RZ, P2, !PT ;  /* 0x0000000921187c10 */ /* 0x000fc600097fe4ff */
[----:B------:R3:W-:Y:S04]  /*aea80*/  STL [R1+0xac], R10 ;  /* 0x0000ac0a01007387 */ /* 0x0007e80000100800 */
[----:B------:R-:W2:Y:S01]  /*aea90*/  LDL.LU.64 R36, [R1+0x1ae8] ;  /* 0x001ae80001247983 */ /* 0x000ea20000300a00 */
[----:B-1----:R-:W-:-:S03]  /*aeaa0*/  IADD3.X R0, R35, UR9, RZ, P1, !PT ;  /* 0x0000000923007c10 */ /* 0x002fc60008ffe4ff */
[----:B------:R-:W2:Y:S04]  /*aeab0*/  LDL.LU.64 R34, [R1+0x1ae0] ;  /* 0x001ae00001227983 */ /* 0x000ea80000300a00 */
[----:B------:R1:W-:Y:S04]  /*aeac0*/  STL [R1+0xb4], R0 ;  /* 0x0000b40001007387 */ /* 0x0003e80000100800 */
[----:B---3--:R-:W3:Y:S01]  /*aead0*/  LDL.LU.64 R10, [R1+0x1a98] ;  /* 0x001a9800010a7983 */ /* 0x008ee20000300a00 */
[----:B-1----:R-:W-:-:S03]  /*aeae0*/  IADD3.X R0, R3, UR9, RZ, P3, !PT ;  /* 0x0000000903007c10 */ /* 0x002fc60009ffe4ff */
[----:B------:R1:W-:Y:S04]  /*aeaf0*/  STL [R1+0x214], R24 ;  /* 0x0002141801007387 */ /* 0x0003e80000100800 */
[----:B------:R-:W3:Y:S04]  /*aeb00*/  LDL.LU.64 R2, [R1+0x1a90] ;  /* 0x001a900001027983 */ /* 0x000ee80000300a00 */
[----:B------:R-:W-:Y:S04]  /*aeb10*/  STL [R1+0x21c], R0 ;  /* 0x00021c0001007387 */ /* 0x000fe80000100800 */
[----:B------:R-:W3:Y:S04]  /*aeb20*/  LDL.LU.64 R32, [R1+0x1a28] ;  /* 0x001a280001207983 */ /* 0x000ee80000300a00 */
[----:B------:R-:W3:Y:S01]  /*aeb30*/  LDL.LU.64 R30, [R1+0x1a20] ;  /* 0x001a2000011e7983 */ /* 0x000ee20000300a00 */
[----:B------:R-:W-:-:S03]  /*aeb40*/  IADD3 R78, P0, R28, UR14, RZ ;  /* 0x0000000e1c4e7c10 */ /* 0x000fc6000ff1e0ff */
[----:B------:R-:W-:Y:S01]  /*aeb50*/  STL.64 [R1+0x330], R20 ;  /* 0x0003301401007387 */ /* 0x000fe20000100a00 */
[----:B------:R-:W-:-:S03]  /*aeb60*/  IADD3.X R77, R29, UR9, RZ, P0, !PT ;  /* 0x000000091d4d7c10 */ /* 0x000fc600087fe4ff */
[----:B------:R1:W-:Y:S04]  /*aeb70*/  STL.64 [R1+0x338], R22 ;  /* 0x0003381601007387 */ /* 0x0003e80000100a00 */
[----:B------:R-:W3:Y:S04]  /*aeb80*/  LDL.LU.64 R28, [R1+0x19c8] ;  /* 0x0019c800011c7983 */ /* 0x000ee80000300a00 */
[----:B------:R-:W3:Y:S04]  /*aeb90*/  LDL.LU.64 R26, [R1+0x19c0] ;  /* 0x0019c000011a7983 */ /* 0x000ee80000300a00 */
[----:B-1----:R-:W3:Y:S04]  /*aeba0*/  LDL.LU.64 R24, [R1+0x1958] ;  /* 0x0019580001187983 */ /* 0x002ee80000300a00 */
[----:B------:R-:W3:Y:S01]  /*aebb0*/  LDL.LU.64 R22, [R1+0x1950] ;  /* 0x0019500001167983 */ /* 0x000ee20000300a00 */
[----:B----4-:R-:W-:Y:S01]  /*aebc0*/  IADD3 R98, P2, R42, UR14, RZ ;  /* 0x0000000e2a627c10 */ /* 0x010fe2000ff5e0ff */
[----:B------:R-:W-:Y:S01]  /*aebd0*/  HMMA.1688.F32.TF32 R16, R4, R66, R16 ;  /* 0x000000420410723c */ /* 0x000fe20000081010 */
[----:B------:R-:W-:Y:S01]  /*aebe0*/  IADD3 R80, P1, R48, UR14, RZ ;  /* 0x0000000e30507c10 */ /* 0x000fe2000ff3e0ff */
[----:B------:R-:W4:Y:S01]  /*aebf0*/  LDL.LU.64 R20, [R1+0x1c30] ;  /* 0x001c300001147983 */ /* 0x000f220000300a00 */
[----:B------:R-:W-:-:S02]  /*aec00*/  IADD3.X R97, R43, UR9, RZ, P2, !PT ;  /* 0x000000092b617c10 */ /* 0x000fc400097fe4ff */
[----:B------:R-:W-:-:S04]  /*aec10*/  IADD3 R100, P3, R40, UR14, RZ ;  /* 0x0000000e28647c10 */ /* 0x000fc8000ff7e0ff */
[----:B------:R-:W-:Y:S02]  /*aec20*/  IADD3.X R99, R41, UR9, RZ, P3, !PT ;  /* 0x0000000929637c10 */ /* 0x000fe40009ffe4ff */
[----:B------:R-:W-:Y:S01]  /*aec30*/  HMMA.1688.F32.TF32 R40, R4, R86, R44 ;  /* 0x000000560428723c */ /* 0x000fe2000008102c */
[----:B------:R-:W-:-:S05]  /*aec40*/  IADD3 R126, P0, R8, UR14, RZ ;  /* 0x0000000e087e7c10 */ /* 0x000fca000ff1e0ff */
[----:B------:R-:W-:Y:S01]  /*aec50*/  HMMA.1688.F32.TF32 R196, R200, R180, R196 ;  /* 0x000000b4c8c4723c */ /* 0x000fe200000810c4 */
[----:B------:R-:W-:-:S05]  /*aec60*/  IADD3.X R125, R9, UR9, RZ, P0, !PT ;  /* 0x00000009097d7c10 */ /* 0x000fca00087fe4ff */
[C---:B------:R-:W-:Y:S06]  /*aec70*/  HMMA.1688.F32.TF32 R232, R200.reuse, R148, R232 ;  /* 0x00000094c8e8723c */ /* 0x040fec00000810e8 */
[----:B------:R-:W-:Y:S01]  /*aec80*/  HMMA.1688.F32.TF32 R156, R200, R184, R156 ;  /* 0x000000b8c89c723c */ /* 0x000fe2000008109c */
[----:B------:R-:W-:-:S04]  /*aec90*/  IADD3.X R79, R49, UR9, RZ, P1, !PT ;  /* 0x00000009314f7c10 */ /* 0x000fc80008ffe4ff */
[----:B------:R-:W-:Y:S04]  /*aeca0*/  STL.64 [R1+0x310], R40 ;  /* 0x0003102801007387 */ /* 0x000fe80000100a00 */
[----:B------:R-:W-:Y:S04]  /*aecb0*/  STL.64 [R1+0x318], R42 ;  /* 0x0003182a01007387 */ /* 0x000fe80000100a00 */
[----:B------:R-:W4:Y:S04]  /*aecc0*/  LDL.LU.64 R8, [R1+0x1c28] ;  /* 0x001c280001087983 */ /* 0x000f280000300a00 */
[----:B------:R1:W-:Y:S04]  /*aecd0*/  STL.64 [R1+0x2c0], R16 ;  /* 0x0002c01001007387 */ /* 0x0003e80000100a00 */
[----:B------:R-:W-:Y:S01]  /*aece0*/  STL.64 [R1+0x2c8], R18 ;  /* 0x0002c81201007387 */ /* 0x000fe20000100a00 */
[----:B------:R-:W-:Y:S01]  /*aecf0*/  HMMA.1688.F32.TF32 R172, R4, R174, R12 ;  /* 0x000000ae04ac723c */ /* 0x000fe2000008100c */
[----:B--2---:R-:W-:-:S02]  /*aed00*/  IADD3 R128, P1, R38, UR14, RZ ;  /* 0x0000000e26807c10 */ /* 0x004fc4000ff3e0ff */
[----:B------:R-:W-:Y:S02]  /*aed10*/  IADD3 R201, P2, R36, UR14, RZ ;  /* 0x0000000e24c97c10 */ /* 0x000fe4000ff5e0ff */
[----:B------:R-:W-:Y:S02]  /*aed20*/  IADD3 R203, P3, R34, UR14, RZ ;  /* 0x0000000e22cb7c10 */ /* 0x000fe4000ff7e0ff */
[----:B------:R-:W-:Y:S02]  /*aed30*/  IADD3.X R200, R37, UR9, RZ, P2, !PT ;  /* 0x0000000925c87c10 */ /* 0x000fe400097fe4ff */
[----:B------:R-:W-:Y:S02]  /*aed40*/  IADD3.X R202, R35, UR9, RZ, P3, !PT ;  /* 0x0000000923ca7c10 */ /* 0x000fe40009ffe4ff */
[----:B---3--:R-:W-:Y:S02]  /*aed50*/  IADD3 R228, P0, R10, UR14, RZ ;  /* 0x0000000e0ae47c10 */ /* 0x008fe4000ff1e0ff */
[----:B------:R-:W-:-:S02]  /*aed60*/  IADD3.X R127, R39, UR9, RZ, P1, !PT ;  /* 0x00000009277f7c10 */ /* 0x000fc40008ffe4ff */
[----:B------:R-:W-:Y:S02]  /*aed70*/  IADD3.X R227, R11, UR9, RZ, P0, !PT ;  /* 0x000000090be37c10 */ /* 0x000fe400087fe4ff */
[----:B------:R-:W-:Y:S02]  /*aed80*/  IADD3 R230, P1, R2, UR14, RZ ;  /* 0x0000000e02e67c10 */ /* 0x000fe4000ff3e0ff */
[----:B-1----:R-:W-:Y:S02]  /*aed90*/  IADD3 R16, P2, R32, UR14, RZ ;  /* 0x0000000e20107c10 */ /* 0x002fe4000ff5e0ff */
[----:B------:R-:W-:-:S03]  /*aeda0*/  IADD3 R0, P3, R30, UR14, RZ ;  /* 0x0000000e1e007c10 */ /* 0x000fc6000ff7e0ff */
[----:B------:R1:W-:Y:S04]  /*aedb0*/  STL [R1+0x28], R16 ;  /* 0x0000281001007387 */ /* 0x0003e80000100800 */
[----:B------:R-:W2:Y:S01]  /*aedc0*/  LDL.LU.64 R10, [R1+0x1be0] ;  /* 0x001be000010a7983 */ /* 0x000ea20000300a00 */
[----:B------:R-:W-:-:S03]  /*aedd0*/  IADD3.X R229, R3, UR9, RZ, P1, !PT ;  /* 0x0000000903e57c10 */ /* 0x000fc60008ffe4ff */
[----:B------:R3:W-:Y:S01]  /*aede0*/  STL [R1+0x30], R0 ;  /* 0x0000300001007387 */ /* 0x0007e20000100800 */
[----:B-1----:R-:W-:-:S03]  /*aedf0*/  IADD3.X R16, R33, UR9, RZ, P2, !PT ;  /* 0x0000000921107c10 */ /* 0x002fc600097fe4ff */
[----:B------:R-:W2:Y:S01]  /*aee00*/  LDL.LU.64 R2, [R1+0x1bd8] ;  /* 0x001bd80001027983 */ /* 0x000ea20000300a00 */
[----:B------:R-:W-:Y:S02]  /*aee10*/  IADD3 R13, P0, R28, UR14, RZ ;  /* 0x0000000e1c0d7c10 */ /* 0x000fe4000ff1e0ff */
[----:B---3--:R-:W-:Y:S01]  /*aee20*/  IADD3.X R0, R31, UR9, RZ, P3, !PT ;  /* 0x000000091f007c10 */ /* 0x008fe20009ffe4ff */
[----:B------:R-:W-:Y:S01]  /*aee30*/  STL [R1+0x24], R16 ;  /* 0x0000241001007387 */ /* 0x000fe20000100800 */
[----:B------:R-:W-:-:S03]  /*aee40*/  IADD3 R12, P2, R24, UR14, RZ ;  /* 0x0000000e180c7c10 */ /* 0x000fc6000ff5e0ff */
[----:B------:R1:W-:Y:S04]  /*aee50*/  STL [R1+0x2c], R0 ;  /* 0x00002c0001007387 */ /* 0x0003e80000100800 */
[----:B------:R3:W-:Y:S01]  /*aee60*/  STL [R1+0x90], R13 ;  /* 0x0000900d01007387 */ /* 0x0007e20000100800 */
[----:B-1----:R-:W-:-:S05]  /*aee70*/  IADD3 R0, P1, R26, UR14, RZ ;  /* 0x0000000e1a007c10 */ /* 0x002fca000ff3e0ff */
[----:B------:R1:W-:Y:S01]  /*aee80*/  STL [R1+0x98], R0 ;  /* 0x0000980001007387 */ /* 0x0003e20000100800 */
[----:B---3--:R-:W-:Y:S02]  /*aee90*/  IADD3 R13, P3, R22, UR14, RZ ;  /* 0x0000000e160d7c10 */ /* 0x008fe4000ff7e0ff */
[----:B------:R-:W-:Y:S01]  /*aeea0*/  IADD3.X R14, R27, UR9, RZ, P1, !PT ;  /* 0x000000091b0e7c10 */ /* 0x000fe20008ffe4ff */
[----:B-1----:R-:W3:Y:S04]  /*aeeb0*/  LDL.LU R0, [R1+0x38b8] ;  /* 0x0038b80001007983 */ /* 0x002ee80000300800 */
[----:B------:R1:W-:Y:S04]  /*aeec0*/  STL [R1+0x108], R12 ;  /* 0x0001080c01007387 */ /* 0x0003e80000100800 */
[----:B------:R4:W-:Y:S01]  /*aeed0*/  STL [R1+0x110], R13 ;  /* 0x0001100d01007387 */ /* 0x0009e20000100800 */
[----:B-1----:R-:W-:-:S05]  /*aeee0*/  IADD3.X R12, R29, UR9, RZ, P0, !PT ;  /* 0x000000091d0c7c10 */ /* 0x002fca00087fe4ff */
[----:B------:R1:W-:Y:S04]  /*aeef0*/  STL [R1+0x8c], R12 ;  /* 0x00008c0c01007387 */ /* 0x0003e80000100800 */
[----:B------:R1:W-:Y:S04]  /*aef00*/  STL [R1+0x94], R14 ;  /* 0x0000940e01007387 */ /* 0x0003e80000100800 */
[----:B------:R-:W3:Y:S01]  /*aef10*/  LDL.LU.64 R18, [R1+0x1b60] ;  /* 0x001b600001127983 */ /* 0x000ee20000300a00 */
[----:B----4-:R-:W-:Y:S02]  /*aef20*/  IADD3.X R13, R25, UR9, RZ, P2, !PT ;  /* 0x00000009190d7c10 */ /* 0x010fe400097fe4ff */
[----:B-1----:R-:W-:-:S03]  /*aef30*/  IADD3.X R12, R23, UR9, RZ, P3, !PT ;  /* 0x00000009170c7c10 */ /* 0x002fc60009ffe4ff */
[----:B------:R1:W-:Y:S01]  /*aef40*/  STL [R1+0x104], R13 ;  /* 0x0001040d01007387 */ /* 0x0003e20000100800 */
[----:B------:R-:W-:-:S03]  /*aef50*/  IADD3 R76, P1, R8, UR14, RZ ;  /* 0x0000000e084c7c10 */ /* 0x000fc6000ff3e0ff */
[----:B------:R-:W4:Y:S04]  /*aef60*/  LDL.LU.64 R16, [R1+0x1b68] ;  /* 0x001b680001107983 */ /* 0x000f280000300a00 */
[----:B------:R1:W-:Y:S04]  /*aef70*/  STL [R1+0x10c], R12 ;  /* 0x00010c0c01007387 */ /* 0x0003e80000100800 */
[----:B------:R-:W4:Y:S04]  /*aef80*/  LDL.LU R8, [R1+0x38b0] ;  /* 0x0038b00001087983 */ /* 0x000f280000300800 */
[----:B------:R-:W4:Y:S01]  /*aef90*/  LDL.LU R14, [R1+0x38b4] ;  /* 0x0038b400010e7983 */ /* 0x000f220000300800 */
[----:B------:R-:W-:-:S02]  /*aefa0*/  IADD3 R74, P0, R20, UR14, RZ ;  /* 0x0000000e144a7c10 */ /* 0x000fc4000ff1e0ff */
[----:B------:R-:W-:Y:S02]  /*aefb0*/  IADD3.X R75, R9, UR9, RZ, P1, !PT ;  /* 0x00000009094b7c10 */ /* 0x000fe40008ffe4ff */
[----:B------:R-:W-:Y:S02]  /*aefc0*/  IADD3.X R71, R21, UR9, RZ, P0, !PT ;  /* 0x0000000915477c10 */ /* 0x000fe400087fe4ff */
[----:B------:R-:W4:Y:S04]  /*aefd0*/  LDL.LU R21, [R1+0x38a8] ;  /* 0x0038a80001157983 */ /* 0x000f280000300800 */
[----:B-1----:R-:W4:Y:S04]  /*aefe0*/  LDL.LU R13, [R1+0x38a0] ;  /* 0x0038a000010d7983 */ /* 0x002f280000300800 */
[----:B------:R-:W4:Y:S01]  /*aeff0*/  LDL.LU R12, [R1+0x38ac] ;  /* 0x0038ac00010c7983 */ /* 0x000f220000300800 */
[----:B--2---:R-:W-:-:S04]  /*af000*/  IADD3 R83, P0, R10, UR14, RZ ;  /* 0x0000000e0a537c10 */ /* 0x004fc8000ff1e0ff */
[----:B------:R-:W-:Y:S02]  /*af010*/  IADD3.X R82, R11, UR9, RZ, P0, !PT ;  /* 0x000000090b527c10 */ /* 0x000fe400087fe4ff */
[----:B------:R-:W2:Y:S01]  /*af020*/  LDL.LU R11, [R1+0x3898] ;  /* 0x00389800010b7983 */ /* 0x000ea20000300800 */
[----:B------:R-:W-:-:S03]  /*af030*/  IADD3 R87, P1, R2, UR14, RZ ;  /* 0x0000000e02577c10 */ /* 0x000fc6000ff3e0ff */
[----:B------:R-:W2:Y:S01]  /*af040*/  LDL.LU R2, [R1+0x38a4] ;  /* 0x0038a40001027983 */ /* 0x000ea20000300800 */
[----:B------:R-:W-:Y:S02]  /*af050*/  IADD3.X R86, R3, UR9, RZ, P1, !PT ;  /* 0x0000000903567c10 */ /* 0x000fe40008ffe4ff */
[----:B---3--:R-:W-:-:S05]  /*af060*/  IADD3 R0, P1, R0, UR13, RZ ;  /* 0x0000000d00007c10 */ /* 0x008fca000ff3e0ff */
[----:B------:R-:W-:Y:S01]  /*af070*/  STL [R1+0x38b8], R0 ;  /* 0x0038b80001007387 */ /* 0x000fe20000100800 */
[----:B------:R-:W-:-:S04]  /*af080*/  IADD3 R118, P2, R18, UR14, RZ ;  /* 0x0000000e12767c10 */ /* 0x000fc8000ff5e0ff */
[----:B------:R-:W-:Y:S02]  /*af090*/  IADD3.X R117, R19, UR9, RZ, P2, !PT ;  /* 0x0000000913757c10 */ /* 0x000fe400097fe4ff */
[----:B------:R-:W3:Y:S01]  /*af0a0*/  LDL.LU R19, [R1+0x383c] ;  /* 0x00383c0001137983 */ /* 0x000ee20000300800 */
[----:B------:R-:W1:Y:S01]  /*af0b0*/  S2R R53, SR_TID.X ;  /* 0x0000000000357919 */ /* 0x000e620000002100 */
[----:B------:R-:W-:Y:S02]  /*af0c0*/  UIMAD UR15, UR4, -0x80, UR6 ;  /* 0xffffff80040f78a4 */ /* 0x000fe4000f8e0206 */
[----:B------:R-:W-:Y:S02]  /*af0d0*/  UIADD3 UR12, UR10, -0x2, URZ ;  /* 0xfffffffe0a0c7890 */ /* 0x000fe4000fffe03f */
[----:B------:R-:W-:Y:S01]  /*af0e0*/  UISETP.GT.AND UP1, UPT, UR15, URZ, UPT ;  /* 0x0000003f0f00728c */ /* 0x000fe2000bf24270 */
[----:B----4-:R-:W-:Y:S01]  /*af0f0*/  IADD3.X R8, R8, UR8, RZ, P1, !PT ;  /* 0x0000000808087c10 */ /* 0x010fe20008ffe4ff */
[----:B------:R-:W-:Y:S01]  /*af100*/  UISETP.GE.AND UP0, UPT, UR4, UR12, UPT ;  /* 0x0000000c0400728c */ /* 0x000fe2000bf06270 */
[----:B------:R-:W-:-:S02]  /*af110*/  IADD3 R120, P3, R16, UR14, RZ ;  /* 0x0000000e10787c10 */ /* 0x000fc4000ff7e0ff */
[----:B------:R-:W-:Y:S01]  /*af120*/  IADD3 R14, P1, R14, UR13, RZ ;  /* 0x0000000d0e0e7c10 */ /* 0x000fe2000ff3e0ff */
[----:B------:R-:W-:Y:S01]  /*af130*/  UIADD3 UR7, UR7, 0x1, URZ ;  /* 0x0000000107077890 */ /* 0x000fe2000fffe03f */
[----:B------:R4:W-:Y:S01]  /*af140*/  STL [R1+0x38b0], R8 ;  /* 0x0038b00801007387 */ /* 0x0009e20000100800 */
[----:B------:R-:W-:Y:S01]  /*af150*/  USEL UR12, URZ, 0x4, !UP1 ;  /* 0x000000043f0c7887 */ /* 0x000fe2000c800000 */
[----:B------:R-:W-:Y:S02]  /*af160*/  IADD3.X R119, R17, UR9, RZ, P3, !PT ;  /* 0x0000000911777c10 */ /* 0x000fe40009ffe4ff */
[----:B------:R-:W3:Y:S01]  /*af170*/  LDL.LU R20, [R1+0x3830] ;  /* 0x0038300001147983 */ /* 0x000ee20000300800 */
[----:B------:R-:W-:-:S03]  /*af180*/  UISETP.GT.AND UP1, UPT, UR7, 0x1, UPT ;  /* 0x000000010700788c */ /* 0x000fc6000bf24270 */
[----:B------:R2:W-:Y:S01]  /*af190*/  STL [R1+0x38b4], R14 ;  /* 0x0038b40e01007387 */ /* 0x0005e20000100800 */
[----:B------:R-:W-:-:S03]  /*af1a0*/  USEL UR12, UR12, URZ, !UP0 ;  /* 0x0000003f0c0c7287 */ /* 0x000fc6000c000000 */
[----:B------:R-:W3:Y:S04]  /*af1b0*/  LDL.LU R18, [R1+0x3828] ;  /* 0x0038280001127983 */ /* 0x000ee80000300800 */
[----:B------:R-:W3:Y:S01]  /*af1c0*/  LDL.LU R17, [R1+0x3834] ;  /* 0x0038340001117983 */ /* 0x000ee20000300800 */
[----:B------:R-:W-:Y:S01]  /*af1d0*/  USEL UR7, UR7, URZ, !UP1 ;  /* 0x0000003f07077287 */ /* 0x000fe2000c800000 */
[----:B-1----:R-:W-:Y:S02]  /*af1e0*/  LOP3.LUT R53, R53, 0x3f, RZ, 0xc0, !PT ;  /* 0x0000003f35357812 */ /* 0x002fe400078ec0ff */
[----:B------:R-:W3:Y:S01]  /*af1f0*/  LDL.LU R16, [R1+0x3820] ;  /* 0x0038200001107983 */ /* 0x000ee20000300800 */
[----:B------:R-:W-:Y:S01]  /*af200*/  ISETP.NE.U32.AND P0, PT, RZ, UR12, PT ;  /* 0x0000000cff007c0c */ /* 0x000fe2000bf05070 */
[----:B------:R-:W-:-:S02]  /*af210*/  IMAD.MOV.U32 R9, RZ, RZ, R8 ;  /* 0x000000ffff097224 */ /* 0x000fc400078e0008 */
[----:B------:R-:W3:Y:S01]  /*af220*/  LDL.LU R15, [R1+0x382c] ;  /* 0x00382c00010f7983 */ /* 0x000ee20000300800 */
[----:B------:R-:W-:Y:S01]  /*af230*/  ULEA UR16, UR7, UR5, 0x11 ;  /* 0x0000000507107291 */ /* 0x000fe2000f8e883f */
[----:B----4-:R-:W-:Y:S02]  /*af240*/  IMAD.MOV.U32 R8, RZ, RZ, R0 ;  /* 0x000000ffff087224 */ /* 0x010fe400078e0000 */
[----:B------:R-:W4:Y:S01]  /*af250*/  LDL.LU R10, [R1+0x3818] ;  /* 0x00381800010a7983 */ /* 0x000f220000300800 */
[----:B------:R-:W-:-:S03]  /*af260*/  IMAD.SHL.U32 R73, R53, 0x4, RZ ;  /* 0x0000000435497824 */ /* 0x000fc600078e00ff */
[----:B------:R-:W4:Y:S01]  /*af270*/  LDL.LU R0, [R1+0x3824] ;  /* 0x0038240001007983 */ /* 0x000f220000300800 */
[----:B------:R-:W-:Y:S01]  /*af280*/  VIADD R3, R73, UR16 ;  /* 0x0000001049037c36 */ /* 0x000fe20008000000 */
[----:B------:R-:W-:Y:S01]  /*af290*/  BAR.SYNC.DEFER_BLOCKING 0x0 ;  /* 0x0000000000007b1d */ /* 0x000fe20000010000 */
[----:B------:R-:W-:Y:S02]  /*af2a0*/  IADD3 R12, P2, R12, UR13, RZ ;  /* 0x0000000d0c0c7c10 */ /* 0x000fe4000ff5e0ff */
[----:B------:R-:W-:Y:S02]  /*af2b0*/  IADD3.X R21, R21, UR8, RZ, P1, !PT ;  /* 0x0000000815157c10 */ /* 0x000fe40008ffe4ff */
[----:B------:R-:W-:Y:S01]  /*af2c0*/  IADD3.X R13, R13, UR8, RZ, P2, !PT ;  /* 0x000000080d0d7c10 */ /* 0x000fe200097fe4ff */
[----:B------:R-:W-:Y:S04]  /*af2d0*/  STL [R1+0x38ac], R12 ;  /* 0x0038ac0c01007387 */ /* 0x000fe80000100800 */
[----:B------:R-:W-:Y:S01]  /*af2e0*/  STL [R1+0x38a8], R21 ;  /* 0x0038a81501007387 */ /* 0x000fe20000100800 */
[C---:B------:R-:W-:Y:S03]  /*af2f0*/  HMMA.1688.F32.TF32 R140, R4.reuse, R142, R164 ;  /* 0x0000008e048c723c */ /* 0x040fe600000810a4 */
[----:B------:R-:W-:Y:S01]  /*af300*/  @!PT LDS RZ, [RZ] ;  /* 0x00000000fffff984 */ /* 0x000fe20000000800 */
[----:B------:R-:W-:Y:S01]  /*af310*/  @!PT LDS RZ, [RZ] ;  /* 0x00000000fffff984 */ /* 0x000fe20000000800 */
[----:B------:R-:W-:Y:S01]  /*af320*/  @!PT LDS RZ, [RZ] ;  /* 0x00000000fffff984 */ /* 0x000fe20000000800 */
[----:B------:R1:W-:Y:S03]  /*af330*/  LDGSTS.E [R3], desc[UR58][R8.64], P0 ;  /* 0x0000000008037fae */ /* 0x0003e6000812187a */
[----:B------:R-:W-:Y:S01]  /*af340*/  HMMA.1688.F32.TF32 R176, R4, R178, R188 ;  /* 0x000000b204b0723c */ /* 0x000fe200000810bc */
[----:B-1----:R-:W-:Y:S01]  /*af350*/  MOV R8, R14 ;  /* 0x0000000e00087202 */ /* 0x002fe20000000f00 */
[----:B------:R-:W-:-:S04]  /*af360*/  IMAD.MOV.U32 R9, RZ, RZ, R21 ;  /* 0x000000ffff097224 */ /* 0x000fc800078e0015 */
[C---:B------:R-:W-:Y:S01]  /*af370*/  HMMA.1688.F32.TF32 R144, R4.reuse, R146, R192 ;  /* 0x000000920490723c */ /* 0x040fe200000810c0 */
[----:B------:R1:W-:Y:S05]  /*af380*/  LDGSTS.E [R3+0x100], desc[UR58][R8.64], P0 ;  /* 0x0010000008037fae */ /* 0x0003ea000812187a */
[C---:B------:R-:W-:Y:S06]  /*af390*/  HMMA.1688.F32.TF32 R180, R4.reuse, R182, R196 ;  /* 0x000000b604b4723c */ /* 0x040fec00000810c4 */
[----:B------:R-:W-:Y:S01]  /*af3a0*/  HMMA.1688.F32.TF32 R148, R4, R150, R232 ;  /* 0x000000960494723c */ /* 0x000fe200000810e8 */
[----:B-1----:R-:W-:-:S02]  /*af3b0*/  IMAD.MOV.U32 R8, RZ, RZ, R12 ;  /* 0x000000ffff087224 */ /* 0x002fc400078e000c */
[----:B------:R-:W-:-:S03]  /*af3c0*/  IMAD.MOV.U32 R9, RZ, RZ, R13 ;  /* 0x000000ffff097224 */ /* 0x000fc600078e000d */
[----:B------:R-:W-:Y:S02]  /*af3d0*/  HMMA.1688.F32.TF32 R184, R4, R186, R156 ;  /* 0x000000ba04b8723c */ /* 0x000fe4000008109c */
[----:B------:R-:W-:Y:S01]  /*af3e0*/  LDGSTS.E [R3+0x200], desc[UR58][R8.64], P0 ;  /* 0x0020000008037fae */ /* 0x000fe2000812187a */
[----:B--2---:R-:W-:-:S04]  /*af3f0*/  IADD3 R2, P1, R2, UR13, RZ ;  /* 0x0000000d02027c10 */ /* 0x004fc8000ff3e0ff */
[----:B------:R-:W-:Y:S01]  /*af400*/  IADD3.X R11, R11, UR8, RZ, P1, !PT ;  /* 0x000000080b0b7c10 */ /* 0x000fe20008ffe4ff */
[----:B------:R-:W-:Y:S04]  /*af410*/  STL [R1+0x38a4], R2 ;  /* 0x0038a40201007387 */ /* 0x000fe80000100800 */
[----:B------:R1:W-:Y:S04]  /*af420*/  STL [R1+0x38a0], R13 ;  /* 0x0038a00d01007387 */ /* 0x0003e80000100800 */
[----:B------:R2:W-:Y:S04]  /*af430*/  STL [R1+0x3898], R11 ;  /* 0x0038980b01007387 */ /* 0x0005e80000100800 */
[----:B------:R-:W4:Y:S01]  /*af440*/  LDL.LU R14, [R1+0x37b0] ;  /* 0x0037b000010e7983 */ /* 0x000f220000300800 */
[----:B------:R-:W-:-:S03]  /*af450*/  MOV R5, R11 ;  /* 0x0000000b00057202 */ /* 0x000fc60000000f00 */
[----:B------:R-:W4:Y:S01]  /*af460*/  LDL.LU R6, [R1+0x37bc] ;  /* 0x0037bc0001067983 */ /* 0x000f220000300800 */
[----:B------:R-:W-:Y:S01]  /*af470*/  IMAD.MOV.U32 R4, RZ, RZ, R2 ;  /* 0x000000ffff047224 */ /* 0x000fe200078e0002 */
[----:B------:R-:W-:Y:S01]  /*af480*/  UISETP.GT.AND UP1, UPT, UR15, 0x4, UPT ;  /* 0x000000040f00788c */ /* 0x000fe2000bf24270 */
[----:B---3--:R-:W-:-:S03]  /*af490*/  IADD3 R19, P2, R19, UR13, RZ ;  /* 0x0000000d13137c10 */ /* 0x008fc6000ff5e0ff */
[----:B------:R3:W-:Y:S04]  /*af4a0*/  LDGSTS.E [R3+0x300], desc[UR58][R4.64], P0 ;  /* 0x0030000004037fae */ /* 0x0007e8000812187a */
[----:B------:R-:W-:Y:S04]  /*af4b0*/  STL [R1+0x383c], R19 ;  /* 0x00383c1301007387 */ /* 0x000fe80000100800 */
[----:B-1----:R-:W4:Y:S04]  /*af4c0*/  LDL.LU R13, [R1+0x37a8] ;  /* 0x0037a800010d7983 */ /* 0x002f280000300800 */
[----:B------:R-:W4:Y:S04]  /*af4d0*/  LDL.LU R12, [R1+0x37b4] ;  /* 0x0037b400010c7983 */ /* 0x000f280000300800 */
[----:B--2---:R-:W2:Y:S04]  /*af4e0*/  LDL.LU R11, [R1+0x37a0] ;  /* 0x0037a000010b7983 */ /* 0x004ea80000300800 */
[----:B------:R-:W2:Y:S04]  /*af4f0*/  LDL.LU R9, [R1+0x37ac] ;  /* 0x0037ac0001097983 */ /* 0x000ea80000300800 */
[----:B------:R-:W2:Y:S01]  /*af500*/  LDL.LU R2, [R1+0x37a4] ;  /* 0x0037a40001027983 */ /* 0x000ea20000300800 */
[----:B------:R-:W-:-:S04]  /*af510*/  USEL UR12, URZ, 0x4, !UP1 ;  /* 0x000000043f0c7887 */ /* 0x000fc8000c800000 */
[----:B------:R-:W-:Y:S01]  /*af520*/  USEL UR12, UR12, URZ, !UP0 ;  /* 0x0000003f0c0c7287 */ /* 0x000fe2000c000000 */
[----:B------:R-:W-:-:S05]  /*af530*/  IADD3.X R20, R20, UR8, RZ, P2, !PT ;  /* 0x0000000814147c10 */ /* 0x000fca00097fe4ff */
[----:B------:R-:W-:Y:S02]  /*af540*/  ISETP.NE.U32.AND P1, PT, RZ, UR12, PT ;  /* 0x0000000cff007c0c */ /* 0x000fe4000bf25070 */
[----:B------:R-:W-:Y:S01]  /*af550*/  IADD3 R17, P0, R17, UR13, RZ ;  /* 0x0000000d11117c10 */ /* 0x000fe2000ff1e0ff */
[----:B---3--:R-:W-:Y:S02]  /*af560*/  IMAD.MOV.U32 R4, RZ, RZ, R19 ;  /* 0x000000ffff047224 */ /* 0x008fe400078e0013 */
[----:B------:R-:W-:Y:S01]  /*af570*/  IMAD.MOV.U32 R5, RZ, RZ, R20 ;  /* 0x000000ffff057224 */ /* 0x000fe200078e0014 */
[----:B------:R-:W-:Y:S02]  /*af580*/  IADD3.X R18, R18, UR8, RZ, P0, !PT ;  /* 0x0000000812127c10 */ /* 0x000fe400087fe4ff */
[----:B------:R-:W-:Y:S01]  /*af590*/  IADD3 R15, P2, R15, UR13, RZ ;  /* 0x0000000d0f0f7c10 */ /* 0x000fe2000ff5e0ff */
[----:B------:R1:W-:Y:S04]  /*af5a0*/  STL [R1+0x3834], R17 ;  /* 0x0038341101007387 */ /* 0x0003e80000100800 */
[----:B------:R3:W-:Y:S01]  /*af5b0*/  LDGSTS.E [R3+0x1000], desc[UR58][R4.64], P1 ;  /* 0x0100000004037fae */ /* 0x0007e2000892187a */
[----:B----4-:R-:W-:-:S02]  /*af5c0*/  IADD3 R0, P3, R0, UR13, RZ ;  /* 0x0000000d00007c10 */ /* 0x010fc4000ff7e0ff */
[----:B------:R-:W-:Y:S01]  /*af5d0*/  IADD3.X R16, R16, UR8, RZ, P2, !PT ;  /* 0x0000000810107c10 */ /* 0x000fe200097fe4ff */
[----:B------:R-:W-:Y:S01]  /*af5e0*/  STL [R1+0x3830], R20 ;  /* 0x0038301401007387 */ /* 0x000fe20000100800 */
[----:B------:R-:W-:-:S03]  /*af5f0*/  IADD3.X R10, R10, UR8, RZ, P3, !PT ;  /* 0x000000080a0a7c10 */ /* 0x000fc60009ffe4ff */
[----:B------:R-:W-:Y:S01]  /*af600*/  STL [R1+0x382c], R15 ;  /* 0x00382c0f01007387 */ /* 0x000fe20000100800 */
[----:B---3--:R-:W-:Y:S02]  /*af610*/  IMAD.MOV.U32 R4, RZ, RZ, R17 ;  /* 0x000000ffff047224 */ /* 0x008fe400078e0011 */
[----:B------:R-:W-:Y:S01]  /*af620*/  IMAD.MOV.U32 R5, RZ, RZ, R18 ;  /* 0x000000ffff057224 */ /* 0x000fe200078e0012 */
[----:B------:R3:W-:Y:S04]  /*af630*/  STL [R1+0x3828], R18 ;  /* 0x0038281201007387 */ /* 0x0007e80000100800 */
[----:B------:R-:W-:Y:S04]  /*af640*/  STL [R1+0x3824], R0 ;  /* 0x0038240001007387 */ /* 0x000fe80000100800 */
[----:B------:R4:W-:Y:S04]  /*af650*/  LDGSTS.E [R3+0x1100], desc[UR58][R4.64], P1 ;  /* 0x0110000004037fae */ /* 0x0009e8000892187a */
[----:B------:R3:W-:Y:S04]  /*af660*/  STL [R1+0x3820], R16 ;  /* 0x0038201001007387 */ /* 0x0007e80000100800 */
[----:B------:R-:W2:Y:S01]  /*af670*/  LDL.LU R8, [R1+0x3798] ;  /* 0x0037980001087983 */ /* 0x000ea20000300800 */
[----:B----4-:R-:W-:Y:S01]  /*af680*/  MOV R4, R15 ;  /* 0x0000000f00047202 */ /* 0x010fe20000000f00 */
[----:B------:R-:W-:-:S02]  /*af690*/  IMAD.MOV.U32 R5, RZ, RZ, R16 ;  /* 0x000000ffff057224 */ /* 0x000fc400078e0010 */
[----:B------:R4:W-:Y:S04]  /*af6a0*/  STL [R1+0x3818], R10 ;  /* 0x0038180a01007387 */ /* 0x0009e80000100800 */
[----:B-1----:R-:W2:Y:S04]  /*af6b0*/  LDL.LU R17, [R1+0x373c] ;  /* 0x00373c0001117983 */ /* 0x002ea80000300800 */
[----:B------:R1:W-:Y:S04]  /*af6c0*/  LDGSTS.E [R3+0x1200], desc[UR58][R4.64], P1 ;  /* 0x0120000004037fae */ /* 0x0003e8000892187a */
[----:B---3--:R-:W3:Y:S04]  /*af6d0*/  LDL.LU R18, [R1+0x3730] ;  /* 0x0037300001127983 */ /* 0x008ee80000300800 */
[----:B------:R-:W3:Y:S01]  /*af6e0*/  LDL.LU R16, [R1+0x3728] ;  /* 0x0037280001107983 */ /* 0x000ee20000300800 */
[----:B-1----:R-:W-:-:S03]  /*af6f0*/  IMAD.MOV.U32 R4, RZ, RZ, R0 ;  /* 0x000000ffff047224 */ /* 0x002fc600078e0000 */
[----:B------:R-:W3:Y:S01]  /*af700*/  LDL.LU R7, [R1+0x3734] ;  /* 0x0037340001077983 */ /* 0x000ee20000300800 */
[----:B------:R-:W-:-:S03]  /*af710*/  IMAD.MOV.U32 R5, RZ, RZ, R10 ;  /* 0x000000ffff057224 */ /* 0x000fc600078e000a */
[----:B----4-:R-:W4:Y:S04]  /*af720*/  LDL.LU R10, [R1+0x372c] ;  /* 0x00372c00010a7983 */ /* 0x010f280000300800 */
[----:B------:R1:W-:Y:S04]  /*af730*/  LDGSTS.E [R3+0x1300], desc[UR58][R4.64], P1 ;  /* 0x0130000004037fae */ /* 0x0003e8000892187a */
[----:B------:R-:W4:Y:S01]  /*af740*/  LDL.LU R0, [R1+0x3724] ;  /* 0x0037240001007983 */ /* 0x000f220000300800 */
[----:B------:R-:W-:-:S04]  /*af750*/  IADD3 R6, P1, R6, UR13, RZ ;  /* 0x0000000d06067c10 */ /* 0x000fc8000ff3e0ff */
[----:B------:R-:W-:Y:S01]  /*af760*/  IADD3.X R14, R14, UR8, RZ, P1, !PT ;  /* 0x000000080e0e7c10 */ /* 0x000fe20008ffe4ff */
[----:B------:R2:W-:Y:S01]  /*af770*/  STL [R1+0x37bc], R6 ;  /* 0x0037bc0601007387 */ /* 0x0005e20000100800 */
[----:B-1----:R-:W-:Y:S01]  /*af780*/  IMAD.MOV.U32 R4, RZ, RZ, R6 ;  /* 0x000000ffff047224 */ /* 0x002fe200078e0006 */
[----:B------:R-:W-:-:S04]  /*af790*/  IADD3 R12, P2, R12, UR13, RZ ;  /* 0x0000000d0c0c7c10 */ /* 0x000fc8000ff5e0ff */
[----:B------:R-:W-:Y:S01]  /*af7a0*/  IADD3.X R13, R13, UR8, RZ, P2, !PT ;  /* 0x000000080d0d7c10 */ /* 0x000fe200097fe4ff */
[----:B------:R-:W-:Y:S01]  /*af7b0*/  STL [R1+0x37b4], R12 ;  /* 0x0037b40c01007387 */ /* 0x000fe20000100800 */
[----:B--2---:R-:W-:-:S03]  /*af7c0*/  IADD3 R9, P3, R9, UR13, RZ ;  /* 0x0000000d09097c10 */ /* 0x004fc6000ff7e0ff */
[----:B------:R1:W-:Y:S01]  /*af7d0*/  STL [R1+0x37b0], R14 ;  /* 0x0037b00e01007387 */ /* 0x0003e20000100800 */
[----:B------:R-:W-:-:S03]  /*af7e0*/  IADD3 R2, P1, R2, UR13, RZ ;  /* 0x0000000d02027c10 */ /* 0x000fc6000ff3e0ff */
[----:B------:R-:W-:Y:S01]  /*af7f0*/  STL [R1+0x37ac], R9 ;  /* 0x0037ac0901007387 */ /* 0x000fe20000100800 */
[----:B------:R-:W-:-:S03]  /*af800*/  IADD3.X R11, R11, UR8, RZ, P3, !PT ;  /* 0x000000080b0b7c10 */ /* 0x000fc60009ffe4ff */
[----:B------:R-:W-:Y:S04]  /*af810*/  STL [R1+0x37a4], R2 ;  /* 0x0037a40201007387 */ /* 0x000fe80000100800 */
[----:B------:R-:W-:Y:S04]  /*af820*/  STL [R1+0x37a8], R13 ;  /* 0x0037a80d01007387 */ /* 0x000fe80000100800 */
[----:B------:R-:W2:Y:S04]  /*af830*/  LDL.LU R15, [R1+0x3720] ;  /* 0x00372000010f7983 */ /* 0x000ea80000300800 */
[----:B------:R-:W-:Y:S04]  /*af840*/  STL [R1+0x37a0], R11 ;  /* 0x0037a00b01007387 */ /* 0x000fe80000100800 */
[----:B------:R-:W2:Y:S01]  /*af850*/  LDL.LU R6, [R1+0x3718] ;  /* 0x0037180001067983 */ /* 0x000ea20000300800 */
[----:B------:R-:W-:-:S04]  /*af860*/  UISETP.GT.AND UP1, UPT, UR15, 0x8, UPT ;  /* 0x000000080f00788c */ /* 0x000fc8000bf24270 */
[----:B------:R-:W-:-:S04]  /*af870*/  USEL UR12, URZ, 0x4, !UP1 ;  /* 0x000000043f0c7887 */ /* 0x000fc8000c800000 */
[----:B------:R-:W-:-:S06]  /*af880*/  USEL UR12, UR12, URZ, !UP0 ;  /* 0x0000003f0c0c7287 */ /* 0x000fcc000c000000 */
[----:B------:R-:W-:Y:S02]  /*af890*/  ISETP.NE.U32.AND P0, PT, RZ, UR12, PT ;  /* 0x0000000cff007c0c */ /* 0x000fe4000bf05070 */
[----:B------:R-:W-:Y:S01]  /*af8a0*/  MOV R5, R14 ;  /* 0x0000000e00057202 */ /* 0x000fe20000000f00 */
[----:B------:R-:W-:-:S10]  /*af8b0*/  UISETP.GT.AND UP1, UPT, UR15, 0xc, UPT ;  /* 0x0000000c0f00788c */ /* 0x000fd4000bf24270 */
[----:B------:R1:W-:Y:S01]  /*af8c0*/  LDGSTS.E [R3+0x2000], desc[UR58][R4.64], P0 ;  /* 0x0200000004037fae */ /* 0x0003e2000812187a */
[----:B------:R-:W-:Y:S01]  /*af8d0*/  USEL UR12, URZ, 0x4, !UP1 ;  /* 0x000000043f0c7887 */ /* 0x000fe2000c800000 */
[----:B------:R-:W-:Y:S01]  /*af8e0*/  IADD3.X R8, R8, UR8, RZ, P1, !PT ;  /* 0x0000000808087c10 */ /* 0x000fe20008ffe4ff */
[----:B-1----:R-:W-:Y:S02]  /*af8f0*/  IMAD.MOV.U32 R4, RZ, RZ, R12 ;  /* 0x000000ffff047224 */ /* 0x002fe400078e000c */
[----:B------:R-:W-:-:S05]  /*af900*/  IMAD.MOV.U32 R5, RZ, RZ, R13 ;  /* 0x000000ffff057224 */ /* 0x000fca00078e000d */
[----:B------:R1:W-:Y:S01]  /*af910*/  LDGSTS.E [R3+0x2100], desc[UR58][R4.64], P0 ;  /* 0x0210000004037fae */ /* 0x0003e2000812187a */
[----:B------:R-:W-:-:S03]  /*af920*/  IADD3 R17, P2, R17, UR13, RZ ;  /* 0x0000000d11117c10 */ /* 0x000fc6000ff5e0ff */
[----:B------:R3:W-:Y:S01]  /*af930*/  STL [R1+0x3798], R8 ;  /* 0x0037980801007387 */ /* 0x0007e20000100800 */
[----:B------:R-:W-:-:S03]  /*af940*/  USEL UR12, UR12, URZ, !UP0 ;  /* 0x0000003f0c0c7287 */ /* 0x000fc6000c000000 */
[----:B------:R-:W2:Y:S01]  /*af950*/  LDL.LU R14, [R1+0x36b0] ;  /* 0x0036b000010e7983 */ /* 0x000ea20000300800 */
[----:B-1----:R-:W-:Y:S02]  /*af960*/  IMAD.MOV.U32 R4, RZ, RZ, R9 ;  /* 0x000000ffff047224 */ /* 0x002fe400078e0009 */
[----:B------:R-:W-:-:S05]  /*af970*/  IMAD.MOV.U32 R5, RZ, RZ, R11 ;  /* 0x000000ffff057224 */ /* 0x000fca00078e000b */
[----:B------:R1:W-:Y:S01]  /*af980*/  LDGSTS.E [R3+0x2200], desc[UR58][R4.64], P0 ;  /* 0x0220000004037fae */ /* 0x0003e2000812187a */
[----:B------:R-:W-:Y:S01]  /*af990*/  ISETP.NE.U32.AND P1, PT, RZ, UR12, PT ;  /* 0x0000000cff007c0c */ /* 0x000fe2000bf25070 */
[----:B-1----:R-:W-:Y:S02]  /*af9a0*/  IMAD.MOV.U32 R5, RZ, RZ, R8 ;  /* 0x000000ffff057224 */ /* 0x002fe400078e0008 */
[----:B---3--:R-:W3:Y:S04]  /*af9b0*/  LDL.LU R8, [R1+0x36bc] ;  /* 0x0036bc0001087983 */ /* 0x008ee80000300800 */
[----:B------:R-:W-:Y:S01]  /*af9c0*/  STL [R1+0x373c], R17 ;  /* 0x00373c1101007387 */ /* 0x000fe20000100800 */
[----:B------:R-:W-:-:S03]  /*af9d0*/  MOV R4, R2 ;  /* 0x0000000200047202 */ /* 0x000fc60000000f00 */
[----:B------:R-:W3:Y:S04]  /*af9e0*/  LDL.LU R13, [R1+0x36a8] ;  /* 0x0036a800010d7983 */ /* 0x000ee80000300800 */
[----:B------:R-:W3:Y:S04]  /*af9f0*/  LDL.LU R12, [R1+0x36b4] ;  /* 0x0036b400010c7983 */ /* 0x000ee80000300800 */
[----:B------:R-:W3:Y:S04]  /*afa00*/  LDL.LU R11, [R1+0x36a0] ;  /* 0x0036a000010b7983 */ /* 0x000ee80000300800 */
[----:B------:R-:W3:Y:S04]  /*afa10*/  LDL.LU R9, [R1+0x36ac] ;  /* 0x0036ac0001097983 */ /* 0x000ee80000300800 */
[----:B------:R-:W3:Y:S01]  /*afa20*/  LDL.LU R2, [R1+0x36a4] ;  /* 0x0036a40001027983 */ /* 0x000ee20000300800 */
[----:B------:R-:W-:-:S03]  /*afa30*/  IADD3.X R18, R18, UR8, RZ, P2, !PT ;  /* 0x0000000812127c10 */ /* 0x000fc600097fe4ff */
[----:B------:R1:W-:Y:S01]  /*afa40*/  LDGSTS.E [R3+0x2300], desc[UR58][R4.64], P0 ;  /* 0x0230000004037fae */ /* 0x0003e2000812187a */
[----:B------:R-:W-:Y:S02]  /*afa50*/  IADD3 R7, P0, R7, UR13, RZ ;  /* 0x0000000d07077c10 */ /* 0x000fe4000ff1e0ff */
[----:B----4-:R-:W-:Y:S02]  /*afa60*/  IADD3 R10, P2, R10, UR13, RZ ;  /* 0x0000000d0a0a7c10 */ /* 0x010fe4000ff5e0ff */
[----:B------:R-:W-:Y:S01]  /*afa70*/  IADD3.X R16, R16, UR8, RZ, P0, !PT ;  /* 0x0000000810107c10 */ /* 0x000fe200087fe4ff */
[----:B------:R4:W-:Y:S01]  /*afa80*/  STL [R1+0x3734], R7 ;  /* 0x0037340701007387 */ /* 0x0009e20000100800 */
[----:B------:R-:W-:-:S03]  /*afa90*/  IADD3 R0, P3, R0, UR13, RZ ;  /* 0x0000000d00007c10 */ /* 0x000fc6000ff7e0ff */
[----:B------:R4:W-:Y:S01]  /*afaa0*/  STL [R1+0x3730], R18 ;  /* 0x0037301201007387 */ /* 0x0009e20000100800 */
[----:B-1----:R-:W-:Y:S02]  /*afab0*/  IMAD.MOV.U32 R4, RZ, RZ, R17 ;  /* 0x000000ffff047224 */ /* 0x002fe400078e0011 */
[----:B------:R-:W-:Y:S01]  /*afac0*/  IMAD.MOV.U32 R5, RZ, RZ, R18 ;  /* 0x000000ffff057224 */ /* 0x000fe200078e0012 */
[----:B------:R-:W-:Y:S04]  /*afad0*/  STL [R1+0x372c], R10 ;  /* 0x00372c0a01007387 */ /* 0x000fe80000100800 */
[----:B------:R1:W-:Y:S04]  /*afae0*/  STL [R1+0x3728], R16 ;  /* 0x0037281001007387 */ /* 0x0003e80000100800 */
[----:B------:R-:W-:Y:S04]  /*afaf0*/  STL [R1+0x3724], R0 ;  /* 0x0037240001007387 */ /* 0x000fe80000100800 */
[----:B------:R4:W-:Y:S02]  /*afb00*/  LDGSTS.E [R3+0x3000], desc[UR58][R4.64], P1 ;  /* 0x0300000004037fae */ /* 0x0009e4000892187a */
[----:B----4-:R-:W-:Y:S01]  /*afb10*/  IMAD.MOV.U32 R4, RZ, RZ, R7 ;  /* 0x000000ffff047224 */ /* 0x010fe200078e0007 */
[----:B--2---:R-:W-:-:S05]  /*afb20*/  IADD3.X R15, R15, UR8, RZ, P2, !PT ;  /* 0x000000080f0f7c10 */ /* 0x004fca00097fe4ff */
[----:B------:R-:W-:Y:S01]  /*afb30*/  STL [R1+0x3720], R15 ;  /* 0x0037200f01007387 */ /* 0x000fe20000100800 */
[----:B------:R-:W-:-:S03]  /*afb40*/  IADD3.X R6, R6, UR8, RZ, P3, !PT ;  /* 0x0000000806067c10 */ /* 0x000fc60009ffe4ff */
[----:B------:R-:W2:Y:S04]  /*afb50*/  LDL.LU R7, [R1+0x3698] ;  /* 0x0036980001077983 */ /* 0x000ea80000300800 */
[----:B------:R4:W-:Y:S04]  /*afb60*/  STL [R1+0x3718], R6 ;  /* 0x0037180601007387 */ /* 0x0009e80000100800 */
[----:B------:R-:W2:Y:S01]  /*afb70*/  LDL.LU R17, [R1+0x363c] ;  /* 0x00363c0001117983 */ /* 0x000ea20000300800 */
[----:B------:R-:W-:Y:S01]  /*afb80*/  MOV R5, R16 ;  /* 0x0000001000057202 */ /* 0x000fe20000000f00 */
[----:B------:R-:W-:-:S02]  /*afb90*/  UISETP.GT.AND UP1, UPT, UR15, 0x10, UPT ;  /* 0x000000100f00788c */ /* 0x000fc4000bf24270 */
[----:B------:R-:W2:Y:S04]  /*afba0*/  LDL.LU R18, [R1+0x3630] ;  /* 0x0036300001127983 */ /* 0x000ea80000300800 */
[----:B------:R4:W-:Y:S01]  /*afbb0*/  LDGSTS.E [R3+0x3100], desc[UR58][R4.64], P1 ;  /* 0x0310000004037fae */ /* 0x0009e2000892187a */
[----:B------:R-:W-:-:S03]  /*afbc0*/  USEL UR12, URZ, 0x4, !UP1 ;  /* 0x000000043f0c7887 */ /* 0x000fc6000c800000 */
[----:B-1----:R-:W2:Y:S01]  /*afbd0*/  LDL.LU R16, [R1+0x3628] ;  /* 0x0036280001107983 */ /* 0x002ea20000300800 */
[----:B----4-:R-:W-:Y:S02]  /*afbe0*/  IMAD.MOV.U32 R4, RZ, RZ, R10 ;  /* 0x000000ffff047224 */ /* 0x010fe400078e000a */
[----:B------:R-:W-:Y:S01]  /*afbf0*/  IMAD.MOV.U32 R5, RZ, RZ, R15 ;  /* 0x000000ffff057224 */ /* 0x000fe200078e000f */
[----:B------:R-:W-:-:S04]  /*afc00*/  USEL UR12, UR12, URZ, !UP0 ;  /* 0x0000003f0c0c7287 */ /* 0x000fc8000c000000 */
[----:B------:R1:W-:Y:S02]  /*afc10*/  LDGSTS.E [R3+0x3200], desc[UR58][R4.64], P1 ;  /* 0x0320000004037fae */ /* 0x0003e4000892187a */
[----:B------:R-:W-:Y:S01]  /*afc20*/  ISETP.NE.U32.AND P0, PT, RZ, UR12, PT ;  /* 0x0000000cff007c0c */ /* 0x000fe2000bf05070 */
[----:B-1----:R-:W-:Y:S02]  /*afc30*/  IMAD.MOV.U32 R4, RZ, RZ, R0 ;  /* 0x000000ffff047224 */ /* 0x002fe400078e0000 */
[----:B------:R-:W-:Y:S02]  /*afc40*/  IMAD.MOV.U32 R5, RZ, RZ, R6 ;  /* 0x000000ffff057224 */ /* 0x000fe400078e0006 */
[----:B------:R-:W4:Y:S04]  /*afc50*/  LDL.LU R6, [R1+0x3634] ;  /* 0x0036340001067983 */ /* 0x000f280000300800 */
[----:B------:R1:W-:Y:S04]  /*afc60*/  LDGSTS.E [R3+0x3300], desc[UR58][R4.64], P1 ;  /* 0x0330000004037fae */ /* 0x0003e8000892187a */
[----:B------:R-:W4:Y:S04]  /*afc70*/  LDL.LU R10, [R1+0x362c] ;  /* 0x00362c00010a7983 */ /* 0x000f280000300800 */
[----:B------:R-:W4:Y:S01]  /*afc80*/  LDL.LU R0, [R1+0x3624] ;  /* 0x0036240001007983 */ /* 0x000f220000300800 */
[----:B---3--:R-:W-:-:S04]  /*afc90*/  IADD3 R8, P1, R8, UR13, RZ ;  /* 0x0000000d08087c10 */ /* 0x008fc8000ff3e0ff */
[----:B------:R-:W-:Y:S01]  /*afca0*/  IADD3.X R14, R14, UR8, RZ, P1, !PT ;  /* 0x000000080e0e7c10 */ /* 0x000fe20008ffe4ff */
[----:B------:R3:W-:Y:S01]  /*afcb0*/  STL [R1+0x36bc], R8 ;  /* 0x0036bc0801007387 */ /* 0x0007e20000100800 */
[----:B------:R-:W-:-:S04]  /*afcc0*/  IADD3 R12, P2, R12, UR13, RZ ;  /* 0x0000000d0c0c7c10 */ /* 0x000fc8000ff5e0ff */
[----:B------:R-:W-:Y:S01]  /*afcd0*/  IADD3.X R13, R13, UR8, RZ, P2, !PT ;  /* 0x000000080d0d7c10 */ /* 0x000fe200097fe4ff */
[----:B------:R-:W-:Y:S01]  /*afce0*/  STL [R1+0x36b4], R12 ;  /* 0x0036b40c01007387 */ /* 0x000fe20000100800 */
[----:B------:R-:W-:-:S03]  /*afcf0*/  IADD3 R9, P3, R9, UR13, RZ ;  /* 0x0000000d09097c10 */ /* 0x000fc6000ff7e0ff */
[----:B------:R2:W-:Y:S01]  /*afd00*/  STL [R1+0x36b0], R14 ;  /* 0x0036b00e01007387 */ /* 0x0005e20000100800 */
[----:B------:R-:W-:-:S03]  /*afd10*/  IADD3 R2, P1, R2, UR13, RZ ;  /* 0x0000000d02027c10 */ /* 0x000fc6000ff3e0ff */
[----:B------:R-:W-:Y:S01]  /*afd20*/  STL [R1+0x36ac], R9 ;  /* 0x0036ac0901007387 */ /* 0x000fe20000100800 */
[----:B------:R-:W-:Y:S01]  /*afd30*/  IADD3.X R11, R11, UR8, RZ, P3, !PT ;  /* 0x000000080b0b7c10 */ /* 0x000fe20009ffe4ff */
[----:B-1----:R-:W-:Y:S01]  /*afd40*/  IMAD.MOV.U32 R5, RZ, RZ, R14 ;  /* 0x000000ffff057224 */ /* 0x002fe200078e000e */
[----:B------:R-:W-:Y:S01]  /*afd50*/  MOV R4, R8 ;  /* 0x0000000800047202 */ /* 0x000fe20000000f00 */
[----:B------:R-:W-:Y:S04]  /*afd60*/  STL [R1+0x36a4], R2 ;  /* 0x0036a40201007387 */ /* 0x000fe80000100800 */
[----:B------:R-:W-:Y:S04]  /*afd70*/  STL [R1+0x36a8], R13 ;  /* 0x0036a80d01007387 */ /* 0x000fe80000100800 */
[----:B------:R-:W4:Y:S04]  /*afd80*/  LDL.LU R15, [R1+0x3620] ;  /* 0x00362000010f7983 */ /* 0x000f280000300800 */
[----:B------:R-:W-:Y:S04]  /*afd90*/  STL [R1+0x36a0], R11 ;  /* 0x0036a00b01007387 */ /* 0x000fe80000100800 */
[----:B---3--:R-:W3:Y:S04]  /*afda0*/  LDL.LU R8, [R1+0x3618] ;  /* 0x0036180001087983 */ /* 0x008ee80000300800 */
[----:B------:R1:W-:Y:S02]  /*afdb0*/  LDGSTS.E [R3+0x4000], desc[UR58][R4.64], P0 ;  /* 0x0400000004037fae */ /* 0x0003e4000812187a */
[----:B-1----:R-:W-:-:S02]  /*afdc0*/  IMAD.MOV.U32 R4, RZ, RZ, R12 ;  /* 0x000000ffff047224 */ /* 0x002fc400078e000c */
[----:B------:R-:W-:-:S05]  /*afdd0*/  IMAD.MOV.U32 R5, RZ, RZ, R13 ;  /* 0x000000ffff057224 */ /* 0x000fca00078e000d */
[----:B------:R1:W-:Y:S02]  /*afde0*/  LDGSTS.E [R3+0x4100], desc[UR58][R4.64], P0 ;  /* 0x0410000004037fae */ /* 0x0003e4000812187a */
[----:B-1----:R-:W-:Y:S01]  /*afdf0*/  IMAD.MOV.U32 R4, RZ, RZ, R9 ;  /* 0x000000ffff047224 */ /* 0x002fe200078e0009 */
[----:B------:R-:W-:-:S05]  /*afe00*/  MOV R5, R11 ;  /* 0x0000000b00057202 */ /* 0x000fca0000000f00 */
[----:B------:R1:W-:Y:S02]  /*afe10*/  LDGSTS.E [R3+0x4200], desc[UR58][R4.64], P0 ;  /* 0x0420000004037fae */ /* 0x0003e4000812187a */
[----:B-1----:R-:W-:Y:S01]  /*afe20*/  IMAD.MOV.U32 R4, RZ, RZ, R2 ;  /* 0x000000ffff047224 */ /* 0x002fe200078e0002 */
[----:B--2---:R-:W-:-:S05]  /*afe30*/  IADD3.X R7, R7, UR8, RZ, P1, !PT ;  /* 0x0000000807077c10 */ /* 0x004fca0008ffe4ff */
[----:B------:R1:W-:Y:S01]  /*afe40*/  STL [R1+0x3698], R7 ;  /* 0x0036980701007387 */ /* 0x0003e20000100800 */
[----:B------:R-:W-:Y:S01]  /*afe50*/  IADD3 R17, P2, R17, UR13, RZ ;  /* 0x0000000d11117c10 */ /* 0x000fe2000ff5e0ff */
[----:B------:R-:W-:Y:S02]  /*afe60*/  IMAD.MOV.U32 R5, RZ, RZ, R7 ;  /* 0x000000ffff057224 */ /* 0x000fe400078e0007 */
[----:B------:R-:W2:Y:S01]  /*afe70*/  LDL.LU R14, [R1+0x35b0] ;  /* 0x0035b000010e7983 */ /* 0x000ea20000300800 */
[----:B------:R-:W-:Y:S01]  /*afe80*/  UISETP.GT.AND UP1, UPT, UR15, 0x14, UPT ;  /* 0x000000140f00788c */ /* 0x000fe2000bf24270 */
[----:B------:R-:W-:Y:S02]  /*afe90*/  IADD3.X R18, R18, UR8, RZ, P2, !PT ;  /* 0x0000000812127c10 */ /* 0x000fe400097fe4ff */
[----:B------:R4:W-:Y:S04]  /*afea0*/  LDGSTS.E [R3+0x4300], desc[UR58][R4.64], P0 ;  /* 0x0430000004037fae */ /* 0x0009e8000812187a */
[----:B-1----:R-:W2:Y:S04]  /*afeb0*/  LDL.LU R7, [R1+0x35bc] ;  /* 0x0035bc0001077983 */ /* 0x002ea80000300800 */
[----:B------:R-:W-:Y:S04]  /*afec0*/  STL [R1+0x363c], R17 ;  /* 0x00363c1101007387 */ /* 0x000fe80000100800 */
[----:B------:R-:W2:Y:S04]  /*afed0*/  LDL.LU R13, [R1+0x35a8] ;  /* 0x0035a800010d7983 */ /* 0x000ea80000300800 */
[----:B------:R-:W2:Y:S04]  /*afee0*/  LDL.LU R12, [R1+0x35b4] ;  /* 0x0035b400010c7983 */ /* 0x000ea80000300800 */
[----:B------:R-:W2:Y:S04]  /*afef0*/  LDL.LU R11, [R1+0x35a0] ;  /* 0x0035a000010b7983 */ /* 0x000ea80000300800 */
[----:B------:R-:W2:Y:S04]  /*aff00*/  LDL.LU R9, [R1+0x35ac] ;  /* 0x0035ac0001097983 */ /* 0x000ea80000300800 */
[----:B------:R-:W2:Y:S01]  /*aff10*/  LDL.LU R2, [R1+0x35a4] ;  /* 0x0035a40001027983 */ /* 0x000ea20000300800 */
[----:B------:R-:W-:-:S04]  /*aff20*/  USEL UR12, URZ, 0x4, !UP1 ;  /* 0x000000043f0c7887 */ /* 0x000fc8000c800000 */
[----:B------:R-:W-:-:S06]  /*aff30*/  USEL UR12, UR12, URZ, !UP0 ;  /* 0x0000003f0c0c7287 */ /* 0x000fcc000c000000 */
[----:B------:R-:W-:Y:S02]  /*aff40*/  ISETP.NE.U32.AND P1, PT, RZ, UR12, PT ;  /* 0x0000000cff007c0c */ /* 0x000fe4000bf25070 */
[----:B----4-:R-:W-:Y:S01]  /*aff50*/  IADD3 R6, P0, R6, UR13, RZ ;  /* 0x0000000d06067c10 */ /* 0x010fe2000ff1e0ff */
[----:B------:R-:W-:Y:S02]  /*aff60*/  IMAD.MOV.U32 R4, RZ, RZ, R17 ;  /* 0x000000ffff047224 */ /* 0x000fe400078e0011 */
[----:B------:R-:W-:Y:S01]  /*aff70*/  IMAD.MOV.U32 R5, RZ, RZ, R18 ;  /* 0x000000ffff057224 */ /* 0x000fe200078e0012 */
[----:B------:R-:W-:Y:S02]  /*aff80*/  IADD3.X R16, R16, UR8, RZ, P0, !PT ;  /* 0x0000000810107c10 */ /* 0x000fe400087fe4ff */
[----:B------:R-:W-:Y:S01]  /*aff90*/  IADD3 R10, P2, R10, UR13, RZ ;  /* 0x0000000d0a0a7c10 */ /* 0x000fe2000ff5e0ff */
[----:B------:R1:W-:Y:S01]  /*affa0*/  STL [R1+0x3634], R6 ;  /* 0x0036340601007387 */ /* 0x0003e20000100800 */
[----:B------:R-:W-:-:S03]  /*affb0*/  IADD3 R0, P3, R0, UR13, RZ ;  /* 0x0000000d00007c10 */ /* 0x000fc6000ff7e0ff */
[----:B------:R4:W-:Y:S04]  /*affc0*/  LDGSTS.E [R3+0x5000], desc[UR58][R4.64], P1 ;  /* 0x0500000004037fae */ /* 0x0009e8000892187a */
[----:B------:R1:W-:Y:S04]  /*affd0*/  STL [R1+0x3630], R18 ;  /* 0x0036301201007387 */ /* 0x0003e80000100800 */
[----:B------:R-:W-:Y:S01]  /*affe0*/  STL [R1+0x362c], R10 ;  /* 0x00362c0a01007387 */ /* 0x000fe20000100800 */
[----:B----4-:R-:W-:Y:S01]  /*afff0*/  MOV R4, R6 ;  /* 0x0000000600047202 */ /* 0x010fe20000000f00 */
[----:B------:R-:W-:-:S02]  /*b0000*/  IMAD.MOV.U32 R5, RZ, RZ, R16 ;  /* 0x000000ffff057224 */ /* 0x000fc400078e0010 */
[----:B------:R4:W-:Y:S04]  /*b0010*/  STL [R1+0x3628], R16 ;  /* 0x0036281001007387 */ /* 0x0009e80000100800 */
[----:B------:R-:W-:Y:S04]  /*b0020*/  STL [R1+0x3624], R0 ;  /* 0x0036240001007387 */ /* 0x000fe80000100800 */
[----:B------:R1:W-:Y:S02]  /*b0030*/  LDGSTS.E [R3+0x5100], desc[UR58][R4.64], P1 ;  /* 0x0510000004037fae */ /* 0x0003e4000892187a */
[----:B-1----:R-:W-:Y:S01]  /*b0040*/  IMAD.MOV.U32 R4, RZ, RZ, R10 ;  /* 0x000000ffff047224 */ /* 0x002fe200078e000a */
[----:B------:R-:W-:-:S05]  /*b0050*/  IADD3.X R15, R15, UR8, RZ, P2, !PT ;  /* 0x000000080f0f7c10 */ /* 0x000fca00097fe4ff */
[----:B------:R-:W-:Y:S01]  /*b0060*/  STL [R1+0x3620], R15 ;  /* 0x0036200f01007387 */ /* 0x000fe20000100800 */
[----:B------:R-:W-:Y:S01]  /*b0070*/  IMAD.MOV.U32 R5, RZ, RZ, R15 ;  /* 0x000000ffff057224 */ /* 0x000fe200078e000f */
[----:B---3--:R-:W-:Y:S02]  /*b0080*/  IADD3.X R8, R8, UR8, RZ, P3, !PT ;  /* 0x0000000808087c10 */ /* 0x008fe40009ffe4ff */
[----:B------:R-:W3:Y:S04]  /*b0090*/  LDL.LU R6, [R1+0x3598] ;  /* 0x0035980001067983 */ /* 0x000ee80000300800 */
[----:B------:R1:W-:Y:S04]  /*b00a0*/  STL [R1+0x3618], R8 ;  /* 0x0036180801007387 */ /* 0x0003e80000100800 */
[----:B------:R-:W3:Y:S04]  /*b00b0*/  LDL.LU R17, [R1+0x353c] ;  /* 0x00353c0001117983 */ /* 0x000ee80000300800 */
[----:B------:R1:W-:Y:S04]  /*b00c0*/  LDGSTS.E [R3+0x5200], desc[UR58][R4.64], P1 ;  /* 0x0520000004037fae */ /* 0x0003e8000892187a */
[----:B------:R-:W3:Y:S04]  /*b00d0*/  LDL.LU R18, [R1+0x3530] ;  /* 0x0035300001127983 */ /* 0x000ee80000300800 */
[----:B----4-:R-:W4:Y:S01]  /*b00e0*/  LDL.LU R16, [R1+0x3528] ;  /* 0x0035280001107983 */ /* 0x010f220000300800 */
[----:B-1----:R-:W-:Y:S01]  /*b00f0*/  IMAD.MOV.U32 R4, RZ, RZ, R0 ;  /* 0x000000ffff047224 */ /* 0x002fe200078e0000 */
[----:B------:R-:W-:-:S02]  /*b0100*/  MOV R5, R8 ;  /* 0x0000000800057202 */ /* 0x000fc40000000f00 */
[----:B------:R-:W4:Y:S04]  /*b0110*/  LDL.LU R8, [R1+0x3534] ;  /* 0x0035340001087983 */ /* 0x000f280000300800 */
[----:B------:R1:W-:Y:S04]  /*b0120*/  LDGSTS.E [R3+0x5300], desc[UR58][R4.64], P1 ;  /* 0x0530000004037fae */ /* 0x0003e8000892187a */
[----:B------:R-:W4:Y:S04]  /*b0130*/  LDL.LU R10, [R1+0x352c] ;  /* 0x00352c00010a7983 */ /* 0x000f280000300800 */
[----:B------:R-:W4:Y:S01]  /*b0140*/  LDL.LU R0, [R1+0x3524] ;  /* 0x0035240001007983 */ /* 0x000f220000300800 */
[----:B--2---:R-:W-:-:S04]  /*b0150*/  IADD3 R7, P1, R7, UR13, RZ ;  /* 0x0000000d07077c10 */ /* 0x004fc8000ff3e0ff */
        /* <DEDUP_REMOVED lines=9> */
[----:B------:R-:W-:-:S03]  /*b01f0*/  IADD3.X R11, R11, UR8, RZ, P3, !PT ;  /* 0x000000080b0b7c10 */ /* 0x000fc60009ffe4ff */
[----:B------:R-:W-:Y:S01]  /*b0200*/  STL [R1+0x35a4], R2 ;  /* 0x0035a40201007387 */ /* 0x000fe20000100800 */
[----:B-1----:R-:W-:-:S03]  /*b0210*/  IMAD.MOV.U32 R4, RZ, RZ, R7 ;  /* 0x000000ffff047224 */ /* 0x002fc600078e0007 */
[----:B------:R-:W-:Y:S04]  /*b0220*/  STL [R1+0x35a8], R13 ;  /* 0x0035a80d01007387 */ /* 0x000fe80000100800 */
[----:B------:R-:W4:Y:S04]  /*b0230*/  LDL.LU R15, [R1+0x3520] ;  /* 0x00352000010f7983 */ /* 0x000f280000300800 */
[----:B------:R-:W-:Y:S04]  /*b0240*/  STL [R1+0x35a0], R11 ;  /* 0x0035a00b01007387 */ /* 0x000fe80000100800 */
[----:B--2---:R-:W2:Y:S01]  /*b0250*/  LDL.LU R7, [R1+0x3518] ;  /* 0x0035180001077983 */ /* 0x004ea20000300800 */
[----:B------:R-:W-:-:S04]  /*b0260*/  UISETP.GT.AND UP1, UPT, UR15, 0x18, UPT ;  /* 0x000000180f00788c */ /* 0x000fc8000bf24270 */
[----:B------:R-:W-:-:S04]  /*b0270*/  USEL UR12, URZ, 0x4, !UP1 ;  /* 0x000000043f0c7887 */ /* 0x000fc8000c800000 */
[----:B------:R-:W-:-:S06]  /*b0280*/  USEL UR12, UR12, URZ, !UP0 ;  /* 0x0000003f0c0c7287 */ /* 0x000fcc000c000000 */
[----:B------:R-:W-:Y:S01]  /*b0290*/  ISETP.NE.U32.AND P0, PT, RZ, UR12, PT ;  /* 0x0000000cff007c0c */ /* 0x000fe2000bf05070 */
[----:B------:R-:W-:Y:S01]  /*b02a0*/  IMAD.MOV.U32 R5, RZ, RZ, R14 ;  /* 0x000000ffff057224 */ /* 0x000fe200078e000e */
[----:B------:R-:W-:-:S11]  /*b02b0*/  UISETP.GT.AND UP1, UPT, UR15, 0x1c, UPT ;  /* 0x0000001c0f00788c */ /* 0x000fd6000bf24270 */
[----:B------:R1:W-:Y:S01]  /*b02c0*/  LDGSTS.E [R3+0x6000], desc[UR58][R4.64], P0 ;  /* 0x0600000004037fae */ /* 0x0003e2000812187a */
[----:B------:R-:W-:Y:S01]  /*b02d0*/  USEL UR12, URZ, 0x4, !UP1 ;  /* 0x000000043f0c7887 */ /* 0x000fe2000c800000 */
[----:B-1----:R-:W-:Y:S02]  /*b02e0*/  IMAD.MOV.U32 R4, RZ, RZ, R12 ;  /* 0x000000ffff047224 */ /* 0x002fe400078e000c */
[----:B------:R-:W-:-:S05]  /*b02f0*/  IMAD.MOV.U32 R5, RZ, RZ, R13 ;  /* 0x000000ffff057224 */ /* 0x000fca00078e000d */
[----:B------:R1:W-:Y:S01]  /*b0300*/  LDGSTS.E [R3+0x6100], desc[UR58][R4.64], P0 ;  /* 0x0610000004037fae */ /* 0x0003e2000812187a */
[----:B------:R-:W-:Y:S01]  /*b0310*/  USEL UR12, UR12, URZ, !UP0 ;  /* 0x0000003f0c0c7287 */ /* 0x000fe2000c000000 */
[----:B-1----:R-:W-:Y:S01]  /*b0320*/  MOV R4, R9 ;  /* 0x0000000900047202 */ /* 0x002fe20000000f00 */
[----:B------:R-:W-:Y:S01]  /*b0330*/  IMAD.MOV.U32 R5, RZ, RZ, R11 ;  /* 0x000000ffff057224 */ /* 0x000fe200078e000b */
[----:B---3--:R-:W-:-:S04]  /*b0340*/  IADD3.X R6, R6, UR8, RZ, P1, !PT ;  /* 0x0000000806067c10 */ /* 0x008fc80008ffe4ff */
[----:B------:R1:W-:Y:S01]  /*b0350*/  LDGSTS.E [R3+0x6200], desc[UR58][R4.64], P0 ;  /* 0x0620000004037fae */ /* 0x0003e2000812187a */
[----:B------:R-:W-:-:S03]  /*b0360*/  IADD3 R17, P2, R17, UR13, RZ ;  /* 0x0000000d11117c10 */ /* 0x000fc6000ff5e0ff */
[----:B------:R3:W-:Y:S04]  /*b0370*/  STL [R1+0x3598], R6 ;  /* 0x0035980601007387 */ /* 0x0007e80000100800 */
[----:B------:R-:W2:Y:S01]  /*b0380*/  LDL.LU R14, [R1+0x34b0] ;  /* 0x0034b000010e7983 */ /* 0x000ea20000300800 */
[----:B-1----:R-:W-:-:S03]  /*b0390*/  IMAD.MOV.U32 R5, RZ, RZ, R6 ;  /* 0x000000ffff057224 */ /* 0x002fc600078e0006 */
[----:B---3--:R-:W3:Y:S04]  /*b03a0*/  LDL.LU R6, [R1+0x34bc] ;  /* 0x0034bc0001067983 */ /* 0x008ee80000300800 */
[----:B------:R-:W-:Y:S01]  /*b03b0*/  STL [R1+0x353c], R17 ;  /* 0x00353c1101007387 */ /* 0x000fe20000100800 */
[----:B------:R-:W-:-:S03]  /*b03c0*/  IMAD.MOV.U32 R4, RZ, RZ, R2 ;  /* 0x000000ffff047224 */ /* 0x000fc600078e0002 */
[----:B------:R-:W3:Y:S04]  /*b03d0*/  LDL.LU R13, [R1+0x34a8] ;  /* 0x0034a800010d7983 */ /* 0x000ee80000300800 */
[----:B------:R-:W3:Y:S04]  /*b03e0*/  LDL.LU R12, [R1+0x34b4] ;  /* 0x0034b400010c7983 */ /* 0x000ee80000300800 */
[----:B------:R-:W3:Y:S01]  /*b03f0*/  LDL.LU R11, [R1+0x34a0] ;  /* 0x0034a000010b7983 */ /* 0x000ee20000300800 */
[----:B------:R-:W-:-:S03]  /*b0400*/  ISETP.NE.U32.AND P1, PT, RZ, UR12, PT ;  /* 0x0000000cff007c0c */ /* 0x000fc6000bf25070 */
[----:B------:R-:W3:Y:S04]  /*b0410*/  LDL.LU R9, [R1+0x34ac] ;  /* 0x0034ac0001097983 */ /* 0x000ee80000300800 */
[----:B------:R-:W3:Y:S01]  /*b0420*/  LDL.LU R2, [R1+0x34a4] ;  /* 0x0034a40001027983 */ /* 0x000ee20000300800 */
[----:B------:R-:W-:-:S03]  /*b0430*/  IADD3.X R18, R18, UR8, RZ, P2, !PT ;  /* 0x0000000812127c10 */ /* 0x000fc600097fe4ff */
[----:B------:R1:W-:Y:S01]  /*b0440*/  LDGSTS.E [R3+0x6300], desc[UR58][R4.64], P0 ;  /* 0x0630000004037fae */ /* 0x0003e2000812187a */
[----:B----4-:R-:W-:Y:S02]  /*b0450*/  IADD3 R8, P0, R8, UR13, RZ ;  /* 0x0000000d08087c10 */ /* 0x010fe4000ff1e0ff */
[----:B------:R-:W-:Y:S02]  /*b0460*/  IADD3 R10, P2, R10, UR13, RZ ;  /* 0x0000000d0a0a7c10 */ /* 0x000fe4000ff5e0ff */
[----:B------:R-:W-:Y:S01]  /*b0470*/  IADD3.X R16, R16, UR8, RZ, P0, !PT ;  /* 0x0000000810107c10 */ /* 0x000fe200087fe4ff */
[----:B------:R4:W-:Y:S01]  /*b0480*/  STL [R1+0x3534], R8 ;  /* 0x0035340801007387 */ /* 0x0009e20000100800 */
[----:B------:R-:W-:-:S03]  /*b0490*/  IADD3 R0, P3, R0, UR13, RZ ;  /* 0x0000000d00007c10 */ /* 0x000fc6000ff7e0ff */
[----:B------:R4:W-:Y:S01]  /*b04a0*/  STL [R1+0x3530], R18 ;  /* 0x0035301201007387 */ /* 0x0009e20000100800 */
[----:B-1----:R-:W-:Y:S01]  /*b04b0*/  IMAD.MOV.U32 R4, RZ, RZ, R17 ;  /* 0x000000ffff047224 */ /* 0x002fe200078e0011 */
[----:B------:R-:W-:Y:S02]  /*b04c0*/  MOV R5, R18 ;  /* 0x0000001200057202 */ /* 0x000fe40000000f00 */
[----:B------:R-:W-:Y:S04]  /*b04d0*/  STL [R1+0x352c], R10 ;  /* 0x00352c0a01007387 */ /* 0x000fe80000100800 */
[----:B------:R1:W-:Y:S04]  /*b04e0*/  STL [R1+0x3528], R16 ;  /* 0x0035281001007387 */ /* 0x0003e80000100800 */
[----:B------:R-:W-:Y:S04]  /*b04f0*/  STL [R1+0x3524], R0 ;  /* 0x0035240001007387 */ /* 0x000fe80000100800 */
[----:B------:R1:W-:Y:S02]  /*b0500*/  LDGSTS.E [R3+0x7000], desc[UR58][R4.64], P1 ;  /* 0x0700000004037fae */ /* 0x0003e4000892187a */
[----:B-1----:R-:W-:Y:S01]  /*b0510*/  IMAD.MOV.U32 R4, RZ, RZ, R8 ;  /* 0x000000ffff047224 */ /* 0x002fe200078e0008 */
[----:B------:R-:W-:-:S05]  /*b0520*/  IADD3.X R15, R15, UR8, RZ, P2, !PT ;  /* 0x000000080f0f7c10 */ /* 0x000fca00097fe4ff */
[----:B------:R-:W-:Y:S01]  /*b0530*/  STL [R1+0x3520], R15 ;  /* 0x0035200f01007387 */ /* 0x000fe20000100800 */
[----:B--2---:R-:W-:-:S03]  /*b0540*/  IADD3.X R7, R7, UR8, RZ, P3, !PT ;  /* 0x0000000807077c10 */ /* 0x004fc60009ffe4ff */
[----:B----4-:R-:W2:Y:S04]  /*b0550*/  LDL.LU R8, [R1+0x3498] ;  /* 0x0034980001087983 */ /* 0x010ea80000300800 */
[----:B------:R1:W-:Y:S04]  /*b0560*/  STL [R1+0x3518], R7 ;  /* 0x0035180701007387 */ /* 0x0003e80000100800 */
[----:B------:R-:W4:Y:S01]  /*b0570*/  LDL.LU R17, [R1+0x343c] ;  /* 0x00343c0001117983 */ /* 0x000f220000300800 */
[----:B------:R-:W-:Y:S01]  /*b0580*/  IMAD.MOV.U32 R5, RZ, RZ, R16 ;  /* 0x000000ffff057224 */ /* 0x000fe200078e0010 */
[----:B------:R-:W-:-:S02]  /*b0590*/  UISETP.GT.AND UP1, UPT, UR15, 0x20, UPT ;  /* 0x000000200f00788c */ /* 0x000fc4000bf24270 */
[----:B------:R-:W4:Y:S04]  /*b05a0*/  LDL.LU R18, [R1+0x3430] ;  /* 0x0034300001127983 */ /* 0x000f280000300800 */
[----:B------:R1:W-:Y:S01]  /*b05b0*/  LDGSTS.E [R3+0x7100], desc[UR58][R4.64], P1 ;  /* 0x0710000004037fae */ /* 0x0003e2000892187a */
[----:B------:R-:W-:-:S03]  /*b05c0*/  USEL UR12, URZ, 0x4, !UP1 ;  /* 0x000000043f0c7887 */ /* 0x000fc6000c800000 */
[----:B------:R-:W4:Y:S01]  /*b05d0*/  LDL.LU R16, [R1+0x3428] ;  /* 0x0034280001107983 */ /* 0x000f220000300800 */
[----:B-1----:R-:W-:Y:S02]  /*b05e0*/  IMAD.MOV.U32 R4, RZ, RZ, R10 ;  /* 0x000000ffff047224 */ /* 0x002fe400078e000a */
[----:B------:R-:W-:Y:S01]  /*b05f0*/  IMAD.MOV.U32 R5, RZ, RZ, R15 ;  /* 0x000000ffff057224 */ /* 0x000fe200078e000f */
[----:B------:R-:W-:-:S04]  /*b0600*/  USEL UR12, UR12, URZ, !UP0 ;  /* 0x0000003f0c0c7287 */ /* 0x000fc8000c000000 */
[----:B------:R1:W-:Y:S02]  /*b0610*/  LDGSTS.E [R3+0x7200], desc[UR58][R4.64], P1 ;  /* 0x0720000004037fae */ /* 0x0003e4000892187a */
[----:B------:R-:W-:Y:S02]  /*b0620*/  ISETP.NE.U32.AND P0, PT, RZ, UR12, PT ;  /* 0x0000000cff007c0c */ /* 0x000fe4000bf05070 */
[----:B-1----:R-:W-:Y:S01]  /*b0630*/  MOV R4, R0 ;  /* 0x0000000000047202 */ /* 0x002fe20000000f00 */
        /* <DEDUP_REMOVED lines=16> */
[----:B-1----:R-:W-:Y:S02]  /*b0740*/  IMAD.MOV.U32 R4, RZ, RZ, R6 ;  /* 0x000000ffff047224 */ /* 0x002fe400078e0006 */
[----:B------:R-:W-:Y:S01]  /*b0750*/  STL [R1+0x34a4], R2 ;  /* 0x0034a40201007387 */ /* 0x000fe20000100800 */
[----:B------:R-:W-:-:S03]  /*b0760*/  IMAD.MOV.U32 R5, RZ, RZ, R14 ;  /* 0x000000ffff057224 */ /* 0x000fc600078e000e */
[----:B------:R-:W-:Y:S04]  /*b0770*/  STL [R1+0x34a8], R13 ;  /* 0x0034a80d01007387 */ /* 0x000fe80000100800 */
[----:B------:R-:W4:Y:S04]  /*b0780*/  LDL.LU R15, [R1+0x3420] ;  /* 0x00342000010f7983 */ /* 0x000f280000300800 */
[----:B------:R-:W-:Y:S04]  /*b0790*/  STL [R1+0x34a0], R11 ;  /* 0x0034a00b01007387 */ /* 0x000fe80000100800 */
[----:B---3--:R-:W3:Y:S04]  /*b07a0*/  LDL.LU R6, [R1+0x3418] ;  /* 0x0034180001067983 */ /* 0x008ee80000300800 */
[----:B------:R1:W-:Y:S02]  /*b07b0*/  LDGSTS.E [R3+0x8000], desc[UR58][R4.64], P0 ;  /* 0x0800000004037fae */ /* 0x0003e4000812187a */
[----:B-1----:R-:W-:Y:S01]  /*b07c0*/  IMAD.MOV.U32 R4, RZ, RZ, R12 ;  /* 0x000000ffff047224 */ /* 0x002fe200078e000c */
[----:B------:R-:W-:-:S05]  /*b07d0*/  MOV R5, R13 ;  /* 0x0000000d00057202 */ /* 0x000fca0000000f00 */
[----:B------:R1:W-:Y:S02]  /*b07e0*/  LDGSTS.E [R3+0x8100], desc[UR58][R4.64], P0 ;  /* 0x0810000004037fae */ /* 0x0003e4000812187a */
[----:B-1----:R-:W-:Y:S02]  /*b07f0*/  IMAD.MOV.U32 R4, RZ, RZ, R9 ;  /* 0x000000ffff047224 */ /* 0x002fe400078e0009 */
[----:B------:R-:W-:-:S05]  /*b0800*/  IMAD.MOV.U32 R5, RZ, RZ, R11 ;  /* 0x000000ffff057224 */ /* 0x000fca00078e000b */
[----:B------:R1:W-:Y:S02]  /*b0810*/  LDGSTS.E [R3+0x8200], desc[UR58][R4.64], P0 ;  /* 0x0820000004037fae */ /* 0x0003e4000812187a */
[----:B-1----:R-:W-:Y:S01]  /*b0820*/  IMAD.MOV.U32 R4, RZ, RZ, R2 ;  /* 0x000000ffff047224 */ /* 0x002fe200078e0002 */
[----:B--2---:R-:W-:-:S05]  /*b0830*/  IADD3.X R8, R8, UR8, RZ, P1, !PT ;  /* 0x0000000808087c10 */ /* 0x004fca0008ffe4ff */
[----:B------:R1:W-:Y:S01]  /*b0840*/  STL [R1+0x3498], R8 ;  /* 0x0034980801007387 */ /* 0x0003e20000100800 */
[----:B----4-:R-:W-:Y:S01]  /*b0850*/  IADD3 R17, P2, R17, UR13, RZ ;  /* 0x0000000d11117c10 */ /* 0x010fe2000ff5e0ff */
        /* <DEDUP_REMOVED lines=15> */
[----:B------:R-:W-:Y:S01]  /*b0950*/  IADD3 R7, P0, R7, UR13, RZ ;  /* 0x0000000d07077c10 */ /* 0x000fe2000ff1e0ff */
[----:B----4-:R-:W-:Y:S01]  /*b0960*/  IMAD.MOV.U32 R5, RZ, RZ, R18 ;  /* 0x000000ffff057224 */ /* 0x010fe200078e0012 */
[----:B------:R-:W-:Y:S02]  /*b0970*/  MOV R4, R17 ;  /* 0x0000001100047202 */ /* 0x000fe40000000f00 */
[----:B------:R-:W-:Y:S02]  /*b0980*/  IADD3.X R16, R16, UR8, RZ, P0, !PT ;  /* 0x0000000810107c10 */ /* 0x000fe400087fe4ff */
[----:B------:R-:W-:Y:S01]  /*b0990*/  IADD3 R10, P2, R10, UR13, RZ ;  /* 0x0000000d0a0a7c10 */ /* 0x000fe2000ff5e0ff */
[----:B------:R1:W-:Y:S01]  /*b09a0*/  STL [R1+0x3434], R7 ;  /* 0x0034340701007387 */ /* 0x0003e20000100800 */
[----:B------:R-:W-:-:S03]  /*b09b0*/  IADD3 R0, P3, R0, UR13, RZ ;  /* 0x0000000d00007c10 */ /* 0x000fc6000ff7e0ff */
[----:B------:R4:W-:Y:S04]  /*b09c0*/  LDGSTS.E [R3+0x9000], desc[UR58][R4.64], P1 ;  /* 0x0900000004037fae */ /* 0x0009e8000892187a */
[----:B------:R1:W-:Y:S04]  /*b09d0*/  STL [R1+0x3430], R18 ;  /* 0x0034301201007387 */ /* 0x0003e80000100800 */
[----:B------:R-:W-:Y:S01]  /*b09e0*/  STL [R1+0x342c], R10 ;  /* 0x00342c0a01007387 */ /* 0x000fe20000100800 */
[----:B----4-:R-:W-:Y:S02]  /*b09f0*/  IMAD.MOV.U32 R4, RZ, RZ, R7 ;  /* 0x000000ffff047224 */ /* 0x010fe400078e0007 */
[----:B------:R-:W-:Y:S01]  /*b0a00*/  IMAD.MOV.U32 R5, RZ, RZ, R16 ;  /* 0x000000ffff057224 */ /* 0x000fe200078e0010 */
[----:B------:R4:W-:Y:S04]  /*b0a10*/  STL [R1+0x3428], R16 ;  /* 0x0034281001007387 */ /* 0x0009e80000100800 */
[----:B------:R-:W-:Y:S04]  /*b0a20*/  STL [R1+0x3424], R0 ;  /* 0x0034240001007387 */ /* 0x000fe80000100800 */
[----:B------:R1:W-:Y:S02]  /*b0a30*/  LDGSTS.E [R3+0x9100], desc[UR58][R4.64], P1 ;  /* 0x0910000004037fae */ /* 0x0003e4000892187a */
[----:B-1----:R-:W-:Y:S01]  /*b0a40*/  IMAD.MOV.U32 R4, RZ, RZ, R10 ;  /* 0x000000ffff047224 */ /* 0x002fe200078e000a */
[----:B------:R-:W-:-:S04]  /*b0a50*/  IADD3.X R15, R15, UR8, RZ, P2, !PT ;  /* 0x000000080f0f7c10 */ /* 0x000fc800097fe4ff */
[----:B------:R-:W-:Y:S01]  /*b0a60*/  MOV R5, R15 ;  /* 0x0000000f00057202 */ /* 0x000fe20000000f00 */
[----:B------:R-:W-:Y:S01]  /*b0a70*/  STL [R1+0x3420], R15 ;  /* 0x0034200f01007387 */ /* 0x000fe20000100800 */
[----:B---3--:R-:W-:-:S03]  /*b0a80*/  IADD3.X R6, R6, UR8, RZ, P3, !PT ;  /* 0x0000000806067c10 */ /* 0x008fc60009ffe4ff */
[----:B------:R-:W3:Y:S04]  /*b0a90*/  LDL.LU R7, [R1+0x3398] ;  /* 0x0033980001077983 */ /* 0x000ee80000300800 */
[----:B------:R1:W-:Y:S04]  /*b0aa0*/  STL [R1+0x3418], R6 ;  /* 0x0034180601007387 */ /* 0x0003e80000100800 */
[----:B------:R-:W3:Y:S04]  /*b0ab0*/  LDL.LU R17, [R1+0x333c] ;  /* 0x00333c0001117983 */ /* 0x000ee80000300800 */
[----:B------:R1:W-:Y:S04]  /*b0ac0*/  LDGSTS.E [R3+0x9200], desc[UR58][R4.64], P1 ;  /* 0x0920000004037fae */ /* 0x0003e8000892187a */
[----:B------:R-:W3:Y:S04]  /*b0ad0*/  LDL.LU R18, [R1+0x3330] ;  /* 0x0033300001127983 */ /* 0x000ee80000300800 */
[----:B----4-:R-:W4:Y:S01]  /*b0ae0*/  LDL.LU R16, [R1+0x3328] ;  /* 0x0033280001107983 */ /* 0x010f220000300800 */
[----:B-1----:R-:W-:-:S02]  /*b0af0*/  IMAD.MOV.U32 R4, RZ, RZ, R0 ;  /* 0x000000ffff047224 */ /* 0x002fc400078e0000 */
[----:B------:R-:W-:Y:S02]  /*b0b00*/  IMAD.MOV.U32 R5, RZ, RZ, R6 ;  /* 0x000000ffff057224 */ /* 0x000fe400078e0006 */
        /* <DEDUP_REMOVED lines=29> */
[----:B-1----:R-:W-:Y:S01]  /*b0ce0*/  MOV R4, R12 ;  /* 0x0000000c00047202 */ /* 0x002fe20000000f00 */
[----:B------:R-:W-:-:S05]  /*b0cf0*/  IMAD.MOV.U32 R5, RZ, RZ, R13 ;  /* 0x000000ffff057224 */ /* 0x000fca00078e000d */
[----:B------:R1:W-:Y:S01]  /*b0d00*/  LDGSTS.E [R3+0xa100], desc[UR58][R4.64], P0 ;  /* 0x0a10000004037fae */ /* 0x0003e2000812187a */
[----:B------:R-:W-:Y:S01]  /*b0d10*/  USEL UR12, UR12, URZ, !UP0 ;  /* 0x0000003f0c0c7287 */ /* 0x000fe2000c000000 */
[----:B-1----:R-:W-:Y:S02]  /*b0d20*/  IMAD.MOV.U32 R4, RZ, RZ, R9 ;  /* 0x000000ffff047224 */ /* 0x002fe400078e0009 */
[----:B------:R-:W-:Y:S01]  /*b0d30*/  IMAD.MOV.U32 R5, RZ, RZ, R11 ;  /* 0x000000ffff057224 */ /* 0x000fe200078e000b */
[----:B---3--:R-:W-:-:S04]  /*b0d40*/  IADD3.X R7, R7, UR8, RZ, P1, !PT ;  /* 0x0000000807077c10 */ /* 0x008fc80008ffe4ff */
[----:B------:R1:W-:Y:S04]  /*b0d50*/  LDGSTS.E [R3+0xa200], desc[UR58][R4.64], P0 ;  /* 0x0a20000004037fae */ /* 0x0003e8000812187a */
[----:B------:R3:W-:Y:S01]  /*b0d60*/  STL [R1+0x3398], R7 ;  /* 0x0033980701007387 */ /* 0x0007e20000100800 */
[----:B------:R-:W-:-:S03]  /*b0d70*/  IADD3 R17, P2, R17, UR13, RZ ;  /* 0x0000000d11117c10 */ /* 0x000fc6000ff5e0ff */
[----:B------:R-:W2:Y:S01]  /*b0d80*/  LDL.LU R14, [R1+0x32b0] ;  /* 0x0032b000010e7983 */ /* 0x000ea20000300800 */
[----:B-1----:R-:W-:-:S03]  /*b0d90*/  MOV R5, R7 ;  /* 0x0000000700057202 */ /* 0x002fc60000000f00 */
        /* <DEDUP_REMOVED lines=36> */
[----:B-1----:R-:W-:Y:S01]  /*b0fe0*/  MOV R4, R10 ;  /* 0x0000000a00047202 */ /* 0x002fe20000000f00 */
        /* <DEDUP_REMOVED lines=32> */
[----:B-1----:R-:W-:Y:S02]  /*b11f0*/  IMAD.MOV.U32 R4, RZ, RZ, R9 ;  /* 0x000000ffff047224 */ /* 0x002fe400078e0009 */
[----:B------:R-:W-:-:S05]  /*b1200*/  IMAD.MOV.U32 R5, RZ, RZ, R11 ;  /* 0x000000ffff057224 */ /* 0x000fca00078e000b */
[----:B------:R1:W-:Y:S02]  /*b1210*/  LDGSTS.E [R3+0xc200], desc[UR58][R4.64], P0 ;  /* 0x0c20000004037fae */ /* 0x0003e4000812187a */
[----:B-1----:R-:W-:Y:S02]  /*b1220*/  MOV R4, R2 ;  /* 0x0000000200047202 */ /* 0x002fe40000000f00 */
        /* <DEDUP_REMOVED lines=19> */
[----:B----4-:R-:W-:Y:S02]  /*b1360*/  IMAD.MOV.U32 R4, RZ, RZ, R17 ;  /* 0x000000ffff047224 */ /* 0x010fe400078e0011 */
        /* <DEDUP_REMOVED lines=8> */
[----:B----4-:R-:W-:Y:S01]  /*b13f0*/  IMAD.MOV.U32 R4, RZ, RZ, R8 ;  /* 0x000000ffff047224 */ /* 0x010fe200078e0008 */
[----:B------:R-:W-:-:S02]  /*b1400*/  MOV R5, R16 ;  /* 0x0000001000057202 */ /* 0x000fc40000000f00 */
        /* <DEDUP_REMOVED lines=32> */
[----:B-1----:R-:W-:-:S03]  /*b1610*/  MOV R4, R6 ;  /* 0x0000000600047202 */ /* 0x002fc60000000f00 */
        /* <DEDUP_REMOVED lines=16> */
[----:B-1----:R-:W-:Y:S01]  /*b1720*/  IMAD.MOV.U32 R4, RZ, RZ, R9 ;  /* 0x000000ffff047224 */ /* 0x002fe200078e0009 */
[----:B------:R-:W-:Y:S02]  /*b1730*/  MOV R5, R11 ;  /* 0x0000000b00057202 */ /* 0x000fe40000000f00 */
[----:B---3--:R-:W-:-:S03]  /*b1740*/  IADD3.X R8, R8, UR8, RZ, P1, !PT ;  /* 0x0000000808087c10 */ /* 0x008fc60008ffe4ff */
        /* <DEDUP_REMOVED lines=28> */
[----:B-1----:R-:W-:-:S02]  /*b1910*/  MOV R4, R7 ;  /* 0x0000000700047202 */ /* 0x002fc40000000f00 */
        /* <DEDUP_REMOVED lines=16> */
[----:B------:R-:W-:Y:S01]  /*b1a20*/  ISETP.NE.U32.AND P0, PT, RZ, UR12, PT ;  /* 0x0000000cff007c0c */ /* 0x000fe2000bf05070 */
[----:B-1----:R-:W-:Y:S01]  /*b1a30*/  IMAD.MOV.U32 R4, RZ, RZ, R0 ;  /* 0x000000ffff047224 */ /* 0x002fe200078e0000 */
[----:B------:R-:W-:Y:S02]  /*b1a40*/  MOV R5, R6 ;  /* 0x0000000600057202 */ /* 0x000fe40000000f00 */
        /* <DEDUP_REMOVED lines=26> */
[----:B-1----:R-:W-:Y:S01]  /*b1bf0*/  MOV R4, R9 ;  /* 0x0000000900047202 */ /* 0x002fe20000000f00 */
        /* <DEDUP_REMOVED lines=47> */
[----:B-1----:R-:W-:Y:S01]  /*b1ef0*/  MOV R4, R0 ;  /* 0x0000000000047202 */ /* 0x002fe20000000f00 */
[----:B------:R-:W-:-:S02]  /*b1f00*/  IMAD.MOV.U32 R5, RZ, RZ, R8 ;  /* 0x000000ffff057224 */ /* 0x000fc400078e0008 */
        /* <DEDUP_REMOVED lines=29> */
[----:B-1----:R-:W-:Y:S01]  /*b20e0*/  IMAD.MOV.U32 R4, RZ, RZ, R12 ;  /* 0x000000ffff047224 */ /* 0x002fe200078e000c */
[----:B------:R-:W-:-:S05]  /*b20f0*/  MOV R5, R13 ;  /* 0x0000000d00057202 */ /* 0x000fca0000000f00 */
[----:B------:R1:W-:Y:S01]  /*b2100*/  LDGSTS.E [R3+0x12100], desc[UR58][R4.64], P0 ;  /* 0x1210000004037fae */ /* 0x0003e2000812187a */
[----:B------:R-:W-:Y:S01]  /*b2110*/  USEL UR12, UR12, URZ, !UP0 ;  /* 0x0000003f0c0c7287 */ /* 0x000fe2000c000000 */
[----:B-1----:R-:W-:Y:S02]  /*b2120*/  IMAD.MOV.U32 R4, RZ, RZ, R9 ;  /* 0x000000ffff047224 */ /* 0x002fe400078e0009 */
        /* <DEDUP_REMOVED lines=24> */
[----:B-1----:R-:W-:Y:S01]  /*b22b0*/  MOV R4, R17 ;  /* 0x0000001100047202 */ /* 0x002fe20000000f00 */
[----:B------:R-:W-:Y:S02]  /*b22c0*/  IMAD.MOV.U32 R5, RZ, RZ, R18 ;  /* 0x000000ffff057224 */ /* 0x000fe400078e0012 */
        /* <DEDUP_REMOVED lines=17> */
[----:B-1----:R-:W-:Y:S01]  /*b23e0*/  IMAD.MOV.U32 R4, RZ, RZ, R10 ;  /* 0x000000ffff047224 */ /* 0x002fe200078e000a */
[----:B------:R-:W-:Y:S01]  /*b23f0*/  MOV R5, R15 ;  /* 0x0000000f00057202 */ /* 0x000fe20000000f00 */
        /* <DEDUP_REMOVED lines=28> */
[----:B-1----:R-:W-:Y:S01]  /*b25c0*/  MOV R4, R12 ;  /* 0x0000000c00047202 */ /* 0x002fe20000000f00 */
[----:B------:R-:W-:-:S05]  /*b25d0*/  IMAD.MOV.U32 R5, RZ, RZ, R13 ;  /* 0x000000ffff057224 */ /* 0x000fca00078e000d */
[----:B------:R1:W-:Y:S02]  /*b25e0*/  LDGSTS.E [R3+0x14100], desc[UR58][R4.64], P0 ;  /* 0x1410000004037fae */ /* 0x0003e4000812187a */
[----:B-1----:R-:W-:Y:S02]  /*b25f0*/  IMAD.MOV.U32 R4, RZ, RZ, R9 ;  /* 0x000000ffff047224 */ /* 0x002fe400078e0009 */
[----:B------:R-:W-:-:S05]  /*b2600*/  IMAD.MOV.U32 R5, RZ, RZ, R11 ;  /* 0x000000ffff057224 */ /* 0x000fca00078e000b */
[----:B------:R1:W-:Y:S02]  /*b2610*/  LDGSTS.E [R3+0x14200], desc[UR58][R4.64], P0 ;  /* 0x1420000004037fae */ /* 0x0003e4000812187a */
[----:B-1----:R-:W-:Y:S01]  /*b2620*/  IMAD.MOV.U32 R4, RZ, RZ, R2 ;  /* 0x000000ffff047224 */ /* 0x002fe200078e0002 */
[----:B--2---:R-:W-:-:S04]  /*b2630*/  IADD3.X R8, R8, UR8, RZ, P1, !PT ;  /* 0x0000000808087c10 */ /* 0x004fc80008ffe4ff */
[----:B------:R-:W-:Y:S01]  /*b2640*/  MOV R5, R8 ;  /* 0x0000000800057202 */ /* 0x000fe20000000f00 */
[----:B------:R1:W-:Y:S01]  /*b2650*/  STL [R1+0x2e90], R8 ;  /* 0x002e900801007387 */ /* 0x0003e20000100800 */
[----:B----4-:R-:W-:-:S03]  /*b2660*/  IADD3 R17, P2, R17, UR13, RZ ;  /* 0x0000000d11117c10 */ /* 0x010fc6000ff5e0ff */
[----:B------:R-:W2:Y:S01]  /*b2670*/  LDL.LU R14, [R1+0x2db4] ;  /* 0x002db400010e7983 */ /* 0x000ea20000300800 */
[----:B------:R-:W-:-:S03]  /*b2680*/  UISETP.GT.AND UP1, UPT, UR15, 0x54, UPT ;  /* 0x000000540f00788c */ /* 0x000fc6000bf24270 */
        /* <DEDUP_REMOVED lines=9> */
[----:B------:R-:W-:Y:S01]  /*b2720*/  USEL UR12, UR12, URZ, !UP0 ;  /* 0x0000003f0c0c7287 */ /* 0x000fe2000c000000 */
[----:B------:R-:W-:-:S05]  /*b2730*/  IADD3.X R18, R18, UR8, RZ, P2, !PT ;  /* 0x0000000812127c10 */ /* 0x000fca00097fe4ff */
        /* <DEDUP_REMOVED lines=16> */
[----:B-1----:R-:W-:-:S02]  /*b2840*/  MOV R4, R10 ;  /* 0x0000000a00047202 */ /* 0x002fc40000000f00 */
        /* <DEDUP_REMOVED lines=41> */
[----:B-1----:R-:W-:Y:S02]  /*b2ae0*/  IMAD.MOV.U32 R4, RZ, RZ, R12 ;  /* 0x000000ffff047224 */ /* 0x002fe400078e000c */
        /* <DEDUP_REMOVED lines=10> */
[----:B-1----:R-:W-:-:S03]  /*b2b90*/  IMAD.MOV.U32 R5, RZ, RZ, R7 ;  /* 0x000000ffff057224 */ /* 0x002fc600078e0007 */
[----:B---3--:R-:W3:Y:S04]  /*b2ba0*/  LDL.LU R7, [R1+0x2cb8] ;  /* 0x002cb80001077983 */ /* 0x008ee80000300800 */
[----:B------:R-:W-:Y:S01]  /*b2bb0*/  STL [R1+0x2d38], R17 ;  /* 0x002d381101007387 */ /* 0x000fe20000100800 */
[----:B------:R-:W-:-:S03]  /*b2bc0*/  MOV R4, R2 ;  /* 0x0000000200047202 */ /* 0x000fc60000000f00 */
        /* <DEDUP_REMOVED lines=27> */
[----:B------:R-:W-:Y:S01]  /*b2d80*/  MOV R5, R16 ;  /* 0x0000001000057202 */ /* 0x000fe20000000f00 */
        /* <DEDUP_REMOVED lines=33> */
[----:B------:R1:W-:Y:S04]  /*b2fa0*/  LDGSTS.E [R3+0x18000], desc[UR58][R4.64], P0 ;  /* 0x1800000004037fae */ /* 0x0003e8000812187a */
[----:B---3--:R-:W3:Y:S01]  /*b2fb0*/  LDL.LU R7, [R1+0x24e0] ;  /* 0x0024e00001077983 */ /* 0x008ee20000300800 */
        /* <DEDUP_REMOVED lines=37> */
[----:B------:R-:W-:Y:S04]  /*b3210*/  STL [R1+0x24d0], R16 ;  /* 0x0024d01001007387 */ /* 0x000fe80000100800 */
[----:B------:R4:W-:Y:S04]  /*b3220*/  LDGSTS.E [R3+0x19100], desc[UR58][R4.64], P1 ;  /* 0x1910000004037fae */ /* 0x0009e8000892187a */
[----:B------:R-:W-:Y:S01]  /*b3230*/  STL [R1+0x24e4], R0 ;  /* 0x0024e40001007387 */ /* 0x000fe20000100800 */
[----:B----4-:R-:W-:Y:S01]  /*b3240*/  IMAD.MOV.U32 R4, RZ, RZ, R10 ;  /* 0x000000ffff047224 */ /* 0x010fe200078e000a */
[----:B------:R-:W-:-:S05]  /*b3250*/  IADD3.X R15, R15, UR8, RZ, P2, !PT ;  /* 0x000000080f0f7c10 */ /* 0x000fca00097fe4ff */
[----:B------:R-:W-:Y:S01]  /*b3260*/  IMAD.MOV.U32 R5, RZ, RZ, R15 ;  /* 0x000000ffff057224 */ /* 0x000fe200078e000f */
[----:B------:R4:W-:Y:S04]  /*b3270*/  STL [R1+0x24d8], R15 ;  /* 0x0024d80f01007387 */ /* 0x0009e80000100800 */
[----:B-1----:R-:W2:Y:S01]  /*b3280*/  LDL.LU R8, [R1+0x2560] ;  /* 0x0025600001087983 */ /* 0x002ea20000300800 */
[----:B---3--:R-:W-:-:S03]  /*b3290*/  IADD3.X R7, R7, UR8, RZ, P3, !PT ;  /* 0x0000000807077c10 */ /* 0x008fc60009ffe4ff */
[----:B------:R1:W-:Y:S04]  /*b32a0*/  LDGSTS.E [R3+0x19200], desc[UR58][R4.64], P1 ;  /* 0x1920000004037fae */ /* 0x0003e8000892187a */
[----:B------:R3:W-:Y:S04]  /*b32b0*/  STL [R1+0x24e0], R7 ;  /* 0x0024e00701007387 */ /* 0x0007e80000100800 */
[----:B------:R-:W2:Y:S01]  /*b32c0*/  LDL.LU R17, [R1+0x25cc] ;  /* 0x0025cc0001117983 */ /* 0x000ea20000300800 */
[----:B-1----:R-:W-:Y:S01]  /*b32d0*/  IMAD.MOV.U32 R4, RZ, RZ, R0 ;  /* 0x000000ffff047224 */ /* 0x002fe200078e0000 */
[----:B------:R-:W-:-:S02]  /*b32e0*/  MOV R5, R7 ;  /* 0x0000000700057202 */ /* 0x000fc40000000f00 */
[----:B------:R-:W2:Y:S04]  /*b32f0*/  LDL.LU R18, [R1+0x25c8] ;  /* 0x0025c80001127983 */ /* 0x000ea80000300800 */
[----:B------:R1:W-:Y:S04]  /*b3300*/  LDGSTS.E [R3+0x19300], desc[UR58][R4.64], P1 ;  /* 0x1930000004037fae */ /* 0x0003e8000892187a */
[----:B----4-:R-:W4:Y:S04]  /*b3310*/  LDL.LU R15, [R1+0x25d0] ;  /* 0x0025d000010f7983 */ /* 0x010f280000300800 */
[----:B---3--:R-:W3:Y:S04]  /*b3320*/  LDL.LU R7, [R1+0x25d4] ;  /* 0x0025d40001077983 */ /* 0x008ee80000300800 */
[----:B------:R-:W4:Y:S04]  /*b3330*/  LDL.LU R10, [R1+0x25dc] ;  /* 0x0025dc00010a7983 */ /* 0x000f280000300800 */
[----:B------:R-:W4:Y:S01]  /*b3340*/  LDL.LU R0, [R1+0x25e4] ;  /* 0x0025e40001007983 */ /* 0x000f220000300800 */
[----:B--2---:R-:W-:-:S04]  /*b3350*/  IADD3 R6, P1, R6, UR13, RZ ;  /* 0x0000000d06067c10 */ /* 0x004fc8000ff3e0ff */
[----:B------:R-:W-:Y:S01]  /*b3360*/  IADD3.X R14, R14, UR8, RZ, P1, !PT ;  /* 0x000000080e0e7c10 */ /* 0x000fe20008ffe4ff */
[----:B------:R-:W-:Y:S01]  /*b3370*/  STL [R1+0x254c], R6 ;  /* 0x00254c0601007387 */ /* 0x000fe20000100800 */
        /* <DEDUP_REMOVED lines=12> */
[----:B--2---:R-:W2:Y:S04]  /*b3440*/  LDL.LU R14, [R1+0x25d8] ;  /* 0x0025d800010e7983 */ /* 0x004ea80000300800 */
[----:B------:R1:W-:Y:S04]  /*b3450*/  STL [R1+0x2558], R11 ;  /* 0x0025580b01007387 */ /* 0x0003e80000100800 */
[----:B------:R-:W2:Y:S01]  /*b3460*/  LDL.LU R6, [R1+0x25e0] ;  /* 0x0025e00001067983 */ /* 0x000ea20000300800 */
[----:B------:R-:W-:-:S04]  /*b3470*/  UISETP.GT.AND UP1, UPT, UR15, 0x68, UPT ;  /* 0x000000680f00788c */ /* 0x000fc8000bf24270 */
[----:B------:R-:W-:-:S04]  /*b3480*/  USEL UR12, URZ, 0x4, !UP1 ;  /* 0x000000043f0c7887 */ /* 0x000fc8000c800000 */
[----:B------:R-:W-:-:S06]  /*b3490*/  USEL UR12, UR12, URZ, !UP0 ;  /* 0x0000003f0c0c7287 */ /* 0x000fcc000c000000 */
[----:B------:R-:W-:Y:S01]  /*b34a0*/  ISETP.NE.U32.AND P0, PT, RZ, UR12, PT ;  /* 0x0000000cff007c0c */ /* 0x000fe2000bf05070 */
[----:B------:R-:W-:-:S04]  /*b34b0*/  UISETP.GT.AND UP1, UPT, UR15, 0x6c, UPT ;  /* 0x0000006c0f00788c */ /* 0x000fc8000bf24270 */
[----:B------:R-:W-:-:S08]  /*b34c0*/  USEL UR12, URZ, 0x4, !UP1 ;  /* 0x000000043f0c7887 */ /* 0x000fd0000c800000 */
[----:B------:R1:W-:Y:S01]  /*b34d0*/  LDGSTS.E [R3+0x1a000], desc[UR58][R4.64], P0 ;  /* 0x1a00000004037fae */ /* 0x0003e2000812187a */
[----:B------:R-:W-:Y:S01]  /*b34e0*/  USEL UR12, UR12, URZ, !UP0 ;  /* 0x0000003f0c0c7287 */ /* 0x000fe2000c000000 */
[----:B-1----:R-:W-:Y:S02]  /*b34f0*/  IMAD.MOV.U32 R4, RZ, RZ, R12 ;  /* 0x000000ffff047224 */ /* 0x002fe400078e000c */
[----:B------:R-:W-:-:S05]  /*b3500*/  IMAD.MOV.U32 R5, RZ, RZ, R13 ;  /* 0x000000ffff057224 */ /* 0x000fca00078e000d */
[----:B------:R1:W-:Y:S01]  /*b3510*/  LDGSTS.E [R3+0x1a100], desc[UR58][R4.64], P0 ;  /* 0x1a10000004037fae */ /* 0x0003e2000812187a */
[----:B------:R-:W-:Y:S01]  /*b3520*/  IADD3.X R8, R8, UR8, RZ, P1, !PT ;  /* 0x0000000808087c10 */ /* 0x000fe20008ffe4ff */
[----:B-1----:R-:W-:Y:S01]  /*b3530*/  IMAD.MOV.U32 R5, RZ, RZ, R11 ;  /* 0x000000ffff057224 */ /* 0x002fe200078e000b */
[----:B------:R-:W-:-:S03]  /*b3540*/  MOV R4, R9 ;  /* 0x0000000900047202 */ /* 0x000fc60000000f00 */
[----:B------:R1:W-:Y:S04]  /*b3550*/  STL [R1+0x2560], R8 ;  /* 0x0025600801007387 */ /* 0x0003e80000100800 */
[----:B------:R-:W2:Y:S01]  /*b3560*/  LDL.LU R11, [R1+0x2648] ;  /* 0x00264800010b7983 */ /* 0x000ea20000300800 */
[----:B------:R-:W-:-:S03]  /*b3570*/  IADD3 R17, P2, R17, UR13, RZ ;  /* 0x0000000d11117c10 */ /* 0x000fc6000ff5e0ff */
[----:B------:R-:W2:Y:S04]  /*b3580*/  LDL.LU R9, [R1+0x264c] ;  /* 0x00264c0001097983 */ /* 0x000ea80000300800 */
[----:B------:R-:W-:Y:S04]  /*b3590*/  STL [R1+0x25cc], R17 ;  /* 0x0025cc1101007387 */ /* 0x000fe80000100800 */
[----:B------:R-:W2:Y:S04]  /*b35a0*/  LDL.LU R16, [R1+0x2650] ;  /* 0x0026500001107983 */ /* 0x000ea80000300800 */
[----:B------:R1:W-:Y:S04]  /*b35b0*/  LDGSTS.E [R3+0x1a200], desc[UR58][R4.64], P0 ;  /* 0x1a20000004037fae */ /* 0x0003e8000812187a */
[----:B------:R-:W2:Y:S01]  /*b35c0*/  LDL.LU R13, [R1+0x2654] ;  /* 0x00265400010d7983 */ /* 0x000ea20000300800 */
[----:B------:R-:W-:-:S03]  /*b35d0*/  ISETP.NE.U32.AND P1, PT, RZ, UR12, PT ;  /* 0x0000000cff007c0c */ /* 0x000fc6000bf25070 */
[----:B------:R-:W2:Y:S01]  /*b35e0*/  LDL.LU R12, [R1+0x2658] ;  /* 0x00265800010c7983 */ /* 0x000ea20000300800 */
[----:B-1----:R-:W-:Y:S02]  /*b35f0*/  IMAD.MOV.U32 R4, RZ, RZ, R2 ;  /* 0x000000ffff047224 */ /* 0x002fe400078e0002 */
[----:B------:R-:W-:Y:S02]  /*b3600*/  IMAD.MOV.U32 R5, RZ, RZ, R8 ;  /* 0x000000ffff057224 */ /* 0x000fe400078e0008 */
[----:B------:R-:W2:Y:S04]  /*b3610*/  LDL.LU R8, [R1+0x265c] ;  /* 0x00265c0001087983 */ /* 0x000ea80000300800 */
[----:B------:R-:W2:Y:S01]  /*b3620*/  LDL.LU R2, [R1+0x2664] ;  /* 0x0026640001027983 */ /* 0x000ea20000300800 */
[----:B------:R-:W-:-:S03]  /*b3630*/  IADD3.X R18, R18, UR8, RZ, P2, !PT ;  /* 0x0000000812127c10 */ /* 0x000fc600097fe4ff */
[----:B------:R1:W-:Y:S01]  /*b3640*/  LDGSTS.E [R3+0x1a300], desc[UR58][R4.64], P0 ;  /* 0x1a30000004037fae */ /* 0x0003e2000812187a */
[----:B---3--:R-:W-:Y:S02]  /*b3650*/  IADD3 R7, P0, R7, UR13, RZ ;  /* 0x0000000d07077c10 */ /* 0x008fe4000ff1e0ff */
[----:B----4-:R-:W-:Y:S02]  /*b3660*/  IADD3 R10, P2, R10, UR13, RZ ;  /* 0x0000000d0a0a7c10 */ /* 0x010fe4000ff5e0ff */
[----:B------:R-:W-:Y:S01]  /*b3670*/  IADD3.X R15, R15, UR8, RZ, P0, !PT ;  /* 0x000000080f0f7c10 */ /* 0x000fe200087fe4ff */
[----:B------:R3:W-:Y:S01]  /*b3680*/  STL [R1+0x25d4], R7 ;  /* 0x0025d40701007387 */ /* 0x0007e20000100800 */
[----:B------:R-:W-:-:S03]  /*b3690*/  IADD3 R0, P3, R0, UR13, RZ ;  /* 0x0000000d00007c10 */ /* 0x000fc6000ff7e0ff */
[----:B------:R-:W-:Y:S01]  /*b36a0*/  STL [R1+0x25c8], R18 ;  /* 0x0025c81201007387 */ /* 0x000fe20000100800 */
[----:B-1----:R-:W-:Y:S01]  /*b36b0*/  IMAD.MOV.U32 R4, RZ, RZ, R17 ;  /* 0x000000ffff047224 */ /* 0x002fe200078e0011 */
[----:B------:R-:W-:Y:S02]  /*b36c0*/  MOV R5, R18 ;  /* 0x0000001200057202 */ /* 0x000fe40000000f00 */
[----:B------:R-:W-:Y:S04]  /*b36d0*/  STL [R1+0x25dc], R10 ;  /* 0x0025dc0a01007387 */ /* 0x000fe80000100800 */
[----:B------:R1:W-:Y:S04]  /*b36e0*/  STL [R1+0x25d0], R15 ;  /* 0x0025d00f01007387 */ /* 0x0003e80000100800 */
[----:B------:R-:W-:Y:S04]  /*b36f0*/  STL [R1+0x25e4], R0 ;  /* 0x0025e40001007387 */ /* 0x000fe80000100800 */
[----:B------:R4:W-:Y:S02]  /*b3700*/  LDGSTS.E [R3+0x1b000], desc[UR58][R4.64], P1 ;  /* 0x1b00000004037fae */ /* 0x0009e4000892187a */
[----:B----4-:R-:W-:-:S02]  /*b3710*/  IMAD.MOV.U32 R4, RZ, RZ, R7 ;  /* 0x000000ffff047224 */ /* 0x010fc400078e0007 */
[----:B------:R-:W-:-:S05]  /*b3720*/  IMAD.MOV.U32 R5, RZ, RZ, R15 ;  /* 0x000000ffff057224 */ /* 0x000fca00078e000f */
[----:B------:R4:W-:Y:S01]  /*b3730*/  LDGSTS.E [R3+0x1b100], desc[UR58][R4.64], P1 ;  /* 0x1b10000004037fae */ /* 0x0009e2000892187a */
[----:B--2---:R-:W-:-:S05]  /*b3740*/  IADD3.X R14, R14, UR8, RZ, P2, !PT ;  /* 0x000000080e0e7c10 */ /* 0x004fca00097fe4ff */
[----:B------:R2:W-:Y:S01]  /*b3750*/  STL [R1+0x25d8], R14 ;  /* 0x0025d80e01007387 */ /* 0x0005e20000100800 */
[----:B------:R-:W-:-:S03]  /*b3760*/  IADD3.X R6, R6, UR8, RZ, P3, !PT ;  /* 0x0000000806067c10 */ /* 0x000fc60009ffe4ff */
[----:B---3--:R-:W3:Y:S04]  /*b3770*/  LDL.LU R7, [R1+0x2660] ;  /* 0x0026600001077983 */ /* 0x008ee80000300800 */
[----:B------:R2:W-:Y:S04]  /*b3780*/  STL [R1+0x25e0], R6 ;  /* 0x0025e00601007387 */ /* 0x0005e80000100800 */
[----:B-1----:R-:W3:Y:S01]  /*b3790*/  LDL.LU R15, [R1+0x26cc] ;  /* 0x0026cc00010f7983 */ /* 0x002ee20000300800 */
[----:B----4-:R-:W-:Y:S02]  /*b37a0*/  IMAD.MOV.U32 R4, RZ, RZ, R10 ;  /* 0x000000ffff047224 */ /* 0x010fe400078e000a */
[----:B------:R-:W-:Y:S01]  /*b37b0*/  IMAD.MOV.U32 R5, RZ, RZ, R14 ;  /* 0x000000ffff057224 */ /* 0x000fe200078e000e */
[----:B------:R-:W-:Y:S01]  /*b37c0*/  UISETP.GT.AND UP1, UPT, UR15, 0x70, UPT ;  /* 0x000000700f00788c */ /* 0x000fe2000bf24270 */
[----:B------:R-:W4:Y:S04]  /*b37d0*/  LDL.LU R18, [R1+0x26c8] ;  /* 0x0026c80001127983 */ /* 0x000f280000300800 */
[----:B------:R1:W-:Y:S01]  /*b37e0*/  LDGSTS.E [R3+0x1b200], desc[UR58][R4.64], P1 ;  /* 0x1b20000004037fae */ /* 0x0003e2000892187a */
[----:B------:R-:W-:-:S03]  /*b37f0*/  USEL UR12, URZ, 0x4, !UP1 ;  /* 0x000000043f0c7887 */ /* 0x000fc6000c800000 */
[----:B--2---:R-:W2:Y:S01]  /*b3800*/  LDL.LU R14, [R1+0x26d0] ;  /* 0x0026d000010e7983 */ /* 0x004ea20000300800 */
[----:B------:R-:W-:Y:S01]  /*b3810*/  USEL UR12, UR12, URZ, !UP0 ;  /* 0x0000003f0c0c7287 */ /* 0x000fe2000c000000 */
[----:B-1----:R-:W-:Y:S01]  /*b3820*/  MOV R4, R0 ;  /* 0x0000000000047202 */ /* 0x002fe20000000f00 */
[----:B------:R-:W-:Y:S02]  /*b3830*/  IMAD.MOV.U32 R5, RZ, RZ, R6 ;  /* 0x000000ffff057224 */ /* 0x000fe400078e0006 */
[----:B------:R-:W2:Y:S04]  /*b3840*/  LDL.LU R6, [R1+0x26d4] ;  /* 0x0026d40001067983 */ /* 0x000ea80000300800 */
[----:B------:R1:W-:Y:S01]  /*b3850*/  LDGSTS.E [R3+0x1b300], desc[UR58][R4.64], P1 ;  /* 0x1b30000004037fae */ /* 0x0003e2000892187a */
[----:B------:R-:W-:-:S03]  /*b3860*/  ISETP.NE.U32.AND P0, PT, RZ, UR12, PT ;  /* 0x0000000cff007c0c */ /* 0x000fc6000bf05070 */
[----:B------:R-:W2:Y:S04]  /*b3870*/  LDL.LU R10, [R1+0x26dc] ;  /* 0x0026dc00010a7983 */ /* 0x000ea80000300800 */
[----:B------:R-:W2:Y:S01]  /*b3880*/  LDL.LU R0, [R1+0x26e4] ;  /* 0x0026e40001007983 */ /* 0x000ea20000300800 */
[----:B------:R-:W-:-:S04]  /*b3890*/  IADD3 R9, P1, R9, UR13, RZ ;  /* 0x0000000d09097c10 */ /* 0x000fc8000ff3e0ff */
        /* <DEDUP_REMOVED lines=14> */
[----:B------:R-:W2:Y:S04]  /*b3980*/  LDL.LU R11, [R1+0x26d8] ;  /* 0x0026d800010b7983 */ /* 0x000ea80000300800 */
[----:B------:R1:W-:Y:S04]  /*b3990*/  STL [R1+0x2658], R12 ;  /* 0x0026580c01007387 */ /* 0x0003e80000100800 */
[----:B------:R-:W2:Y:S04]  /*b39a0*/  LDL.LU R9, [R1+0x26e0] ;  /* 0x0026e00001097983 */ /* 0x000ea80000300800 */
        /* <DEDUP_REMOVED lines=8> */
[----:B---3--:R-:W-:-:S05]  /*b3a30*/  IADD3.X R7, R7, UR8, RZ, P1, !PT ;  /* 0x0000000807077c10 */ /* 0x008fca0008ffe4ff */
[----:B------:R1:W-:Y:S01]  /*b3a40*/  STL [R1+0x2660], R7 ;  /* 0x0026600701007387 */ /* 0x0003e20000100800 */
[----:B------:R-:W-:-:S03]  /*b3a50*/  IADD3 R15, P2, R15, UR13, RZ ;  /* 0x0000000d0f0f7c10 */ /* 0x000fc6000ff5e0ff */
[----:B------:R-:W3:Y:S04]  /*b3a60*/  LDL.LU R12, [R1+0x2748] ;  /* 0x00274800010c7983 */ /* 0x000ee80000300800 */
[----:B------:R-:W3:Y:S01]  /*b3a70*/  LDL.LU R8, [R1+0x274c] ;  /* 0x00274c0001087983 */ /* 0x000ee20000300800 */
[----:B------:R-:W-:-:S03]  /*b3a80*/  IMAD.MOV.U32 R5, RZ, RZ, R7 ;  /* 0x000000ffff057224 */ /* 0x000fc600078e0007 */
[----:B------:R-:W-:Y:S04]  /*b3a90*/  STL [R1+0x26cc], R15 ;  /* 0x0026cc0f01007387 */ /* 0x000fe80000100800 */
[----:B------:R-:W3:Y:S04]  /*b3aa0*/  LDL.LU R17, [R1+0x2750] ;  /* 0x0027500001117983 */ /* 0x000ee80000300800 */
[----:B------:R-:W3:Y:S04]  /*b3ab0*/  LDL.LU R16, [R1+0x2754] ;  /* 0x0027540001107983 */ /* 0x000ee80000300800 */
[----:B------:R-:W3:Y:S04]  /*b3ac0*/  LDL.LU R13, [R1+0x2758] ;  /* 0x00275800010d7983 */ /* 0x000ee80000300800 */
[----:B-1----:R-:W3:Y:S04]  /*b3ad0*/  LDL.LU R7, [R1+0x275c] ;  /* 0x00275c0001077983 */ /* 0x002ee80000300800 */
[----:B------:R-:W3:Y:S01]  /*b3ae0*/  LDL.LU R2, [R1+0x2764] ;  /* 0x0027640001027983 */ /* 0x000ee20000300800 */
[----:B------:R-:W-:Y:S01]  /*b3af0*/  UISETP.GT.AND UP1, UPT, UR15, 0x74, UPT ;  /* 0x000000740f00788c */ /* 0x000fe2000bf24270 */
[----:B----4-:R-:W-:-:S02]  /*b3b00*/  IADD3.X R18, R18, UR8, RZ, P2, !PT ;  /* 0x0000000812127c10 */ /* 0x010fc400097fe4ff */
[----:B------:R1:W-:Y:S01]  /*b3b10*/  LDGSTS.E [R3+0x1c300], desc[UR58][R4.64], P0 ;  /* 0x1c30000004037fae */ /* 0x0003e2000812187a */
[----:B------:R-:W-:-:S04]  /*b3b20*/  USEL UR12, URZ, 0x4, !UP1 ;  /* 0x000000043f0c7887 */ /* 0x000fc8000c800000 */
[----:B------:R-:W-:Y:S01]  /*b3b30*/  USEL UR12, UR12, URZ, !UP0 ;  /* 0x0000003f0c0c7287 */ /* 0x000fe2000c000000 */
[----:B--2---:R-:W-:-:S05]  /*b3b40*/  IADD3 R6, P0, R6, UR13, RZ ;  /* 0x0000000d06067c10 */ /* 0x004fca000ff1e0ff */
[----:B------:R-:W-:Y:S01]  /*b3b50*/  ISETP.NE.U32.AND P1, PT, RZ, UR12, PT ;  /* 0x0000000cff007c0c */ /* 0x000fe2000bf25070 */
[----:B-1----:R-:W-:Y:S01]  /*b3b60*/  IMAD.MOV.U32 R5, RZ, RZ, R18 ;  /* 0x000000ffff057224 */ /* 0x002fe200078e0012 */
[----:B------:R-:W-:Y:S02]  /*b3b70*/  MOV R4, R15 ;  /* 0x0000000f00047202 */ /* 0x000fe40000000f00 */
[----:B------:R-:W-:Y:S02]  /*b3b80*/  IADD3.X R14, R14, UR8, RZ, P0, !PT ;  /* 0x000000080e0e7c10 */ /* 0x000fe400087fe4ff */
[----:B------:R-:W-:Y:S02]  /*b3b90*/  IADD3 R10, P2, R10, UR13, RZ ;  /* 0x0000000d0a0a7c10 */ /* 0x000fe4000ff5e0ff */
[----:B------:R-:W-:-:S05]  /*b3ba0*/  IADD3 R0, P3, R0, UR13, RZ ;  /* 0x0000000d00007c10 */ /* 0x000fca000ff7e0ff */
[----:B------:R1:W-:Y:S04]  /*b3bb0*/  LDGSTS.E [R3+0x1d000], desc[UR58][R4.64], P1 ;  /* 0x1d00000004037fae */ /* 0x0003e8000892187a */
[----:B------:R2:W-:Y:S01]  /*b3bc0*/  STL [R1+0x26d4], R6 ;  /* 0x0026d40601007387 */ /* 0x0005e20000100800 */
[----:B-1----:R-:W-:Y:S02]  /*b3bd0*/  IMAD.MOV.U32 R4, RZ, RZ, R6 ;  /* 0x000000ffff047224 */ /* 0x002fe400078e0006 */
[----:B------:R-:W-:Y:S01]  /*b3be0*/  IMAD.MOV.U32 R5, RZ, RZ, R14 ;  /* 0x000000ffff057224 */ /* 0x000fe200078e000e */
[----:B------:R-:W-:Y:S04]  /*b3bf0*/  STL [R1+0x26c8], R18 ;  /* 0x0026c81201007387 */ /* 0x000fe80000100800 */
[----:B------:R1:W-:Y:S04]  /*b3c00*/  LDGSTS.E [R3+0x1d100], desc[UR58][R4.64], P1 ;  /* 0x1d10000004037fae */ /* 0x0003e8000892187a */
[----:B------:R-:W-:Y:S01]  /*b3c10*/  STL [R1+0x26dc], R10 ;  /* 0x0026dc0a01007387 */ /* 0x000fe20000100800 */
[----:B-1----:R-:W-:-:S03]  /*b3c20*/  IMAD.MOV.U32 R4, RZ, RZ, R10 ;  /* 0x000000ffff047224 */ /* 0x002fc600078e000a */
[----:B------:R1:W-:Y:S04]  /*b3c30*/  STL [R1+0x26d0], R14 ;  /* 0x0026d00e01007387 */ /* 0x0003e80000100800 */
[----:B------:R-:W-:Y:S01]  /*b3c40*/  STL [R1+0x26e4], R0 ;  /* 0x0026e40001007387 */ /* 0x000fe20000100800 */
[----:B------:R-:W-:-:S04]  /*b3c50*/  IADD3.X R11, R11, UR8, RZ, P2, !PT ;  /* 0x000000080b0b7c10 */ /* 0x000fc800097fe4ff */
[----:B------:R-:W-:Y:S02]  /*b3c60*/  MOV R5, R11 ;  /* 0x0000000b00057202 */ /* 0x000fe40000000f00 */
[----:B------:R-:W-:-:S03]  /*b3c70*/  IADD3.X R9, R9, UR8, RZ, P3, !PT ;  /* 0x0000000809097c10 */ /* 0x000fc60009ffe4ff */
[----:B------:R4:W-:Y:S04]  /*b3c80*/  LDGSTS.E [R3+0x1d200], desc[UR58][R4.64], P1 ;  /* 0x1d20000004037fae */ /* 0x0009e8000892187a */
[----:B------:R-:W-:Y:S04]  /*b3c90*/  STL [R1+0x26d8], R11 ;  /* 0x0026d80b01007387 */ /* 0x000fe80000100800 */
[----:B--2---:R-:W2:Y:S01]  /*b3ca0*/  LDL.LU R6, [R1+0x2760] ;  /* 0x0027600001067983 */ /* 0x004ea20000300800 */
[----:B----4-:R-:W-:Y:S02]  /*b3cb0*/  IMAD.MOV.U32 R4, RZ, RZ, R0 ;  /* 0x000000ffff047224 */ /* 0x010fe400078e0000 */
[----:B------:R-:W-:Y:S01]  /*b3cc0*/  IMAD.MOV.U32 R5, RZ, RZ, R9 ;  /* 0x000000ffff057224 */ /* 0x000fe200078e0009 */
[----:B------:R4:W-:Y:S04]  /*b3cd0*/  STL [R1+0x26e0], R9 ;  /* 0x0026e00901007387 */ /* 0x0009e80000100800 */
[----:B------:R3:W-:Y:S04]  /*b3ce0*/  LDGSTS.E [R3+0x1d300], desc[UR58][R4.64], P1 ;  /* 0x1d30000004037fae */ /* 0x0007e8000892187a */
[----:B-1----:R-:W2:Y:S04]  /*b3cf0*/  LDL.LU R14, [R1+0x27cc] ;  /* 0x0027cc00010e7983 */ /* 0x002ea80000300800 */
[----:B------:R-:W2:Y:S04]  /*b3d00*/  LDL.LU R15, [R1+0x27c8] ;  /* 0x0027c800010f7983 */ /* 0x000ea80000300800 */
[----:B------:R-:W2:Y:S04]  /*b3d10*/  LDL.LU R10, [R1+0x27d0] ;  /* 0x0027d000010a7983 */ /* 0x000ea80000300800 */
[----:B----4-:R-:W4:Y:S04]  /*b3d20*/  LDL.LU R9, [R1+0x27d4] ;  /* 0x0027d40001097983 */ /* 0x010f280000300800 */
[----:B------:R-:W4:Y:S04]  /*b3d30*/  LDL.LU R11, [R1+0x27dc] ;  /* 0x0027dc00010b7983 */ /* 0x000f280000300800 */
[----:B------:R-:W4:Y:S01]  /*b3d40*/  LDL.LU R0, [R1+0x27e4] ;  /* 0x0027e40001007983 */ /* 0x000f220000300800 */
[----:B---3--:R-:W-:-:S04]  /*b3d50*/  IADD3 R8, P1, R8, UR13, RZ ;  /* 0x0000000d08087c10 */ /* 0x008fc8000ff3e0ff */
        /* <DEDUP_REMOVED lines=8> */
[----:B------:R3:W-:Y:S01]  /*b3de0*/  STL [R1+0x275c], R7 ;  /* 0x00275c0701007387 */ /* 0x0007e20000100800 */
[----:B------:R-:W-:Y:S01]  /*b3df0*/  IADD3.X R13, R13, UR8, RZ, P3, !PT ;  /* 0x000000080d0d7c10 */ /* 0x000fe20009ffe4ff */
[----:B------:R-:W-:Y:S02]  /*b3e00*/  IMAD.MOV.U32 R5, RZ, RZ, R12 ;  /* 0x000000ffff057224 */ /* 0x000fe400078e000c */
[----:B------:R-:W-:Y:S01]  /*b3e10*/  STL [R1+0x2764], R2 ;  /* 0x0027640201007387 */ /* 0x000fe20000100800 */
[----:B------:R-:W-:-:S03]  /*b3e20*/  IMAD.MOV.U32 R4, RZ, RZ, R8 ;  /* 0x000000ffff047224 */ /* 0x000fc600078e0008 */
[----:B------:R-:W-:Y:S04]  /*b3e30*/  STL [R1+0x2750], R17 ;  /* 0x0027501101007387 */ /* 0x000fe80000100800 */
[----:B-1----:R-:W4:Y:S04]  /*b3e40*/  LDL.LU R12, [R1+0x27d8] ;  /* 0x0027d800010c7983 */ /* 0x002f280000300800 */
[----:B------:R-:W-:Y:S04]  /*b3e50*/  STL [R1+0x2758], R13 ;  /* 0x0027580d01007387 */ /* 0x000fe80000100800 */
[----:B------:R-:W4:Y:S01]  /*b3e60*/  LDL.LU R8, [R1+0x27e0] ;  /* 0x0027e00001087983 */ /* 0x000f220000300800 */
        /* <DEDUP_REMOVED lines=8> */
[----:B-1----:R-:W-:Y:S01]  /*b3ef0*/  MOV R4, R16 ;  /* 0x0000001000047202 */ /* 0x002fe20000000f00 */
[----:B------:R-:W-:-:S05]  /*b3f00*/  IMAD.MOV.U32 R5, RZ, RZ, R17 ;  /* 0x000000ffff057224 */ /* 0x000fca00078e0011 */
[----:B------:R1:W-:Y:S02]  /*b3f10*/  LDGSTS.E [R3+0x1e100], desc[UR58][R4.64], P0 ;  /* 0x1e10000004037fae */ /* 0x0003e4000812187a */
[----:B-1----:R-:W-:Y:S02]  /*b3f20*/  IMAD.MOV.U32 R4, RZ, RZ, R7 ;  /* 0x000000ffff047224 */ /* 0x002fe400078e0007 */
[----:B------:R-:W-:-:S05]  /*b3f30*/  IMAD.MOV.U32 R5, RZ, RZ, R13 ;  /* 0x000000ffff057224 */ /* 0x000fca00078e000d */
[----:B------:R1:W-:Y:S01]  /*b3f40*/  LDGSTS.E [R3+0x1e200], desc[UR58][R4.64], P0 ;  /* 0x1e20000004037fae */ /* 0x0003e2000812187a */
[----:B--2---:R-:W-:Y:S01]  /*b3f50*/  IADD3.X R6, R6, UR8, RZ, P1, !PT ;  /* 0x0000000806067c10 */ /* 0x004fe20008ffe4ff */
[----:B-1----:R-:W-:-:S03]  /*b3f60*/  IMAD.MOV.U32 R4, RZ, RZ, R2 ;  /* 0x000000ffff047224 */ /* 0x002fc600078e0002 */
[----:B------:R-:W-:Y:S01]  /*b3f70*/  MOV R5, R6 ;  /* 0x0000000600057202 */ /* 0x000fe20000000f00 */
[----:B------:R1:W-:Y:S01]  /*b3f80*/  STL [R1+0x2760], R6 ;  /* 0x0027600601007387 */ /* 0x0003e20000100800 */
[----:B------:R-:W-:-:S03]  /*b3f90*/  ISETP.NE.U32.AND P1, PT, RZ, UR12, PT ;  /* 0x0000000cff007c0c */ /* 0x000fc6000bf25070 */
[----:B---3--:R-:W2:Y:S04]  /*b3fa0*/  LDL.LU R7, [R1+0x3890] ;  /* 0x0038900001077983 */ /* 0x008ea80000300800 */
[----:B------:R3:W-:Y:S01]  /*b3fb0*/  LDGSTS.E [R3+0x1e300], desc[UR58][R4.64], P0 ;  /* 0x1e30000004037fae */ /* 0x0007e2000812187a */
[----:B------:R-:W-:-:S03]  /*b3fc0*/  IADD3 R14, P2, R14, UR13, RZ ;  /* 0x0000000d0e0e7c10 */ /* 0x000fc6000ff5e0ff */
[----:B-1----:R-:W2:Y:S01]  /*b3fd0*/  LDL.LU R6, [R1+0x389c] ;  /* 0x00389c0001067983 */ /* 0x002ea20000300800 */
[----:B------:R-:W-:-:S03]  /*b3fe0*/  IADD3.X R15, R15, UR8, RZ, P2, !PT ;  /* 0x000000080f0f7c10 */ /* 0x000fc600097fe4ff */
[----:B------:R-:W-:Y:S04]  /*b3ff0*/  STL [R1+0x27cc], R14 ;  /* 0x0027cc0e01007387 */ /* 0x000fe80000100800 */
[----:B------:R-:W2:Y:S01]  /*b4000*/  LDL.LU R17, [R1+0x3888] ;  /* 0x0038880001117983 */ /* 0x000ea20000300800 */
[----:B----4-:R-:W-:-:S03]  /*b4010*/  IADD3 R9, P0, R9, UR13, RZ ;  /* 0x0000000d09097c10 */ /* 0x010fc6000ff1e0ff */
[----:B------:R-:W4:Y:S01]  /*b4020*/  LDL.LU R13, [R1+0x3894] ;  /* 0x00389400010d7983 */ /* 0x000f220000300800 */
[----:B------:R-:W-:Y:S02]  /*b4030*/  IADD3 R11, P2, R11, UR13, RZ ;  /* 0x0000000d0b0b7c10 */ /* 0x000fe4000ff5e0ff */
[----:B------:R-:W-:Y:S01]  /*b4040*/  IADD3.X R10, R10, UR8, RZ, P0, !PT ;  /* 0x000000080a0a7c10 */ /* 0x000fe200087fe4ff */
[----:B------:R-:W4:Y:S01]  /*b4050*/  LDL.LU R2, [R1+0x388c] ;  /* 0x00388c0001027983 */ /* 0x000f220000300800 */
[----:B------:R-:W-:Y:S01]  /*b4060*/  IADD3 R0, P3, R0, UR13, RZ ;  /* 0x0000000d00007c10 */ /* 0x000fe2000ff7e0ff */
[----:B---3--:R-:W-:Y:S02]  /*b4070*/  IMAD.MOV.U32 R4, RZ, RZ, R14 ;  /* 0x000000ffff047224 */ /* 0x008fe400078e000e */
[----:B------:R1:W-:Y:S01]  /*b4080*/  STL [R1+0x27d4], R9 ;  /* 0x0027d40901007387 */ /* 0x0003e20000100800 */
[----:B------:R-:W-:-:S03]  /*b4090*/  IMAD.MOV.U32 R5, RZ, RZ, R15 ;  /* 0x000000ffff057224 */ /* 0x000fc600078e000f */
[----:B------:R-:W-:Y:S04]  /*b40a0*/  STL [R1+0x27c8], R15 ;  /* 0x0027c80f01007387 */ /* 0x000fe80000100800 */
[----:B------:R-:W-:Y:S04]  /*b40b0*/  STL [R1+0x27dc], R11 ;  /* 0x0027dc0b01007387 */ /* 0x000fe80000100800 */
[----:B------:R3:W-:Y:S04]  /*b40c0*/  STL [R1+0x27d0], R10 ;  /* 0x0027d00a01007387 */ /* 0x0007e80000100800 */
[----:B------:R-:W-:Y:S04]  /*b40d0*/  STL [R1+0x27e4], R0 ;  /* 0x0027e40001007387 */ /* 0x000fe80000100800 */
[----:B------:R-:W4:Y:S04]  /*b40e0*/  LDL.LU R16, [R1+0x3884] ;  /* 0x0038840001107983 */ /* 0x000f280000300800 */
[----:B------:R1:W-:Y:S02]  /*b40f0*/  LDGSTS.E [R3+0x1f000], desc[UR58][R4.64], P1 ;  /* 0x1f00000004037fae */ /* 0x0003e4000892187a */
[----:B-1----:R-:W-:-:S02]  /*b4100*/  IMAD.MOV.U32 R4, RZ, RZ, R9 ;  /* 0x000000ffff047224 */ /* 0x002fc400078e0009 */
[----:B------:R-:W-:-:S05]  /*b4110*/  IMAD.MOV.U32 R5, RZ, RZ, R10 ;  /* 0x000000ffff057224 */ /* 0x000fca00078e000a */
[----:B------:R1:W-:Y:S02]  /*b4120*/  LDGSTS.E [R3+0x1f100], desc[UR58][R4.64], P1 ;  /* 0x1f10000004037fae */ /* 0x0003e4000892187a */
[----:B-1----:R-:W-:Y:S02]  /*b4130*/  MOV R4, R11 ;  /* 0x0000000b00047202 */ /* 0x002fe40000000f00 */
[----:B------:R-:W-:-:S05]  /*b4140*/  IADD3.X R12, R12, UR8, RZ, P2, !PT ;  /* 0x000000080c0c7c10 */ /* 0x000fca00097fe4ff */
[----:B------:R1:W-:Y:S01]  /*b4150*/  STL [R1+0x27d8], R12 ;  /* 0x0027d80c01007387 */ /* 0x0003e20000100800 */
[----:B------:R-:W-:-:S03]  /*b4160*/  IADD3.X R8, R8, UR8, RZ, P3, !PT ;  /* 0x0000000808087c10 */ /* 0x000fc60009ffe4ff */
[----:B------:R-:W4:Y:S04]  /*b4170*/  LDL.LU R9, [R1+0x3880] ;  /* 0x0038800001097983 */ /* 0x000f280000300800 */
[----:B---3--:R-:W3:Y:S04]  /*b4180*/  LDL.LU R10, [R1+0x381c] ;  /* 0x00381c00010a7983 */ /* 0x008ee80000300800 */
[----:B------:R-:W-:Y:S04]  /*b4190*/  STL [R1+0x27e0], R8 ;  /* 0x0027e00801007387 */ /* 0x000fe80000100800 */
[----:B------:R-:W3:Y:S01]  /*b41a0*/  LDL.LU R19, [R1+0x3878] ;  /* 0x0038780001137983 */ /* 0x000ee20000300800 */
[----:B------:R-:W-:-:S03]  /*b41b0*/  IMAD.MOV.U32 R5, RZ, RZ, R12 ;  /* 0x000000ffff057224 */ /* 0x000fc600078e000c */
[----:B------:R-:W3:Y:S04]  /*b41c0*/  LDL.LU R15, [R1+0x3810] ;  /* 0x00381000010f7983 */ /* 0x000ee80000300800 */
[----:B------:R-:W3:Y:S04]  /*b41d0*/  LDL.LU R18, [R1+0x3808] ;  /* 0x0038080001127983 */ /* 0x000ee80000300800 */
[----:B-1----:R-:W3:Y:S04]  /*b41e0*/  LDL.LU R12, [R1+0x3814] ;  /* 0x00381400010c7983 */ /* 0x002ee80000300800 */
[----:B------:R1:W-:Y:S02]  /*b41f0*/  LDGSTS.E [R3+0x1f200], desc[UR58][R4.64], P1 ;  /* 0x1f20000004037fae */ /* 0x0003e4000892187a */
[----:B-1----:R-:W-:-:S02]  /*b4200*/  IMAD.MOV.U32 R4, RZ, RZ, R0 ;  /* 0x000000ffff047224 */ /* 0x002fc400078e0000 */
[----:B------:R-:W3:Y:S01]  /*b4210*/  LDL.LU R0, [R1+0x380c] ;  /* 0x00380c0001007983 */ /* 0x000ee20000300800 */
[----:B------:R-:W-:-:S04]  /*b4220*/  UISETP.GT.AND UP1, UPT, UR15, 0x1, UPT ;  /* 0x000000010f00788c */ /* 0x000fc8000bf24270 */
[----:B------:R-:W-:Y:S01]  /*b4230*/  USEL UR12, URZ, 0x4, !UP1 ;  /* 0x000000043f0c7887 */ /* 0x000fe2000c800000 */
[----:B------:R-:W-:-:S03]  /*b4240*/  IMAD.MOV.U32 R5, RZ, RZ, R8 ;  /* 0x000000ffff057224 */ /* 0x000fc600078e0008 */
[----:B------:R-:W-:Y:S02]  /*b4250*/  USEL UR12, UR12, URZ, !UP0 ;  /* 0x0000003f0c0c7287 */ /* 0x000fe4000c000000 */
[----:B------:R1:W-:Y:S04]  /*b4260*/  LDGSTS.E [R3+0x1f300], desc[UR58][R4.64], P1 ;  /* 0x1f30000004037fae */ /* 0x0003e8000892187a */
[----:B------:R-:W-:Y:S02]  /*b4270*/  ISETP.NE.U32.AND P0, PT, RZ, UR12, PT ;  /* 0x0000000cff007c0c */ /* 0x000fe4000bf05070 */
[----:B-1----:R-:W-:-:S05]  /*b4280*/  LOP3.LUT R4, R73, 0x20, RZ, 0x3c, !PT ;  /* 0x0000002049047812 */ /* 0x002fca00078e3cff */
[----:B------:R-:W-:Y:S01]  /*b4290*/  VIADD R4, R4, UR16 ;  /* 0x0000001004047c36 */ /* 0x000fe20008000000 */
[----:B------:R-:W-:Y:S01]  /*b42a0*/  UISETP.GT.AND UP1, UPT, UR15, 0x5, UPT ;  /* 0x000000050f00788c */ /* 0x000fe2000bf24270 */
[----:B--2---:R-:W-:-:S04]  /*b42b0*/  IADD3 R6, P1, R6, UR13, RZ ;  /* 0x0000000d06067c10 */ /* 0x004fc8000ff3e0ff */
[----:B------:R-:W-:Y:S01]  /*b42c0*/  IADD3.X R7, R7, UR8, RZ, P1, !PT ;  /* 0x0000000807077c10 */ /* 0x000fe20008ffe4ff */
[----:B------:R1:W-:Y:S04]  /*b42d0*/  STL [R1+0x389c], R6 ;  /* 0x00389c0601007387 */ /* 0x0003e80000100800 */
[----:B------:R1:W-:Y:S01]  /*b42e0*/  LDGSTS.E [R4+0x400], desc[UR58][R6.64], P0 ;  /* 0x0040000006047fae */ /* 0x0003e2000812187a */
[----:B----4-:R-:W-:Y:S02]  /*b42f0*/  IADD3 R13, P2, R13, UR13, RZ ;  /* 0x0000000d0d0d7c10 */ /* 0x010fe4000ff5e0ff */
[----:B------:R-:W-:-:S03]  /*b4300*/  IADD3 R2, P1, R2, UR13, RZ ;  /* 0x0000000d02027c10 */ /* 0x000fc6000ff3e0ff */
[----:B------:R-:W-:Y:S01]  /*b4310*/  STL [R1+0x3894], R13 ;  /* 0x0038940d01007387 */ /* 0x000fe20000100800 */
[----:B------:R-:W-:-:S03]  /*b4320*/  IADD3.X R17, R17, UR8, RZ, P2, !PT ;  /* 0x0000000811117c10 */ /* 0x000fc600097fe4ff */
[----:B------:R2:W-:Y:S01]  /*b4330*/  STL [R1+0x3890], R7 ;  /* 0x0038900701007387 */ /* 0x0005e20000100800 */
[----:B-1----:R-:W-:-:S03]  /*b4340*/  MOV R6, R13 ;  /* 0x0000000d00067202 */ /* 0x002fc60000000f00 */
[----:B------:R-:W-:Y:S04]  /*b4350*/  STL [R1+0x388c], R2 ;  /* 0x00388c0201007387 */ /* 0x000fe80000100800 */
[----:B------:R-:W4:Y:S01]  /*b4360*/  LDL.LU R11, [R1+0x3800] ;  /* 0x00380000010b7983 */ /* 0x000f220000300800 */
[----:B--2---:R-:W-:-:S03]  /*b4370*/  IMAD.MOV.U32 R7, RZ, RZ, R17 ;  /* 0x000000ffff077224 */ /* 0x004fc600078e0011 */
[----:B------:R1:W-:Y:S04]  /*b4380*/  STL [R1+0x3888], R17 ;  /* 0x0038881101007387 */ /* 0x0003e80000100800 */
[----:B------:R-:W2:Y:S01]  /*b4390*/  LDL.LU R14, [R1+0x3804] ;  /* 0x00380400010e7983 */ /* 0x000ea20000300800 */
[----:B------:R-:W-:-:S03]  /*b43a0*/  IADD3 R16, P2, R16, UR13, RZ ;  /* 0x0000000d10107c10 */ /* 0x000fc6000ff5e0ff */
[----:B------:R-:W2:Y:S04]  /*b43b0*/  LDL.LU R8, [R1+0x379c] ;  /* 0x00379c0001087983 */ /* 0x000ea80000300800 */
[----:B-1----:R-:W2:Y:S04]  /*b43c0*/  LDL.LU R17, [R1+0x37f8] ;  /* 0x0037f80001117983 */ /* 0x002ea80000300800 */
[----:B------:R-:W-:Y:S04]  /*b43d0*/  STL [R1+0x3884], R16 ;  /* 0x0038841001007387 */ /* 0x000fe80000100800 */
[----:B------:R1:W-:Y:S01]  /*b43e0*/  LDGSTS.E [R4+0x500], desc[UR58][R6.64], P0 ;  /* 0x0050000006047fae */ /* 0x0003e2000812187a */
[----:B------:R-:W-:-:S04]  /*b43f0*/  USEL UR12, URZ, 0x4, !UP1 ;  /* 0x000000043f0c7887 */ /* 0x000fc8000c800000 */
[----:B------:R-:W-:Y:S01]  /*b4400*/  USEL UR12, UR12, URZ, !UP0 ;  /* 0x0000003f0c0c7287 */ /* 0x000fe2000c000000 */
[----:B-1----:R-:W-:Y:S01]  /*b4410*/  IMAD.MOV.U32 R6, RZ, RZ, R2 ;  /* 0x000000ffff067224 */ /* 0x002fe200078e0002 */
[----:B------:R-:W-:Y:S02]  /*b4420*/  IADD3.X R9, R9, UR8, RZ, P1, !PT ;  /* 0x0000000809097c10 */ /* 0x000fe40008ffe4ff */
[----:B---3--:R-:W-:-:S03]  /*b4430*/  IADD3 R10, P3, R10, UR13, RZ ;  /* 0x0000000d0a0a7c10 */ /* 0x008fc6000ff7e0ff */
[----:B------:R1:W-:Y:S01]  /*b4440*/  STL [R1+0x3880], R9 ;  /* 0x0038800901007387 */ /* 0x0003e20000100800 */
[----:B------:R-:W-:-:S03]  /*b4450*/  IMAD.MOV.U32 R7, RZ, RZ, R9 ;  /* 0x000000ffff077224 */ /* 0x000fc600078e0009 */
[----:B------:R3:W-:Y:S01]  /*b4460*/  STL [R1+0x381c], R10 ;  /* 0x00381c0a01007387 */ /* 0x0007e20000100800 */
[----:B------:R-:W-:-:S03]  /*b4470*/  IADD3.X R19, R19, UR8, RZ, P2, !PT ;  /* 0x0000000813137c10 */ /* 0x000fc600097fe4ff */
[----:B------:R1:W-:Y:S04]  /*b4480*/  LDGSTS.E [R4+0x600], desc[UR58][R6.64], P0 ;  /* 0x0060000006047fae */ /* 0x0003e8000812187a */
[----:B-1----:R-:W2:Y:S04]  /*b4490*/  LDL.LU R9, [R1+0x3790] ;  /* 0x0037900001097983 */ /* 0x002ea80000300800 */
[----:B------:R-:W-:Y:S04]  /*b44a0*/  STL [R1+0x3878], R19 ;  /* 0x0038781301007387 */ /* 0x000fe80000100800 */
[----:B------:R-:W2:Y:S01]  /*b44b0*/  LDL.LU R13, [R1+0x3794] ;  /* 0x00379400010d7983 */ /* 0x000ea20000300800 */
[----:B------:R-:W-:Y:S01]  /*b44c0*/  IMAD.MOV.U32 R6, RZ, RZ, R16 ;  /* 0x000000ffff067224 */ /* 0x000fe200078e0010 */
[----:B------:R-:W-:-:S02]  /*b44d0*/  MOV R7, R19 ;  /* 0x0000001300077202 */ /* 0x000fc40000000f00 */
[----:B------:R-:W-:Y:S01]  /*b44e0*/  ISETP.NE.U32.AND P1, PT, RZ, UR12, PT ;  /* 0x0000000cff007c0c */ /* 0x000fe2000bf25070 */
[----:B------:R-:W2:Y:S01]  /*b44f0*/  LDL.LU R2, [R1+0x378c] ;  /* 0x00378c0001027983 */ /* 0x000ea20000300800 */
[----:B------:R-:W-:Y:S02]  /*b4500*/  IADD3 R12, P2, R12, UR13, RZ ;  /* 0x0000000d0c0c7c10 */ /* 0x000fe4000ff5e0ff */
[----:B------:R-:W-:Y:S01]  /*b4510*/  IADD3.X R15, R15, UR8, RZ, P3, !PT ;  /* 0x000000080f0f7c10 */ /* 0x000fe20009ffe4ff */
[----:B------:R1:W-:Y:S01]  /*b4520*/  LDGSTS.E [R4+0x700], desc[UR58][R6.64], P0 ;  /* 0x0070000006047fae */ /* 0x0003e2000812187a */
[----:B------:R-:W-:-:S03]  /*b4530*/  IADD3.X R18, R18, UR8, RZ, P2, !PT ;  /* 0x0000000812127c10 */ /* 0x000fc600097fe4ff */
[----:B------:R-:W-:Y:S01]  /*b4540*/  STL [R1+0x3814], R12 ;  /* 0x0038140c01007387 */ /* 0x000fe20000100800 */
[----:B------:R-:W-:-:S03]  /*b4550*/  IADD3 R0, P0, R0, UR13, RZ ;  /* 0x0000000d00007c10 */ /* 0x000fc6000ff1e0ff */
[----:B------:R3:W-:Y:S01]  /*b4560*/  STL [R1+0x3810], R15 ;  /* 0x0038100f01007387 */ /* 0x0007e20000100800 */
[----:B-1----:R-:W-:-:S03]  /*b4570*/  IMAD.MOV.U32 R6, RZ, RZ, R10 ;  /* 0x000000ffff067224 */ /* 0x002fc600078e000a */
[----:B------:R-:W2:Y:S01]  /*b4580*/  LDL.LU R16, [R1+0x3788] ;  /* 0x0037880001107983 */ /* 0x000ea20000300800 */
[----:B------:R-:W-:-:S03]  /*b4590*/  IMAD.MOV.U32 R7, RZ, RZ, R15 ;  /* 0x000000ffff077224 */ /* 0x000fc600078e000f */
[----:B------:R-:W-:Y:S04]  /*b45a0*/  STL [R1+0x380c], R0 ;  /* 0x00380c0001007387 */ /* 0x000fe80000100800 */
[----:B---3--:R-:W3:Y:S04]  /*b45b0*/  LDL.LU R10, [R1+0x3780] ;  /* 0x00378000010a7983 */ /* 0x008ee80000300800 */
[----:B------:R1:W-:Y:S04]  /*b45c0*/  STL [R1+0x3808], R18 ;  /* 0x0038081201007387 */ /* 0x0003e80000100800 */
[----:B------:R-:W3:Y:S04]  /*b45d0*/  LDL.LU R15, [R1+0x3784] ;  /* 0x00378400010f7983 */ /* 0x000ee80000300800 */
[----:B------:R-:W3:Y:S04]  /*b45e0*/  LDL.LU R5, [R1+0x371c] ;  /* 0x00371c0001057983 */ /* 0x000ee80000300800 */
[----:B------:R1:W-:Y:S02]  /*b45f0*/  LDGSTS.E [R4+0x1400], desc[UR58][R6.64], P1 ;  /* 0x0140000006047fae */ /* 0x0003e4000892187a */
[----:B-1----:R-:W-:-:S02]  /*b4600*/  IMAD.MOV.U32 R7, RZ, RZ, R18 ;  /* 0x000000ffff077224 */ /* 0x002fc400078e0012 */
[----:B------:R-:W3:Y:S01]  /*b4610*/  LDL.LU R18, [R1+0x3778] ;  /* 0x0037780001127983 */ /* 0x000ee20000300800 */
[----:B------:R-:W-:Y:S01]  /*b4620*/  IMAD.MOV.U32 R6, RZ, RZ, R12 ;  /* 0x000000ffff067224 */ /* 0x000fe200078e000c */
[----:B------:R-:W-:-:S04]  /*b4630*/  UISETP.GT.AND UP1, UPT, UR15, 0x9, UPT ;  /* 0x000000090f00788c */ /* 0x000fc8000bf24270 */
[----:B------:R1:W-:Y:S01]  /*b4640*/  LDGSTS.E [R4+0x1500], desc[UR58][R6.64], P1 ;  /* 0x0150000006047fae */ /* 0x0003e2000892187a */
[----:B------:R-:W-:-:S04]  /*b4650*/  USEL UR12, URZ, 0x4, !UP1 ;  /* 0x000000043f0c7887 */ /* 0x000fc8000c800000 */
[----:B------:R-:W-:Y:S01]  /*b4660*/  USEL UR12, UR12, URZ, !UP0 ;  /* 0x0000003f0c0c7287 */ /* 0x000fe2000c000000 */
[----:B-1----:R-:W-:Y:S02]  /*b4670*/  MOV R6, R0 ;  /* 0x0000000000067202 */ /* 0x002fe40000000f00 */
[----:B----4-:R-:W-:Y:S02]  /*b4680*/  IADD3.X R11, R11, UR8, RZ, P0, !PT ;  /* 0x000000080b0b7c10 */ /* 0x010fe400087fe4ff */
[----:B--2---:R-:W-:Y:S02]  /*b4690*/  IADD3 R14, P2, R14, UR13, RZ ;  /* 0x0000000d0e0e7c10 */ /* 0x004fe4000ff5e0ff */
[----:B------:R-:W-:-:S03]  /*b46a0*/  IADD3 R8, P3, R8, UR13, RZ ;  /* 0x0000000d08087c10 */ /* 0x000fc6000ff7e0ff */
[----:B------:R-:W-:Y:S01]  /*b46b0*/  STL [R1+0x3804], R14 ;  /* 0x0038040e01007387 */ /* 0x000fe20000100800 */
[----:B------:R-:W-:-:S03]  /*b46c0*/  IADD3.X R17, R17, UR8, RZ, P2, !PT ;  /* 0x0000000811117c10 */ /* 0x000fc600097fe4ff */
[----:B------:R1:W-:Y:S01]  /*b46d0*/  STL [R1+0x3800], R11 ;  /* 0x0038000b01007387 */ /* 0x0003e20000100800 */
[----:B------:R-:W-:-:S03]  /*b46e0*/  IMAD.MOV.U32 R7, RZ, RZ, R11 ;  /* 0x000000ffff077224 */ /* 0x000fc600078e000b */
[----:B------:R-:W-:Y:S04]  /*b46f0*/  STL [R1+0x379c], R8 ;  /* 0x00379c0801007387 */ /* 0x000fe80000100800 */
[----:B------:R2:W-:Y:S04]  /*b4700*/  LDGSTS.E [R4+0x1600], desc[UR58][R6.64], P1 ;  /* 0x0160000006047fae */ /* 0x0005e8000892187a */
[----:B-1----:R-:W4:Y:S04]  /*b4710*/  LDL.LU R11, [R1+0x3710] ;  /* 0x00371000010b7983 */ /* 0x002f280000300800 */
[----:B------:R1:W-:Y:S04]  /*b4720*/  STL [R1+0x37f8], R17 ;  /* 0x0037f81101007387 */ /* 0x0003e80000100800 */
[----:B------:R-:W4:Y:S01]  /*b4730*/  LDL.LU R12, [R1+0x3714] ;  /* 0x00371400010c7983 */ /* 0x000f220000300800 */
[----:B--2---:R-:W-:-:S03]  /*b4740*/  IMAD.MOV.U32 R7, RZ, RZ, R17 ;  /* 0x000000ffff077224 */ /* 0x004fc600078e0011 */
[----:B------:R-:W2:Y:S01]  /*b4750*/  LDL.LU R0, [R1+0x370c] ;  /* 0x00370c0001007983 */ /* 0x000ea20000300800 */
[----:B------:R-:W-:Y:S01]  /*b4760*/  ISETP.NE.U32.AND P0, PT, RZ, UR12, PT ;  /* 0x0000000cff007c0c */ /* 0x000fe2000bf05070 */
[----:B------:R-:W-:-:S05]  /*b4770*/  IMAD.MOV.U32 R6, RZ, RZ, R14 ;  /* 0x000000ffff067224 */ /* 0x000fca00078e000e */
[----:B------:R1:W-:Y:S02]  /*b4780*/  LDGSTS.E [R4+0x1700], desc[UR58][R6.64], P1 ;  /* 0x0170000006047fae */ /* 0x0003e4000892187a */
[----:B-1----:R-:W-:Y:S01]  /*b4790*/  IMAD.MOV.U32 R6, RZ, RZ, R8 ;  /* 0x000000ffff067224 */ /* 0x002fe200078e0008 */
[----:B------:R-:W-:Y:S02]  /*b47a0*/  IADD3.X R9, R9, UR8, RZ, P3, !PT ;  /* 0x0000000809097c10 */ /* 0x000fe40009ffe4ff */
[----:B------:R-:W-:-:S05]  /*b47b0*/  IADD3 R13, P2, R13, UR13, RZ ;  /* 0x0000000d0d0d7c10 */ /* 0x000fca000ff5e0ff */
[----:B------:R-:W-:Y:S04]  /*b47c0*/  STL [R1+0x3794], R13 ;  /* 0x0037940d01007387 */ /* 0x000fe80000100800 */
[----:B------:R1:W-:Y:S04]  /*b47d0*/  STL [R1+0x3790], R9 ;  /* 0x0037900901007387 */ /* 0x0003e80000100800 */
[----:B------:R-:W2:Y:S01]  /*b47e0*/  LDL.LU R17, [R1+0x3708] ;  /* 0x0037080001117983 */ /* 0x000ea20000300800 */
[----:B------:R-:W-:Y:S02]  /*b47f0*/  IADD3 R2, P1, R2, UR13, RZ ;  /* 0x0000000d02027c10 */ /* 0x000fe4000ff3e0ff */
[----:B------:R-:W-:-:S03]  /*b4800*/  MOV R7, R9 ;  /* 0x0000000900077202 */ /* 0x000fc60000000f00 */
[----:B------:R-:W-:Y:S01]  /*b4810*/  STL [R1+0x378c], R2 ;  /* 0x00378c0201007387 */ /* 0x000fe20000100800 */
[----:B------:R-:W-:-:S03]  /*b4820*/  IADD3.X R16, R16, UR8, RZ, P2, !PT ;  /* 0x0000000810107c10 */ /* 0x000fc600097fe4ff */
[----:B-1----:R-:W2:Y:S04]  /*b4830*/  LDL.LU R9, [R1+0x3700] ;  /* 0x0037000001097983 */ /* 0x002ea80000300800 */
[----:B------:R1:W-:Y:S01]  /*b4840*/  LDGSTS.E [R4+0x2400], desc[UR58][R6.64], P0 ;  /* 0x0240000006047fae */ /* 0x0003e2000812187a */
[----:B---3--:R-:W-:-:S03]  /*b4850*/  IADD3.X R10, R10, UR8, RZ, P1, !PT ;  /* 0x000000080a0a7c10 */ /* 0x008fc60008ffe4ff */
[----:B------:R3:W-:Y:S04]  /*b4860*/  STL [R1+0x3788], R16 ;  /* 0x0037881001007387 */ /* 0x0007e80000100800 */
[----:B------:R-:W2:Y:S01]  /*b4870*/  LDL.LU R14, [R1+0x3704] ;  /* 0x00370400010e7983 */ /* 0x000ea20000300800 */
[----:B------:R-:W-:Y:S01]  /*b4880*/  IADD3 R15, P2, R15, UR13, RZ ;  /* 0x0000000d0f0f7c10 */ /* 0x000fe2000ff5e0ff */
[----:B-1----:R-:W-:Y:S02]  /*b4890*/  IMAD.MOV.U32 R6, RZ, RZ, R13 ;  /* 0x000000ffff067224 */ /* 0x002fe400078e000d */
[----:B------:R-:W2:Y:S01]  /*b48a0*/  LDL.LU R8, [R1+0x369c] ;  /* 0x00369c0001087983 */ /* 0x000ea20000300800 */
[----:B------:R-:W-:Y:S01]  /*b48b0*/  IMAD.MOV.U32 R7, RZ, RZ, R16 ;  /* 0x000000ffff077224 */ /* 0x000fe200078e0010 */
[----:B------:R-:W-:-:S02]  /*b48c0*/  IADD3 R5, P3, R5, UR13, RZ ;  /* 0x0000000d05057c10 */ /* 0x000fc4000ff7e0ff */
[----:B---3--:R-:W3:Y:S04]  /*b48d0*/  LDL.LU R16, [R1+0x36f8] ;  /* 0x0036f80001107983 */ /* 0x008ee80000300800 */
[----:B------:R-:W-:Y:S04]  /*b48e0*/  STL [R1+0x3784], R15 ;  /* 0x0037840f01007387 */ /* 0x000fe80000100800 */
[----:B------:R1:W-:Y:S04]  /*b48f0*/  STL [R1+0x3780], R10 ;  /* 0x0037800a01007387 */ /* 0x0003e80000100800 */
[----:B------:R1:W-:Y:S01]  /*b4900*/  LDGSTS.E [R4+0x2500], desc[UR58][R6.64], P0 ;  /* 0x0250000006047fae */ /* 0x0003e2000812187a */
[----:B------:R-:W-:-:S03]  /*b4910*/  IADD3.X R18, R18, UR8, RZ, P2, !PT ;  /* 0x0000000812127c10 */ /* 0x000fc600097fe4ff */
[----:B------:R-:W-:Y:S01]  /*b4920*/  STL [R1+0x371c], R5 ;  /* 0x00371c0501007387 */ /* 0x000fe20000100800 */
[----:B-1----:R-:W-:-:S03]  /*b4930*/  IMAD.MOV.U32 R7, RZ, RZ, R10 ;  /* 0x000000ffff077224 */ /* 0x002fc600078e000a */
[----:B------:R-:W3:Y:S04]  /*b4940*/  LDL.LU R10, [R1+0x3690] ;  /* 0x00369000010a7983 */ /* 0x000ee80000300800 */
[----:B------:R1:W-:Y:S04]  /*b4950*/  STL [R1+0x3778], R18 ;  /* 0x0037781201007387 */ /* 0x0003e80000100800 */
[----:B------:R-:W3:Y:S01]  /*b4960*/  LDL.LU R13, [R1+0x3694] ;  /* 0x00369400010d7983 */ /* 0x000ee20000300800 */
[----:B------:R-:W-:Y:S01]  /*b4970*/  UISETP.GT.AND UP1, UPT, UR15, 0xd, UPT ;  /* 0x0000000d0f00788c */ /* 0x000fe2000bf24270 */
[----:B------:R-:W-:-:S02]  /*b4980*/  IMAD.MOV.U32 R6, RZ, RZ, R2 ;  /* 0x000000ffff067224 */ /* 0x000fc400078e0002 */
[----:B------:R-:W3:Y:S01]  /*b4990*/  LDL.LU R2, [R1+0x368c] ;  /* 0x00368c0001027983 */ /* 0x000ee20000300800 */
[----:B------:R-:W-:-:S03]  /*b49a0*/  USEL UR12, URZ, 0x4, !UP1 ;  /* 0x000000043f0c7887 */ /* 0x000fc6000c800000 */
[----:B------:R1:W-:Y:S01]  /*b49b0*/  LDGSTS.E [R4+0x2600], desc[UR58][R6.64], P0 ;  /* 0x0260000006047fae */ /* 0x0003e2000812187a */
[----:B------:R-:W-:-:S06]  /*b49c0*/  USEL UR12, UR12, URZ, !UP0 ;  /* 0x0000003f0c0c7287 */ /* 0x000fcc000c000000 */
[----:B------:R-:W-:Y:S02]  /*b49d0*/  ISETP.NE.U32.AND P1, PT, RZ, UR12, PT ;  /* 0x0000000cff007c0c */ /* 0x000fe4000bf25070 */
[----:B-1----:R-:W-:Y:S01]  /*b49e0*/  MOV R6, R15 ;  /* 0x0000000f00067202 */ /* 0x002fe20000000f00 */
[----:B------:R-:W-:-:S05]  /*b49f0*/  IMAD.MOV.U32 R7, RZ, RZ, R18 ;  /* 0x000000ffff077224 */ /* 0x000fca00078e0012 */
[----:B------:R1:W-:Y:S02]  /*b4a00*/  LDGSTS.E [R4+0x2700], desc[UR58][R6.64], P0 ;  /* 0x0270000006047fae */ /* 0x0003e4000812187a */
[----:B-1----:R-:W-:Y:S01]  /*b4a10*/  IMAD.MOV.U32 R6, RZ, RZ, R5 ;  /* 0x000000ffff067224 */ /* 0x002fe200078e0005 */
[----:B----4-:R-:W-:Y:S02]  /*b4a20*/  IADD3.X R11, R11, UR8, RZ, P3, !PT ;  /* 0x000000080b0b7c10 */ /* 0x010fe40009ffe4ff */
[----:B------:R-:W-:Y:S02]  /*b4a30*/  IADD3 R12, P2, R12, UR13, RZ ;  /* 0x0000000d0c0c7c10 */ /* 0x000fe4000ff5e0ff */
[----:B--2---:R-:W-:-:S03]  /*b4a40*/  IADD3 R0, P0, R0, UR13, RZ ;  /* 0x0000000d00007c10 */ /* 0x004fc6000ff1e0ff */
[----:B------:R-:W-:Y:S01]  /*b4a50*/  STL [R1+0x3714], R12 ;  /* 0x0037140c01007387 */ /* 0x000fe20000100800 */
[----:B------:R-:W-:-:S03]  /*b4a60*/  IMAD.MOV.U32 R7, RZ, RZ, R11 ;  /* 0x000000ffff077224 */ /* 0x000fc600078e000b */
[----:B------:R1:W-:Y:S04]  /*b4a70*/  STL [R1+0x3710], R11 ;  /* 0x0037100b01007387 */ /* 0x0003e80000100800 */
[----:B------:R-:W2:Y:S04]  /*b4a80*/  LDL.LU R18, [R1+0x3688] ;  /* 0x0036880001127983 */ /* 0x000ea80000300800 */
[----:B------:R-:W-:Y:S04]  /*b4a90*/  STL [R1+0x370c], R0 ;  /* 0x00370c0001007387 */ /* 0x000fe80000100800 */
[----:B-1----:R-:W4:Y:S04]  /*b4aa0*/  LDL.LU R11, [R1+0x3680] ;  /* 0x00368000010b7983 */ /* 0x002f280000300800 */
[----:B------:R1:W-:Y:S02]  /*b4ab0*/  LDGSTS.E [R4+0x3400], desc[UR58][R6.64], P1 ;  /* 0x0340000006047fae */ /* 0x0003e4000892187a */
[----:B-1----:R-:W-:Y:S01]  /*b4ac0*/  IMAD.MOV.U32 R6, RZ, RZ, R12 ;  /* 0x000000ffff067224 */ /* 0x002fe200078e000c */
[----:B------:R-:W-:-:S05]  /*b4ad0*/  IADD3.X R17, R17, UR8, RZ, P2, !PT ;  /* 0x0000000811117c10 */ /* 0x000fca00097fe4ff */
[----:B------:R1:W-:Y:S01]  /*b4ae0*/  STL [R1+0x3708], R17 ;  /* 0x0037081101007387 */ /* 0x0003e20000100800 */
[----:B------:R-:W-:-:S03]  /*b4af0*/  MOV R7, R17 ;  /* 0x0000001100077202 */ /* 0x000fc60000000f00 */
[----:B------:R-:W4:Y:S04]  /*b4b00*/  LDL.LU R15, [R1+0x3684] ;  /* 0x00368400010f7983 */ /* 0x000f280000300800 */
[----:B------:R-:W4:Y:S04]  /*b4b10*/  LDL.LU R5, [R1+0x361c] ;  /* 0x00361c0001057983 */ /* 0x000f280000300800 */
[----:B-1----:R-:W4:Y:S01]  /*b4b20*/  LDL.LU R17, [R1+0x3678] ;  /* 0x0036780001117983 */ /* 0x002f220000300800 */
[----:B------:R-:W-:-:S03]  /*b4b30*/  IADD3.X R9, R9, UR8, RZ, P0, !PT ;  /* 0x0000000809097c10 */ /* 0x000fc600087fe4ff */
[----:B------:R1:W-:Y:S01]  /*b4b40*/  LDGSTS.E [R4+0x3500], desc[UR58][R6.64], P1 ;  /* 0x0350000006047fae */ /* 0x0003e2000892187a */
[----:B------:R-:W-:Y:S02]  /*b4b50*/  IADD3 R14, P2, R14, UR13, RZ ;  /* 0x0000000d0e0e7c10 */ /* 0x000fe4000ff5e0ff */
[----:B------:R-:W-:-:S03]  /*b4b60*/  IADD3 R8, P3, R8, UR13, RZ ;  /* 0x0000000d08087c10 */ /* 0x000fc6000ff7e0ff */
[----:B------:R-:W-:Y:S01]  /*b4b70*/  STL [R1+0x3704], R14 ;  /* 0x0037040e01007387 */ /* 0x000fe20000100800 */
[----:B---3--:R-:W-:-:S03]  /*b4b80*/  IADD3.X R16, R16, UR8, RZ, P2, !PT ;  /* 0x0000000810107c10 */ /* 0x008fc600097fe4ff */
[----:B------:R3:W-:Y:S01]  /*b4b90*/  STL [R1+0x3700], R9 ;  /* 0x0037000901007387 */ /* 0x0007e20000100800 */
[----:B-1----:R-:W-:Y:S02]  /*b4ba0*/  IMAD.MOV.U32 R7, RZ, RZ, R9 ;  /* 0x000000ffff077224 */ /* 0x002fe400078e0009 */
[----:B------:R-:W-:Y:S01]  /*b4bb0*/  IMAD.MOV.U32 R6, RZ, RZ, R0 ;  /* 0x000000ffff067224 */ /* 0x000fe200078e0000 */
[----:B------:R-:W-:Y:S04]  /*b4bc0*/  STL [R1+0x369c], R8 ;  /* 0x00369c0801007387 */ /* 0x000fe80000100800 */
[----:B------:R1:W-:Y:S04]  /*b4bd0*/  LDGSTS.E [R4+0x3600], desc[UR58][R6.64], P1 ;  /* 0x0360000006047fae */ /* 0x0003e8000892187a */
[----:B---3--:R-:W3:Y:S04]  /*b4be0*/  LDL.LU R9, [R1+0x3610] ;  /* 0x0036100001097983 */ /* 0x008ee80000300800 */
[----:B------:R1:W-:Y:S04]  /*b4bf0*/  STL [R1+0x36f8], R16 ;  /* 0x0036f81001007387 */ /* 0x0003e80000100800 */
[----:B------:R-:W3:Y:S01]  /*b4c00*/  LDL.LU R12, [R1+0x3614] ;  /* 0x00361400010c7983 */ /* 0x000ee20000300800 */
[----:B------:R-:W-:-:S03]  /*b4c10*/  IADD3.X R10, R10, UR8, RZ, P3, !PT ;  /* 0x000000080a0a7c10 */ /* 0x000fc60009ffe4ff */
[----:B------:R-:W3:Y:S01]  /*b4c20*/  LDL.LU R0, [R1+0x360c] ;  /* 0x00360c0001007983 */ /* 0x000ee20000300800 */
[----:B-1----:R-:W-:Y:S01]  /*b4c30*/  IMAD.MOV.U32 R7, RZ, RZ, R16 ;  /* 0x000000ffff077224 */ /* 0x002fe200078e0010 */
[----:B------:R-:W-:-:S05]  /*b4c40*/  IADD3 R13, P2, R13, UR13, RZ ;  /* 0x0000000d0d0d7c10 */ /* 0x000fca000ff5e0ff */
[----:B------:R-:W-:Y:S04]  /*b4c50*/  STL [R1+0x3694], R13 ;  /* 0x0036940d01007387 */ /* 0x000fe80000100800 */
[----:B------:R1:W-:Y:S04]  /*b4c60*/  STL [R1+0x3690], R10 ;  /* 0x0036900a01007387 */ /* 0x0003e80000100800 */
[----:B------:R-:W3:Y:S01]  /*b4c70*/  LDL.LU R16, [R1+0x3608] ;  /* 0x0036080001107983 */ /* 0x000ee20000300800 */
[----:B------:R-:W-:-:S04]  /*b4c80*/  UISETP.GT.AND UP1, UPT, UR15, 0x11, UPT ;  /* 0x000000110f00788c */ /* 0x000fc8000bf24270 */
[----:B------:R-:W-:-:S04]  /*b4c90*/  USEL UR12, URZ, 0x4, !UP1 ;  /* 0x000000043f0c7887 */ /* 0x000fc8000c800000 */
[----:B------:R-:W-:Y:S01]  /*b4ca0*/  USEL UR12, UR12, URZ, !UP0 ;  /* 0x0000003f0c0c7287 */ /* 0x000fe2000c000000 */
[----:B------:R-:W-:-:S05]  /*b4cb0*/  IMAD.MOV.U32 R6, RZ, RZ, R14 ;  /* 0x000000ffff067224 */ /* 0x000fca00078e000e */
[----:B------:R-:W-:Y:S01]  /*b4cc0*/  ISETP.NE.U32.AND P0, PT, RZ, UR12, PT ;  /* 0x0000000cff007c0c */ /* 0x000fe2000bf05070 */
[----:B------:R1:W-:Y:S01]  /*b4cd0*/  LDGSTS.E [R4+0x3700], desc[UR58][R6.64], P1 ;  /* 0x0370000006047fae */ /* 0x0003e2000892187a */
[----:B------:R-:W-:-:S05]  /*b4ce0*/  IADD3 R2, P1, R2, UR13, RZ ;  /* 0x0000000d02027c10 */ /* 0x000fca000ff3e0ff */
[----:B------:R-:W-:Y:S01]  /*b4cf0*/  STL [R1+0x368c], R2 ;  /* 0x00368c0201007387 */ /* 0x000fe20000100800 */
[----:B-1----:R-:W-:Y:S01]  /*b4d00*/  MOV R6, R8 ;  /* 0x0000000800067202 */ /* 0x002fe20000000f00 */
[----:B------:R-:W-:Y:S02]  /*b4d10*/  IMAD.MOV.U32 R7, RZ, RZ, R10 ;  /* 0x000000ffff077224 */ /* 0x000fe400078e000a */
[----:B------:R-:W3:Y:S04]  /*b4d20*/  LDL.LU R10, [R1+0x3600] ;  /* 0x00360000010a7983 */ /* 0x000ee80000300800 */
[----:B------:R1:W-:Y:S01]  /*b4d30*/  LDGSTS.E [R4+0x4400], desc[UR58][R6.64], P0 ;  /* 0x0440000006047fae */ /* 0x0003e2000812187a */
[----:B------:R-:W-:Y:S01]  /*b4d40*/  UISETP.GT.AND UP1, UPT, UR15, 0x15, UPT ;  /* 0x000000150f00788c */ /* 0x000fe2000bf24270 */
[----:B-1----:R-:W-:Y:S01]  /*b4d50*/  IMAD.MOV.U32 R6, RZ, RZ, R13 ;  /* 0x000000ffff067224 */ /* 0x002fe200078e000d */
[----:B--2---:R-:W-:-:S05]  /*b4d60*/  IADD3.X R18, R18, UR8, RZ, P2, !PT ;  /* 0x0000000812127c10 */ /* 0x004fca00097fe4ff */
[----:B------:R1:W-:Y:S01]  /*b4d70*/  STL [R1+0x3688], R18 ;  /* 0x0036881201007387 */ /* 0x0003e20000100800 */
[----:B------:R-:W-:Y:S01]  /*b4d80*/  IMAD.MOV.U32 R7, RZ, RZ, R18 ;  /* 0x000000ffff077224 */ /* 0x000fe200078e0012 */
[----:B----4-:R-:W-:Y:S02]  /*b4d90*/  IADD3.X R11, R11, UR8, RZ, P1, !PT ;  /* 0x000000080b0b7c10 */ /* 0x010fe40008ffe4ff */
[----:B------:R-:W2:Y:S04]  /*b4da0*/  LDL.LU R14, [R1+0x3604] ;  /* 0x00360400010e7983 */ /* 0x000ea80000300800 */
[----:B------:R-:W4:Y:S04]  /*b4db0*/  LDL.LU R8, [R1+0x359c] ;  /* 0x00359c0001087983 */ /* 0x000f280000300800 */
[----:B-1----:R-:W4:Y:S04]  /*b4dc0*/  LDL.LU R18, [R1+0x35f8] ;  /* 0x0035f80001127983 */ /* 0x002f280000300800 */
[----:B------:R1:W-:Y:S01]  /*b4dd0*/  LDGSTS.E [R4+0x4500], desc[UR58][R6.64], P0 ;  /* 0x0450000006047fae */ /* 0x0003e2000812187a */
[----:B------:R-:W-:Y:S01]  /*b4de0*/  USEL UR12, URZ, 0x4, !UP1 ;  /* 0x000000043f0c7887 */ /* 0x000fe2000c800000 */
[----:B-1----:R-:W-:Y:S01]  /*b4df0*/  MOV R7, R11 ;  /* 0x0000000b00077202 */ /* 0x002fe20000000f00 */
[----:B------:R-:W-:-:S02]  /*b4e00*/  IMAD.MOV.U32 R6, RZ, RZ, R2 ;  /* 0x000000ffff067224 */ /* 0x000fc400078e0002 */
[----:B------:R-:W-:-:S03]  /*b4e10*/  USEL UR12, UR12, URZ, !UP0 ;  /* 0x0000003f0c0c7287 */ /* 0x000fc6000c000000 */
[----:B------:R1:W-:Y:S03]  /*b4e20*/  LDGSTS.E [R4+0x4600], desc[UR58][R6.64], P0 ;  /* 0x0460000006047fae */ /* 0x0003e6000812187a */
[----:B------:R-:W-:Y:S02]  /*b4e30*/  ISETP.NE.U32.AND P1, PT, RZ, UR12, PT ;  /* 0x0000000cff007c0c */ /* 0x000fe4000bf25070 */
[----:B------:R-:W-:Y:S02]  /*b4e40*/  IADD3 R15, P2, R15, UR13, RZ ;  /* 0x0000000d0f0f7c10 */ /* 0x000fe4000ff5e0ff */
[----:B------:R-:W-:-:S03]  /*b4e50*/  IADD3 R5, P3, R5, UR13, RZ ;  /* 0x0000000d05057c10 */ /* 0x000fc6000ff7e0ff */
[----:B------:R-:W-:Y:S01]  /*b4e60*/  STL [R1+0x3684], R15 ;  /* 0x0036840f01007387 */ /* 0x000fe20000100800 */
[----:B------:R-:W-:-:S03]  /*b4e70*/  IADD3.X R17, R17, UR8, RZ, P2, !PT ;  /* 0x0000000811117c10 */ /* 0x000fc600097fe4ff */
[----:B------:R1:W-:Y:S04]  /*b4e80*/  STL [R1+0x3680], R11 ;  /* 0x0036800b01007387 */ /* 0x0003e80000100800 */
[----:B------:R-:W-:Y:S04]  /*b4e90*/  STL [R1+0x361c], R5 ;  /* 0x00361c0501007387 */ /* 0x000fe80000100800 */
[----:B-1----:R-:W4:Y:S04]  /*b4ea0*/  LDL.LU R11, [R1+0x3590] ;  /* 0x00359000010b7983 */ /* 0x002f280000300800 */
[----:B------:R1:W-:Y:S04]  /*b4eb0*/  STL [R1+0x3678], R17 ;  /* 0x0036781101007387 */ /* 0x0003e80000100800 */
[----:B------:R-:W4:Y:S01]  /*b4ec0*/  LDL.LU R13, [R1+0x3594] ;  /* 0x00359400010d7983 */ /* 0x000f220000300800 */
[----:B------:R-:W-:-:S02]  /*b4ed0*/  IMAD.MOV.U32 R6, RZ, RZ, R15 ;  /* 0x000000ffff067224 */ /* 0x000fc400078e000f */
[----:B------:R-:W-:Y:S01]  /*b4ee0*/  IMAD.MOV.U32 R7, RZ, RZ, R17 ;  /* 0x000000ffff077224 */ /* 0x000fe200078e0011 */
[----:B------:R-:W4:Y:S01]  /*b4ef0*/  LDL.LU R2, [R1+0x358c] ;  /* 0x00358c0001027983 */ /* 0x000f220000300800 */
[----:B---3--:R-:W-:-:S03]  /*b4f00*/  IADD3.X R9, R9, UR8, RZ, P3, !PT ;  /* 0x0000000809097c10 */ /* 0x008fc60009ffe4ff */
[----:B------:R3:W-:Y:S01]  /*b4f10*/  LDGSTS.E [R4+0x4700], desc[UR58][R6.64], P0 ;  /* 0x0470000006047fae */ /* 0x0007e2000812187a */
[----:B------:R-:W-:Y:S02]  /*b4f20*/  IADD3 R12, P2, R12, UR13, RZ ;  /* 0x0000000d0c0c7c10 */ /* 0x000fe4000ff5e0ff */
[----:B------:R-:W-:-:S03]  /*b4f30*/  IADD3 R0, P0, R0, UR13, RZ ;  /* 0x0000000d00007c10 */ /* 0x000fc6000ff1e0ff */
[----:B------:R-:W-:Y:S01]  /*b4f40*/  STL [R1+0x3614], R12 ;  /* 0x0036140c01007387 */ /* 0x000fe20000100800 */
[----:B---3--:R-:W-:-:S03]  /*b4f50*/  IMAD.MOV.U32 R6, RZ, RZ, R5 ;  /* 0x000000ffff067224 */ /* 0x008fc600078e0005 */
[----:B------:R3:W-:Y:S01]  /*b4f60*/  STL [R1+0x3610], R9 ;  /* 0x0036100901007387 */ /* 0x0007e20000100800 */
[----:B------:R-:W-:-:S03]  /*b4f70*/  IMAD.MOV.U32 R7, RZ, RZ, R9 ;  /* 0x000000ffff077224 */ /* 0x000fc600078e0009 */
[----:B-1----:R-:W4:Y:S04]  /*b4f80*/  LDL.LU R17, [R1+0x3588] ;  /* 0x0035880001117983 */ /* 0x002f280000300800 */
[----:B------:R-:W-:Y:S04]  /*b4f90*/  STL [R1+0x360c], R0 ;  /* 0x00360c0001007387 */ /* 0x000fe80000100800 */
[----:B---3--:R-:W3:Y:S01]  /*b4fa0*/  LDL.LU R9, [R1+0x3580] ;  /* 0x0035800001097983 */ /* 0x008ee20000300800 */
[----:B------:R-:W-:-:S03]  /*b4fb0*/  IADD3.X R16, R16, UR8, RZ, P2, !PT ;  /* 0x0000000810107c10 */ /* 0x000fc600097fe4ff */
[----:B------:R1:W-:Y:S04]  /*b4fc0*/  LDGSTS.E [R4+0x5400], desc[UR58][R6.64], P1 ;  /* 0x0540000006047fae */ /* 0x0003e8000892187a */
[----:B------:R1:W-:Y:S04]  /*b4fd0*/  STL [R1+0x3608], R16 ;  /* 0x0036081001007387 */ /* 0x0003e80000100800 */
[----:B------:R-:W3:Y:S04]  /*b4fe0*/  LDL.LU R15, [R1+0x3584] ;  /* 0x00358400010f7983 */ /* 0x000ee80000300800 */
[----:B------:R-:W3:Y:S01]  /*b4ff0*/  LDL.LU R5, [R1+0x351c] ;  /* 0x00351c0001057983 */ /* 0x000ee20000300800 */
[----:B-1----:R-:W-:-:S03]  /*b5000*/  IMAD.MOV.U32 R7, RZ, RZ, R16 ;  /* 0x000000ffff077224 */ /* 0x002fc600078e0010 */
[----:B------:R-:W3:Y:S01]  /*b5010*/  LDL.LU R16, [R1+0x3578] ;  /* 0x0035780001107983 */ /* 0x000ee20000300800 */
[----:B------:R-:W-:Y:S01]  /*b5020*/  MOV R6, R12 ;  /* 0x0000000c00067202 */ /* 0x000fe20000000f00 */
[----:B------:R-:W-:-:S04]  /*b5030*/  UISETP.GT.AND UP1, UPT, UR15, 0x19, UPT ;  /* 0x000000190f00788c */ /* 0x000fc8000bf24270 */
[----:B------:R1:W-:Y:S01]  /*b5040*/  LDGSTS.E [R4+0x5500], desc[UR58][R6.64], P1 ;  /* 0x0550000006047fae */ /* 0x0003e2000892187a */
[----:B------:R-:W-:Y:S01]  /*b5050*/  IADD3.X R10, R10, UR8, RZ, P0, !PT ;  /* 0x000000080a0a7c10 */ /* 0x000fe200087fe4ff */
[----:B------:R-:W-:-:S04]  /*b5060*/  USEL UR12, URZ, 0x4, !UP1 ;  /* 0x000000043f0c7887 */ /* 0x000fc8000c800000 */
[----:B-1----:R-:W-:Y:S02]  /*b5070*/  IMAD.MOV.U32 R7, RZ, RZ, R10 ;  /* 0x000000ffff077224 */ /* 0x002fe400078e000a */
[----:B------:R-:W-:Y:S01]  /*b5080*/  IMAD.MOV.U32 R6, RZ, RZ, R0 ;  /* 0x000000ffff067224 */ /* 0x000fe200078e0000 */
[----:B------:R-:W-:-:S04]  /*b5090*/  USEL UR12, UR12, URZ, !UP0 ;  /* 0x0000003f0c0c7287 */ /* 0x000fc8000c000000 */
[----:B------:R1:W-:Y:S02]  /*b50a0*/  LDGSTS.E [R4+0x5600], desc[UR58][R6.64], P1 ;  /* 0x0560000006047fae */ /* 0x0003e4000892187a */
[----:B------:R-:W-:Y:S02]  /*b50b0*/  ISETP.NE.U32.AND P0, PT, RZ, UR12, PT ;  /* 0x0000000cff007c0c */ /* 0x000fe4000bf05070 */
[----:B--2---:R-:W-:Y:S02]  /*b50c0*/  IADD3 R14, P2, R14, UR13, RZ ;  /* 0x0000000d0e0e7c10 */ /* 0x004fe4000ff5e0ff */
[----:B----4-:R-:W-:-:S03]  /*b50d0*/  IADD3 R8, P3, R8, UR13, RZ ;  /* 0x0000000d08087c10 */ /* 0x010fc6000ff7e0ff */
[----:B------:R-:W-:Y:S01]  /*b50e0*/  STL [R1+0x3604], R14 ;  /* 0x0036040e01007387 */ /* 0x000fe20000100800 */
[----:B------:R-:W-:-:S03]  /*b50f0*/  IADD3.X R18, R18, UR8, RZ, P2, !PT ;  /* 0x0000000812127c10 */ /* 0x000fc600097fe4ff */
[----:B------:R2:W-:Y:S04]  /*b5100*/  STL [R1+0x3600], R10 ;  /* 0x0036000a01007387 */ /* 0x0005e80000100800 */
[----:B------:R-:W-:Y:S04]  /*b5110*/  STL [R1+0x359c], R8 ;  /* 0x00359c0801007387 */ /* 0x000fe80000100800 */
[----:B--2---:R-:W2:Y:S04]  /*b5120*/  LDL.LU R10, [R1+0x3510] ;  /* 0x00351000010a7983 */ /* 0x004ea80000300800 */
[----:B------:R4:W-:Y:S04]  /*b5130*/  STL [R1+0x35f8], R18 ;  /* 0x0035f81201007387 */ /* 0x0009e80000100800 */
[----:B------:R-:W2:Y:S01]  /*b5140*/  LDL.LU R12, [R1+0x3514] ;  /* 0x00351400010c7983 */ /* 0x000ea20000300800 */
[----:B-1----:R-:W-:-:S03]  /*b5150*/  MOV R7, R18 ;  /* 0x0000001200077202 */ /* 0x002fc60000000f00 */
[----:B------:R-:W2:Y:S01]  /*b5160*/  LDL.LU R0, [R1+0x350c] ;  /* 0x00350c0001007983 */ /* 0x000ea20000300800 */
[----:B------:R-:W-:-:S05]  /*b5170*/  IMAD.MOV.U32 R6, RZ, RZ, R14 ;  /* 0x000000ffff067224 */ /* 0x000fca00078e000e */
[----:B------:R1:W-:Y:S02]  /*b5180*/  LDGSTS.E [R4+0x5700], desc[UR58][R6.64], P1 ;  /* 0x0570000006047fae */ /* 0x0003e4000892187a */
[----:B-1----:R-:W-:Y:S01]  /*b5190*/  IMAD.MOV.U32 R6, RZ, RZ, R8 ;  /* 0x000000ffff067224 */ /* 0x002fe200078e0008 */
[----:B------:R-:W-:Y:S02]  /*b51a0*/  IADD3.X R11, R11, UR8, RZ, P3, !PT ;  /* 0x000000080b0b7c10 */ /* 0x000fe40009ffe4ff */
[----:B------:R-:W-:-:S05]  /*b51b0*/  IADD3 R13, P2, R13, UR13, RZ ;  /* 0x0000000d0d0d7c10 */ /* 0x000fca000ff5e0ff */
[----:B------:R-:W-:Y:S04]  /*b51c0*/  STL [R1+0x3594], R13 ;  /* 0x0035940d01007387 */ /* 0x000fe80000100800 */
[----:B------:R1:W-:Y:S04]  /*b51d0*/  STL [R1+0x3590], R11 ;  /* 0x0035900b01007387 */ /* 0x0003e80000100800 */
[----:B----4-:R-:W4:Y:S01]  /*b51e0*/  LDL.LU R18, [R1+0x3508] ;  /* 0x0035080001127983 */ /* 0x010f220000300800 */
[----:B------:R-:W-:Y:S01]  /*b51f0*/  IADD3 R2, P1, R2, UR13, RZ ;  /* 0x0000000d02027c10 */ /* 0x000fe2000ff3e0ff */
[----:B------:R-:W-:-:S04]  /*b5200*/  IMAD.MOV.U32 R7, RZ, RZ, R11 ;  /* 0x000000ffff077224 */ /* 0x000fc800078e000b */
[----:B------:R-:W-:Y:S04]  /*b5210*/  STL [R1+0x358c], R2 ;  /* 0x00358c0201007387 */ /* 0x000fe80000100800 */
[----:B-1----:R-:W4:Y:S04]  /*b5220*/  LDL.LU R11, [R1+0x3500] ;  /* 0x00350000010b7983 */ /* 0x002f280000300800 */
[----:B------:R1:W-:Y:S01]  /*b5230*/  LDGSTS.E [R4+0x6400], desc[UR58][R6.64], P0 ;  /* 0x0640000006047fae */ /* 0x0003e2000812187a */
[----:B------:R-:W-:-:S05]  /*b5240*/  IADD3.X R17, R17, UR8, RZ, P2, !PT ;  /* 0x0000000811117c10 */ /* 0x000fca00097fe4ff */
[----:B------:R1:W-:Y:S01]  /*b5250*/  STL [R1+0x3588], R17 ;  /* 0x0035881101007387 */ /* 0x0003e20000100800 */
[----:B---3--:R-:W-:Y:S01]  /*b5260*/  IADD3.X R9, R9, UR8, RZ, P1, !PT ;  /* 0x0000000809097c10 */ /* 0x008fe20008ffe4ff */
[----:B-1----:R-:W-:Y:S02]  /*b5270*/  IMAD.MOV.U32 R6, RZ, RZ, R13 ;  /* 0x000000ffff067224 */ /* 0x002fe400078e000d */
[----:B------:R-:W3:Y:S01]  /*b5280*/  LDL.LU R14, [R1+0x3504] ;  /* 0x00350400010e7983 */ /* 0x000ee20000300800 */
[----:B------:R-:W-:-:S03]  /*b5290*/  IMAD.MOV.U32 R7, RZ, RZ, R17 ;  /* 0x000000ffff077224 */ /* 0x000fc600078e0011 */
[----:B------:R-:W3:Y:S04]  /*b52a0*/  LDL.LU R8, [R1+0x349c] ;  /* 0x00349c0001087983 */ /* 0x000ee80000300800 */
[----:B------:R-:W3:Y:S01]  /*b52b0*/  LDL.LU R17, [R1+0x34f8] ;  /* 0x0034f80001117983 */ /* 0x000ee20000300800 */
[----:B------:R-:W-:-:S03]  /*b52c0*/  IADD3 R15, P2, R15, UR13, RZ ;  /* 0x0000000d0f0f7c10 */ /* 0x000fc6000ff5e0ff */
[----:B------:R1:W-:Y:S01]  /*b52d0*/  LDGSTS.E [R4+0x6500], desc[UR58][R6.64], P0 ;  /* 0x0650000006047fae */ /* 0x0003e2000812187a */
[----:B------:R-:W-:-:S03]  /*b52e0*/  IADD3 R5, P3, R5, UR13, RZ ;  /* 0x0000000d05057c10 */ /* 0x000fc6000ff7e0ff */
[----:B------:R-:W-:Y:S01]  /*b52f0*/  STL [R1+0x3584], R15 ;  /* 0x0035840f01007387 */ /* 0x000fe20000100800 */
[----:B------:R-:W-:-:S03]  /*b5300*/  IADD3.X R16, R16, UR8, RZ, P2, !PT ;  /* 0x0000000810107c10 */ /* 0x000fc600097fe4ff */
[----:B------:R1:W-:Y:S02]  /*b5310*/  STL [R1+0x3580], R9 ;  /* 0x0035800901007387 */ /* 0x0003e40000100800 */
[----:B-1----:R-:W-:Y:S02]  /*b5320*/  IMAD.MOV.U32 R7, RZ, RZ, R9 ;  /* 0x000000ffff077224 */ /* 0x002fe400078e0009 */
[----:B------:R-:W-:Y:S04]  /*b5330*/  STL [R1+0x351c], R5 ;  /* 0x00351c0501007387 */ /* 0x000fe80000100800 */
[----:B------:R-:W3:Y:S04]  /*b5340*/  LDL.LU R9, [R1+0x3490] ;  /* 0x0034900001097983 */ /* 0x000ee80000300800 */
[----:B------:R1:W-:Y:S04]  /*b5350*/  STL [R1+0x3578], R16 ;  /* 0x0035781001007387 */ /* 0x0003e80000100800 */
[----:B------:R-:W3:Y:S01]  /*b5360*/  LDL.LU R13, [R1+0x3494] ;  /* 0x00349400010d7983 */ /* 0x000ee20000300800 */
[----:B------:R-:W-:Y:S01]  /*b5370*/  UISETP.GT.AND UP1, UPT, UR15, 0x1d, UPT ;  /* 0x0000001d0f00788c */ /* 0x000fe2000bf24270 */
[----:B------:R-:W-:-:S02]  /*b5380*/  MOV R6, R2 ;  /* 0x0000000200067202 */ /* 0x000fc40000000f00 */
[----:B------:R-:W3:Y:S01]  /*b5390*/  LDL.LU R2, [R1+0x348c] ;  /* 0x00348c0001027983 */ /* 0x000ee20000300800 */
[----:B------:R-:W-:-:S03]  /*b53a0*/  USEL UR12, URZ, 0x4, !UP1 ;  /* 0x000000043f0c7887 */ /* 0x000fc6000c800000 */
[----:B------:R1:W-:Y:S01]  /*b53b0*/  LDGSTS.E [R4+0x6600], desc[UR58][R6.64], P0 ;  /* 0x0660000006047fae */ /* 0x0003e2000812187a */
[----:B------:R-:W-:-:S06]  /*b53c0*/  USEL UR12, UR12, URZ, !UP0 ;  /* 0x0000003f0c0c7287 */ /* 0x000fcc000c000000 */
[----:B------:R-:W-:Y:S01]  /*b53d0*/  ISETP.NE.U32.AND P1, PT, RZ, UR12, PT ;  /* 0x0000000cff007c0c */ /* 0x000fe2000bf25070 */
[----:B-1----:R-:W-:Y:S02]  /*b53e0*/  IMAD.MOV.U32 R6, RZ, RZ, R15 ;  /* 0x000000ffff067224 */ /* 0x002fe400078e000f */
[----:B------:R-:W-:-:S05]  /*b53f0*/  IMAD.MOV.U32 R7, RZ, RZ, R16 ;  /* 0x000000ffff077224 */ /* 0x000fca00078e0010 */
[----:B------:R1:W-:Y:S02]  /*b5400*/  LDGSTS.E [R4+0x6700], desc[UR58][R6.64], P0 ;  /* 0x0670000006047fae */ /* 0x0003e4000812187a */
[----:B-1----:R-:W-:Y:S01]  /*b5410*/  IMAD.MOV.U32 R6, RZ, RZ, R5 ;  /* 0x000000ffff067224 */ /* 0x002fe200078e0005 */
[----:B--2---:R-:W-:Y:S02]  /*b5420*/  IADD3.X R10, R10, UR8, RZ, P3, !PT ;  /* 0x000000080a0a7c10 */ /* 0x004fe40009ffe4ff */
[----:B------:R-:W-:Y:S02]  /*b5430*/  IADD3 R12, P2, R12, UR13, RZ ;  /* 0x0000000d0c0c7c10 */ /* 0x000fe4000ff5e0ff */
[----:B------:R-:W-:-:S03]  /*b5440*/  IADD3 R0, P0, R0, UR13, RZ ;  /* 0x0000000d00007c10 */ /* 0x000fc6000ff1e0ff */
[----:B------:R-:W-:Y:S01]  /*b5450*/  STL [R1+0x3514], R12 ;  /* 0x0035140c01007387 */ /* 0x000fe20000100800 */
[----:B------:R-:W-:-:S03]  /*b5460*/  MOV R7, R10 ;  /* 0x0000000a00077202 */ /* 0x000fc60000000f00 */
[----:B------:R1:W-:Y:S04]  /*b5470*/  STL [R1+0x3510], R10 ;  /* 0x0035100a01007387 */ /* 0x0003e80000100800 */
[----:B------:R-:W2:Y:S04]  /*b5480*/  LDL.LU R16, [R1+0x3488] ;  /* 0x0034880001107983 */ /* 0x000ea80000300800 */
[----:B------:R-:W-:Y:S04]  /*b5490*/  STL [R1+0x350c], R0 ;  /* 0x00350c0001007387 */ /* 0x000fe80000100800 */
[----:B-1----:R-:W2:Y:S04]  /*b54a0*/  LDL.LU R10, [R1+0x3480] ;  /* 0x00348000010a7983 */ /* 0x002ea80000300800 */
[----:B------:R1:W-:Y:S02]  /*b54b0*/  LDGSTS.E [R4+0x7400], desc[UR58][R6.64], P1 ;  /* 0x0740000006047fae */ /* 0x0003e4000892187a */
[----:B-1----:R-:W-:Y:S01]  /*b54c0*/  IMAD.MOV.U32 R6, RZ, RZ, R12 ;  /* 0x000000ffff067224 */ /* 0x002fe200078e000c */
[----:B----4-:R-:W-:-:S05]  /*b54d0*/  IADD3.X R18, R18, UR8, RZ, P2, !PT ;  /* 0x0000000812127c10 */ /* 0x010fca00097fe4ff */
[----:B------:R1:W-:Y:S01]  /*b54e0*/  STL [R1+0x3508], R18 ;  /* 0x0035081201007387 */ /* 0x0003e20000100800 */
[----:B------:R-:W-:-:S03]  /*b54f0*/  IMAD.MOV.U32 R7, RZ, RZ, R18 ;  /* 0x000000ffff077224 */ /* 0x000fc600078e0012 */
[----:B------:R-:W4:Y:S04]  /*b5500*/  LDL.LU R15, [R1+0x3484] ;  /* 0x00348400010f7983 */ /* 0x000f280000300800 */
[----:B------:R-:W4:Y:S04]  /*b5510*/  LDL.LU R5, [R1+0x341c] ;  /* 0x00341c0001057983 */ /* 0x000f280000300800 */
[----:B-1----:R-:W4:Y:S01]  /*b5520*/  LDL.LU R18, [R1+0x3478] ;  /* 0x0034780001127983 */ /* 0x002f220000300800 */
[----:B------:R-:W-:-:S03]  /*b5530*/  IADD3.X R11, R11, UR8, RZ, P0, !PT ;  /* 0x000000080b0b7c10 */ /* 0x000fc600087fe4ff */
[----:B------:R1:W-:Y:S01]  /*b5540*/  LDGSTS.E [R4+0x7500], desc[UR58][R6.64], P1 ;  /* 0x0750000006047fae */ /* 0x0003e2000892187a */
[----:B---3--:R-:W-:Y:S02]  /*b5550*/  IADD3 R14, P2, R14, UR13, RZ ;  /* 0x0000000d0e0e7c10 */ /* 0x008fe4000ff5e0ff */
[----:B------:R-:W-:-:S03]  /*b5560*/  IADD3 R8, P3, R8, UR13, RZ ;  /* 0x0000000d08087c10 */ /* 0x000fc6000ff7e0ff */
[----:B------:R-:W-:Y:S01]  /*b5570*/  STL [R1+0x3504], R14 ;  /* 0x0035040e01007387 */ /* 0x000fe20000100800 */
[----:B------:R-:W-:-:S03]  /*b5580*/  IADD3.X R17, R17, UR8, RZ, P2, !PT ;  /* 0x0000000811117c10 */ /* 0x000fc600097fe4ff */
        /* <DEDUP_REMOVED lines=8> */
[----:B------:R-:W-:Y:S01]  /*b5610*/  IADD3.X R9, R9, UR8, RZ, P3, !PT ;  /* 0x0000000809097c10 */ /* 0x000fe20009ffe4ff */
[----:B-1----:R-:W-:-:S02]  /*b5620*/  IMAD.MOV.U32 R7, RZ, RZ, R17 ;  /* 0x000000ffff077224 */ /* 0x002fc400078e0011 */
[----:B------:R-:W3:Y:S01]  /*b5630*/  LDL.LU R0, [R1+0x340c] ;  /* 0x00340c0001007983 */ /* 0x000ee20000300800 */
[----:B------:R-:W-:-:S05]  /*b5640*/  IADD3 R13, P2, R13, UR13, RZ ;  /* 0x0000000d0d0d7c10 */ /* 0x000fca000ff5e0ff */
[----:B------:R-:W-:Y:S04]  /*b5650*/  STL [R1+0x3494], R13 ;  /* 0x0034940d01007387 */ /* 0x000fe80000100800 */
[----:B------:R1:W-:Y:S04]  /*b5660*/  STL [R1+0x3490], R9 ;  /* 0x0034900901007387 */ /* 0x0003e80000100800 */
[----:B------:R-:W3:Y:S01]  /*b5670*/  LDL.LU R17, [R1+0x3408] ;  /* 0x0034080001117983 */ /* 0x000ee20000300800 */
[----:B------:R-:W-:-:S04]  /*b5680*/  UISETP.GT.AND UP1, UPT, UR15, 0x21, UPT ;  /* 0x000000210f00788c */ /* 0x000fc8000bf24270 */
[----:B------:R-:W-:-:S04]  /*b5690*/  USEL UR12, URZ, 0x4, !UP1 ;  /* 0x000000043f0c7887 */ /* 0x000fc8000c800000 */
[----:B------:R-:W-:Y:S01]  /*b56a0*/  USEL UR12, UR12, URZ, !UP0 ;  /* 0x0000003f0c0c7287 */ /* 0x000fe2000c000000 */
[----:B------:R-:W-:-:S05]  /*b56b0*/  MOV R6, R14 ;  /* 0x0000000e00067202 */ /* 0x000fca0000000f00 */
[----:B------:R-:W-:Y:S01]  /*b56c0*/  ISETP.NE.U32.AND P0, PT, RZ, UR12, PT ;  /* 0x0000000cff007c0c */ /* 0x000fe2000bf05070 */
[----:B------:R1:W-:Y:S01]  /*b56d0*/  LDGSTS.E [R4+0x7700], desc[UR58][R6.64], P1 ;  /* 0x0770000006047fae */ /* 0x0003e2000892187a */
[----:B------:R-:W-:-:S05]  /*b56e0*/  IADD3 R2, P1, R2, UR13, RZ ;  /* 0x0000000d02027c10 */ /* 0x000fca000ff3e0ff */
[----:B------:R-:W-:Y:S01]  /*b56f0*/  STL [R1+0x348c], R2 ;  /* 0x00348c0201007387 */ /* 0x000fe20000100800 */
[----:B-1----:R-:W-:Y:S02]  /*b5700*/  IMAD.MOV.U32 R6, RZ, RZ, R8 ;  /* 0x000000ffff067224 */ /* 0x002fe400078e0008 */
[----:B------:R-:W-:Y:S02]  /*b5710*/  IMAD.MOV.U32 R7, RZ, RZ, R9 ;  /* 0x000000ffff077224 */ /* 0x000fe400078e0009 */
[----:B------:R-:W3:Y:S04]  /*b5720*/  LDL.LU R9, [R1+0x3400] ;  /* 0x0034000001097983 */ /* 0x000ee80000300800 */
[----:B------:R1:W-:Y:S01]  /*b5730*/  LDGSTS.E [R4+0x8400], desc[UR58][R6.64], P0 ;  /* 0x0840000006047fae */ /* 0x0003e2000812187a */
[----:B------:R-:W-:Y:S01]  /*b5740*/  UISETP.GT.AND UP1, UPT, UR15, 0x25, UPT ;  /* 0x000000250f00788c */ /* 0x000fe2000bf24270 */
[----:B-1----:R-:W-:Y:S01]  /*b5750*/  IMAD.MOV.U32 R6, RZ, RZ, R13 ;  /* 0x000000ffff067224 */ /* 0x002fe200078e000d */
[----:B--2---:R-:W-:-:S04]  /*b5760*/  IADD3.X R16, R16, UR8, RZ, P2, !PT ;  /* 0x0000000810107c10 */ /* 0x004fc800097fe4ff */
[----:B------:R-:W-:Y:S01]  /*b5770*/  MOV R7, R16 ;  /* 0x0000001000077202 */ /* 0x000fe20000000f00 */
[----:B------:R1:W-:Y:S01]  /*b5780*/  STL [R1+0x3488], R16 ;  /* 0x0034881001007387 */ /* 0x0003e20000100800 */
[----:B------:R-:W-:-:S03]  /*b5790*/  IADD3.X R10, R10, UR8, RZ, P1, !PT ;  /* 0x000000080a0a7c10 */ /* 0x000fc60008ffe4ff */
[----:B------:R-:W2:Y:S04]  /*b57a0*/  LDL.LU R14, [R1+0x3404] ;  /* 0x00340400010e7983 */ /* 0x000ea80000300800 */
[----:B------:R-:W2:Y:S04]  /*b57b0*/  LDL.LU R8, [R1+0x339c] ;  /* 0x00339c0001087983 */ /* 0x000ea80000300800 */
[----:B-1----:R-:W2:Y:S04]  /*b57c0*/  LDL.LU R16, [R1+0x33f8] ;  /* 0x0033f80001107983 */ /* 0x002ea80000300800 */
[----:B------:R1:W-:Y:S01]  /*b57d0*/  LDGSTS.E [R4+0x8500], desc[UR58][R6.64], P0 ;  /* 0x0850000006047fae */ /* 0x0003e2000812187a */
[----:B------:R-:W-:Y:S01]  /*b57e0*/  USEL UR12, URZ, 0x4, !UP1 ;  /* 0x000000043f0c7887 */ /* 0x000fe2000c800000 */
[----:B-1----:R-:W-:-:S02]  /*b57f0*/  IMAD.MOV.U32 R7, RZ, RZ, R10 ;  /* 0x000000ffff077224 */ /* 0x002fc400078e000a */
[----:B------:R-:W-:Y:S01]  /*b5800*/  IMAD.MOV.U32 R6, RZ, RZ, R2 ;  /* 0x000000ffff067224 */ /* 0x000fe200078e0002 */
[----:B------:R-:W-:-:S04]  /*b5810*/  USEL UR12, UR12, URZ, !UP0 ;  /* 0x0000003f0c0c7287 */ /* 0x000fc8000c000000 */
[----:B------:R1:W-:Y:S02]  /*b5820*/  LDGSTS.E [R4+0x8600], desc[UR58][R6.64], P0 ;  /* 0x0860000006047fae */ /* 0x0003e4000812187a */
[----:B------:R-:W-:Y:S02]  /*b5830*/  ISETP.NE.U32.AND P1, PT, RZ, UR12, PT ;  /* 0x0000000cff007c0c */ /* 0x000fe4000bf25070 */
[----:B----4-:R-:W-:Y:S02]  /*b5840*/  IADD3 R15, P2, R15, UR13, RZ ;  /* 0x0000000d0f0f7c10 */ /* 0x010fe4000ff5e0ff */
[----:B------:R-:W-:-:S03]  /*b5850*/  IADD3 R5, P3, R5, UR13, RZ ;  /* 0x0000000d05057c10 */ /* 0x000fc6000ff7e0ff */
[----:B------:R-:W-:Y:S01]  /*b5860*/  STL [R1+0x3484], R15 ;  /* 0x0034840f01007387 */ /* 0x000fe20000100800 */
[----:B------:R-:W-:-:S03]  /*b5870*/  IADD3.X R18, R18, UR8, RZ, P2, !PT ;  /* 0x0000000812127c10 */ /* 0x000fc600097fe4ff */
[----:B------:R4:W-:Y:S04]  /*b5880*/  STL [R1+0x3480], R10 ;  /* 0x0034800a01007387 */ /* 0x0009e80000100800 */
[----:B------:R-:W-:Y:S04]  /*b5890*/  STL [R1+0x341c], R5 ;  /* 0x00341c0501007387 */ /* 0x000fe80000100800 */
[----:B----4-:R-:W4:Y:S04]  /*b58a0*/  LDL.LU R10, [R1+0x3390] ;  /* 0x00339000010a7983 */ /* 0x010f280000300800 */
[----:B------:R3:W-:Y:S04]  /*b58b0*/  STL [R1+0x3478], R18 ;  /* 0x0034781201007387 */ /* 0x0007e80000100800 */
[----:B------:R-:W4:Y:S01]  /*b58c0*/  LDL.LU R13, [R1+0x3394] ;  /* 0x00339400010d7983 */ /* 0x000f220000300800 */
[----:B-1----:R-:W-:-:S02]  /*b58d0*/  IMAD.MOV.U32 R6, RZ, RZ, R15 ;  /* 0x000000ffff067224 */ /* 0x002fc400078e000f */
[----:B------:R-:W-:Y:S01]  /*b58e0*/  IMAD.MOV.U32 R7, RZ, RZ, R18 ;  /* 0x000000ffff077224 */ /* 0x000fe200078e0012 */
[----:B------:R-:W4:Y:S04]  /*b58f0*/  LDL.LU R2, [R1+0x338c] ;  /* 0x00338c0001027983 */ /* 0x000f280000300800 */
[----:B------:R1:W-:Y:S01]  /*b5900*/  LDGSTS.E [R4+0x8700], desc[UR58][R6.64], P0 ;  /* 0x0870000006047fae */ /* 0x0003e2000812187a */
[----:B---3--:R-:W-:Y:S02]  /*b5910*/  IADD3.X R11, R11, UR8, RZ, P3, !PT ;  /* 0x000000080b0b7c10 */ /* 0x008fe40009ffe4ff */
[----:B------:R-:W-:Y:S02]  /*b5920*/  IADD3 R12, P2, R12, UR13, RZ ;  /* 0x0000000d0c0c7c10 */ /* 0x000fe4000ff5e0ff */
[----:B------:R-:W-:-:S03]  /*b5930*/  IADD3 R0, P0, R0, UR13, RZ ;  /* 0x0000000d00007c10 */ /* 0x000fc6000ff1e0ff */
[----:B------:R-:W-:Y:S01]  /*b5940*/  STL [R1+0x3414], R12 ;  /* 0x0034140c01007387 */ /* 0x000fe20000100800 */
[----:B-1----:R-:W-:Y:S01]  /*b5950*/  MOV R6, R5 ;  /* 0x0000000500067202 */ /* 0x002fe20000000f00 */
[----:B------:R-:W-:Y:S02]  /*b5960*/  IMAD.MOV.U32 R7, RZ, RZ, R11 ;  /* 0x000000ffff077224 */ /* 0x000fe400078e000b */
[----:B------:R1:W-:Y:S04]  /*b5970*/  STL [R1+0x3410], R11 ;  /* 0x0034100b01007387 */ /* 0x0003e80000100800 */
[----:B------:R-:W3:Y:S04]  /*b5980*/  LDL.LU R18, [R1+0x3388] ;  /* 0x0033880001127983 */ /* 0x000ee80000300800 */
[----:B------:R-:W-:Y:S04]  /*b5990*/  STL [R1+0x340c], R0 ;  /* 0x00340c0001007387 */ /* 0x000fe80000100800 */
[----:B-1----:R-:W3:Y:S01]  /*b59a0*/  LDL.LU R11, [R1+0x3380] ;  /* 0x00338000010b7983 */ /* 0x002ee20000300800 */
[----:B------:R-:W-:-:S03]  /*b59b0*/  IADD3.X R17, R17, UR8, RZ, P2, !PT ;  /* 0x0000000811117c10 */ /* 0x000fc600097fe4ff */
[----:B------:R1:W-:Y:S04]  /*b59c0*/  LDGSTS.E [R4+0x9400], desc[UR58][R6.64], P1 ;  /* 0x0940000006047fae */ /* 0x0003e8000892187a */
[----:B------:R1:W-:Y:S04]  /*b59d0*/  STL [R1+0x3408], R17 ;  /* 0x0034081101007387 */ /* 0x0003e80000100800 */
[----:B------:R-:W3:Y:S04]  /*b59e0*/  LDL.LU R15, [R1+0x3384] ;  /* 0x00338400010f7983 */ /* 0x000ee80000300800 */
[----:B------:R-:W3:Y:S01]  /*b59f0*/  LDL.LU R5, [R1+0x331c] ;  /* 0x00331c0001057983 */ /* 0x000ee20000300800 */
[----:B-1----:R-:W-:-:S03]  /*b5a00*/  IMAD.MOV.U32 R7, RZ, RZ, R17 ;  /* 0x000000ffff077224 */ /* 0x002fc600078e0011 */
[----:B------:R-:W3:Y:S01]  /*b5a10*/  LDL.LU R17, [R1+0x3378] ;  /* 0x0033780001117983 */ /* 0x000ee20000300800 */
[----:B------:R-:W-:Y:S01]  /*b5a20*/  IMAD.MOV.U32 R6, RZ, RZ, R12 ;  /* 0x000000ffff067224 */ /* 0x000fe200078e000c */
[----:B------:R-:W-:-:S04]  /*b5a30*/  UISETP.GT.AND UP1, UPT, UR15, 0x29, UPT ;  /* 0x000000290f00788c */ /* 0x000fc8000bf24270 */
[----:B------:R1:W-:Y:S01]  /*b5a40*/  LDGSTS.E [R4+0x9500], desc[UR58][R6.64], P1 ;  /* 0x0950000006047fae */ /* 0x0003e2000892187a */
[----:B------:R-:W-:Y:S01]  /*b5a50*/  IADD3.X R9, R9, UR8, RZ, P0, !PT ;  /* 0x0000000809097c10 */ /* 0x000fe200087fe4ff */
[----:B------:R-:W-:-:S03]  /*b5a60*/  USEL UR12, URZ, 0x4, !UP1 ;  /* 0x000000043f0c7887 */ /* 0x000fc6000c800000 */
[----:B-1----:R-:W-:Y:S01]  /*b5a70*/  MOV R7, R9 ;  /* 0x0000000900077202 */ /* 0x002fe20000000f00 */
[----:B------:R-:W-:Y:S01]  /*b5a80*/  IMAD.MOV.U32 R6, RZ, RZ, R0 ;  /* 0x000000ffff067224 */ /* 0x000fe200078e0000 */
[----:B------:R-:W-:-:S04]  /*b5a90*/  USEL UR12, UR12, URZ, !UP0 ;  /* 0x0000003f0c0c7287 */ /* 0x000fc8000c000000 */
[----:B------:R1:W-:Y:S02]  /*b5aa0*/  LDGSTS.E [R4+0x9600], desc[UR58][R6.64], P1 ;  /* 0x0960000006047fae */ /* 0x0003e4000892187a */
[----:B------:R-:W-:Y:S02]  /*b5ab0*/  ISETP.NE.U32.AND P0, PT, RZ, UR12, PT ;  /* 0x0000000cff007c0c */ /* 0x000fe4000bf05070 */
[----:B--2---:R-:W-:Y:S02]  /*b5ac0*/  IADD3 R14, P2, R14, UR13, RZ ;  /* 0x0000000d0e0e7c10 */ /* 0x004fe4000ff5e0ff */
[----:B------:R-:W-:-:S03]  /*b5ad0*/  IADD3 R8, P3, R8, UR13, RZ ;  /* 0x0000000d08087c10 */ /* 0x000fc6000ff7e0ff */
[----:B------:R-:W-:Y:S01]  /*b5ae0*/  STL [R1+0x3404], R14 ;  /* 0x0034040e01007387 */ /* 0x000fe20000100800 */
[----:B------:R-:W-:-:S03]  /*b5af0*/  IADD3.X R16, R16, UR8, RZ, P2, !PT ;  /* 0x0000000810107c10 */ /* 0x000fc600097fe4ff */
[----:B------:R2:W-:Y:S04]  /*b5b00*/  STL [R1+0x3400], R9 ;  /* 0x0034000901007387 */ /* 0x0005e80000100800 */
[----:B------:R-:W-:Y:S04]  /*b5b10*/  STL [R1+0x339c], R8 ;  /* 0x00339c0801007387 */ /* 0x000fe80000100800 */
[----:B--2---:R-:W2:Y:S04]  /*b5b20*/  LDL.LU R9, [R1+0x3310] ;  /* 0x0033100001097983 */ /* 0x004ea80000300800 */
[----:B------:R4:W-:Y:S04]  /*b5b30*/  STL [R1+0x33f8], R16 ;  /* 0x0033f81001007387 */ /* 0x0009e80000100800 */
[----:B------:R-:W2:Y:S01]  /*b5b40*/  LDL.LU R12, [R1+0x3314] ;  /* 0x00331400010c7983 */ /* 0x000ea20000300800 */
[----:B-1----:R-:W-:-:S03]  /*b5b50*/  IMAD.MOV.U32 R7, RZ, RZ, R16 ;  /* 0x000000ffff077224 */ /* 0x002fc600078e0010 */
[----:B------:R-:W2:Y:S01]  /*b5b60*/  LDL.LU R0, [R1+0x330c] ;  /* 0x00330c0001007983 */ /* 0x000ea20000300800 */
[----:B------:R-:W-:-:S05]  /*b5b70*/  IMAD.MOV.U32 R6, RZ, RZ, R14 ;  /* 0x000000ffff067224 */ /* 0x000fca00078e000e */
[----:B------:R1:W-:Y:S02]  /*b5b80*/  LDGSTS.E [R4+0x9700], desc[UR58][R6.64], P1 ;  /* 0x0970000006047fae */ /* 0x0003e4000892187a */
[----:B-1----:R-:W-:Y:S01]  /*b5b90*/  IMAD.MOV.U32 R6, RZ, RZ, R8 ;  /* 0x000000ffff067224 */ /* 0x002fe200078e0008 */
[----:B----4-:R-:W-:Y:S02]  /*b5ba0*/  IADD3.X R10, R10, UR8, RZ, P3, !PT ;  /* 0x000000080a0a7c10 */ /* 0x010fe40009ffe4ff */
[----:B------:R-:W-:-:S05]  /*b5bb0*/  IADD3 R13, P2, R13, UR13, RZ ;  /* 0x0000000d0d0d7c10 */ /* 0x000fca000ff5e0ff */
[----:B------:R-:W-:Y:S04]  /*b5bc0*/  STL [R1+0x3394], R13 ;  /* 0x0033940d01007387 */ /* 0x000fe80000100800 */
[----:B------:R1:W-:Y:S04]  /*b5bd0*/  STL [R1+0x3390], R10 ;  /* 0x0033900a01007387 */ /* 0x0003e80000100800 */
[----:B------:R-:W4:Y:S01]  /*b5be0*/  LDL.LU R16, [R1+0x3308] ;  /* 0x0033080001107983 */ /* 0x000f220000300800 */
[----:B------:R-:W-:Y:S01]  /*b5bf0*/  IADD3 R2, P1, R2, UR13, RZ ;  /* 0x0000000d02027c10 */ /* 0x000fe2000ff3e0ff */
[----:B------:R-:W-:-:S04]  /*b5c00*/  IMAD.MOV.U32 R7, RZ, RZ, R10 ;  /* 0x000000ffff077224 */ /* 0x000fc800078e000a */
[----:B------:R-:W-:Y:S04]  /*b5c10*/  STL [R1+0x338c], R2 ;  /* 0x00338c0201007387 */ /* 0x000fe80000100800 */
[----:B-1----:R-:W4:Y:S04]  /*b5c20*/  LDL.LU R10, [R1+0x3300] ;  /* 0x00330000010a7983 */ /* 0x002f280000300800 */
[----:B------:R1:W-:Y:S01]  /*b5c30*/  LDGSTS.E [R4+0xa400], desc[UR58][R6.64], P0 ;  /* 0x0a40000006047fae */ /* 0x0003e2000812187a */
[----:B---3--:R-:W-:-:S05]  /*b5c40*/  IADD3.X R18, R18, UR8, RZ, P2, !PT ;  /* 0x0000000812127c10 */ /* 0x008fca00097fe4ff */
[----:B------:R3:W-:Y:S01]  /*b5c50*/  STL [R1+0x3388], R18 ;  /* 0x0033881201007387 */ /* 0x0007e20000100800 */
[----:B-1----:R-:W-:Y:S01]  /*b5c60*/  MOV R6, R13 ;  /* 0x0000000d00067202 */ /* 0x002fe20000000f00 */
[----:B------:R-:W-:Y:S01]  /*b5c70*/  IMAD.MOV.U32 R7, RZ, RZ, R18 ;  /* 0x000000ffff077224 */ /* 0x000fe200078e0012 */
[----:B------:R-:W-:Y:S01]  /*b5c80*/  IADD3.X R11, R11, UR8, RZ, P1, !PT ;  /* 0x000000080b0b7c10 */ /* 0x000fe20008ffe4ff */
[----:B------:R-:W4:Y:S04]  /*b5c90*/  LDL.LU R14, [R1+0x3304] ;  /* 0x00330400010e7983 */ /* 0x000f280000300800 */
[----:B------:R-:W4:Y:S04]  /*b5ca0*/  LDL.LU R8, [R1+0x329c] ;  /* 0x00329c0001087983 */ /* 0x000f280000300800 */
[----:B---3--:R-:W3:Y:S01]  /*b5cb0*/  LDL.LU R18, [R1+0x32f8] ;  /* 0x0032f80001127983 */ /* 0x008ee20000300800 */
        /* <DEDUP_REMOVED lines=17> */
[----:B------:R-:W-:Y:S01]  /*b5dd0*/  ISETP.NE.U32.AND P1, PT, RZ, UR12, PT ;  /* 0x0000000cff007c0c */ /* 0x000fe2000bf25070 */
[----:B-1----:R-:W-:Y:S01]  /*b5de0*/  IMAD.MOV.U32 R6, RZ, RZ, R15 ;  /* 0x000000ffff067224 */ /* 0x002fe200078e000f */
[----:B------:R-:W-:-:S05]  /*b5df0*/  MOV R7, R17 ;  /* 0x0000001100077202 */ /* 0x000fca0000000f00 */
[----:B------:R1:W-:Y:S02]  /*b5e00*/  LDGSTS.E [R4+0xa700], desc[UR58][R6.64], P0 ;  /* 0x0a70000006047fae */ /* 0x0003e4000812187a */
[----:B-1----:R-:W-:Y:S01]  /*b5e10*/  IMAD.MOV.U32 R6, RZ, RZ, R5 ;  /* 0x000000ffff067224 */ /* 0x002fe200078e0005 */
[----:B--2---:R-:W-:Y:S02]  /*b5e20*/  IADD3.X R9, R9, UR8, RZ, P3, !PT ;  /* 0x0000000809097c10 */ /* 0x004fe40009ffe4ff */
[----:B------:R-:W-:Y:S02]  /*b5e30*/  IADD3 R12, P2, R12, UR13, RZ ;  /* 0x0000000d0c0c7c10 */ /* 0x000fe4000ff5e0ff */
[----:B------:R-:W-:-:S03]  /*b5e40*/  IADD3 R0, P0, R0, UR13, RZ ;  /* 0x0000000d00007c10 */ /* 0x000fc6000ff1e0ff */
[----:B------:R-:W-:Y:S01]  /*b5e50*/  STL [R1+0x3314], R12 ;  /* 0x0033140c01007387 */ /* 0x000fe20000100800 */
[----:B------:R-:W-:-:S03]  /*b5e60*/  IMAD.MOV.U32 R7, RZ, RZ, R9 ;  /* 0x000000ffff077224 */ /* 0x000fc600078e0009 */
        /* <DEDUP_REMOVED lines=19> */
[----:B-1----:R-:W-:Y:S01]  /*b5fa0*/  IMAD.MOV.U32 R7, RZ, RZ, R10 ;  /* 0x000000ffff077224 */ /* 0x002fe200078e000a */
[----:B------:R-:W-:Y:S02]  /*b5fb0*/  MOV R6, R0 ;  /* 0x0000000000067202 */ /* 0x000fe40000000f00 */
        /* <DEDUP_REMOVED lines=20> */
[----:B-1----:R-:W-:Y:S01]  /*b6100*/  IMAD.MOV.U32 R6, RZ, RZ, R8 ;  /* 0x000000ffff067224 */ /* 0x002fe200078e0008 */
[----:B------:R-:W-:Y:S02]  /*b6110*/  MOV R7, R11 ;  /* 0x0000000b00077202 */ /* 0x000fe40000000f00 */
[----:B------:R-:W3:Y:S04]  /*b6120*/  LDL.LU R11, [R1+0x3200] ;  /* 0x00320000010b7983 */ /* 0x000ee80000300800 */
[----:B------:R1:W-:Y:S01]  /*b6130*/  LDGSTS.E [R4+0xc400], desc[UR58][R6.64], P0 ;  /* 0x0c40000006047fae */ /* 0x0003e2000812187a */
[----:B------:R-:W-:Y:S01]  /*b6140*/  UISETP.GT.AND UP1, UPT, UR15, 0x35, UPT ;  /* 0x000000350f00788c */ /* 0x000fe2000bf24270 */
[----:B-1----:R-:W-:Y:S01]  /*b6150*/  IMAD.MOV.U32 R6, RZ, RZ, R13 ;  /* 0x000000ffff067224 */ /* 0x002fe200078e000d */
[----:B--2---:R-:W-:-:S05]  /*b6160*/  IADD3.X R17, R17, UR8, RZ, P2, !PT ;  /* 0x0000000811117c10 */ /* 0x004fca00097fe4ff */
[----:B------:R1:W-:Y:S01]  /*b6170*/  STL [R1+0x3288], R17 ;  /* 0x0032881101007387 */ /* 0x0003e20000100800 */
[----:B------:R-:W-:Y:S01]  /*b6180*/  IMAD.MOV.U32 R7, RZ, RZ, R17 ;  /* 0x000000ffff077224 */ /* 0x000fe200078e0011 */
[----:B------:R-:W-:Y:S02]  /*b6190*/  IADD3.X R9, R9, UR8, RZ, P1, !PT ;  /* 0x0000000809097c10 */ /* 0x000fe40008ffe4ff */
        /* <DEDUP_REMOVED lines=19> */
[----:B-1----:R-:W-:Y:S01]  /*b62d0*/  MOV R6, R15 ;  /* 0x0000000f00067202 */ /* 0x002fe20000000f00 */
[----:B------:R-:W-:-:S02]  /*b62e0*/  IMAD.MOV.U32 R7, RZ, RZ, R16 ;  /* 0x000000ffff077224 */ /* 0x000fc400078e0010 */
[----:B------:R-:W4:Y:S04]  /*b62f0*/  LDL.LU R2, [R1+0x318c] ;  /* 0x00318c0001027983 */ /* 0x000f280000300800 */
[----:B------:R1:W-:Y:S01]  /*b6300*/  LDGSTS.E [R4+0xc700], desc[UR58][R6.64], P0 ;  /* 0x0c70000006047fae */ /* 0x0003e2000812187a */
[----:B---3--:R-:W-:Y:S02]  /*b6310*/  IADD3.X R10, R10, UR8, RZ, P3, !PT ;  /* 0x000000080a0a7c10 */ /* 0x008fe40009ffe4ff */
[----:B------:R-:W-:Y:S02]  /*b6320*/  IADD3 R12, P2, R12, UR13, RZ ;  /* 0x0000000d0c0c7c10 */ /* 0x000fe4000ff5e0ff */
[----:B------:R-:W-:-:S03]  /*b6330*/  IADD3 R0, P0, R0, UR13, RZ ;  /* 0x0000000d00007c10 */ /* 0x000fc6000ff1e0ff */
[----:B------:R-:W-:Y:S01]  /*b6340*/  STL [R1+0x3214], R12 ;  /* 0x0032140c01007387 */ /* 0x000fe20000100800 */
[----:B-1----:R-:W-:-:S03]  /*b6350*/  IMAD.MOV.U32 R6, RZ, RZ, R5 ;  /* 0x000000ffff067224 */ /* 0x002fc600078e0005 */
[----:B------:R1:W-:Y:S01]  /*b6360*/  STL [R1+0x3210], R10 ;  /* 0x0032100a01007387 */ /* 0x0003e20000100800 */
[----:B------:R-:W-:-:S03]  /*b6370*/  IMAD.MOV.U32 R7, RZ, RZ, R10 ;  /* 0x000000ffff077224 */ /* 0x000fc600078e000a */
        /* <DEDUP_REMOVED lines=8> */
[----:B-1----:R-:W-:-:S03]  /*b6400*/  MOV R7, R18 ;  /* 0x0000001200077202 */ /* 0x002fc60000000f00 */
[----:B------:R-:W3:Y:S01]  /*b6410*/  LDL.LU R18, [R1+0x3170] ;  /* 0x0031700001127983 */ /* 0x000ee20000300800 */
[----:B------:R-:W-:Y:S01]  /*b6420*/  IMAD.MOV.U32 R6, RZ, RZ, R12 ;  /* 0x000000ffff067224 */ /* 0x000fe200078e000c */
        /* <DEDUP_REMOVED lines=22> */
[----:B-1----:R-:W-:Y:S02]  /*b6590*/  MOV R6, R8 ;  /* 0x0000000800067202 */ /* 0x002fe40000000f00 */
        /* <DEDUP_REMOVED lines=10> */
[----:B---3--:R-:W-:Y:S01]  /*b6640*/  IADD3.X R16, R16, UR8, RZ, P2, !PT ;  /* 0x0000000810107c10 */ /* 0x008fe200097fe4ff */
[----:B-1----:R-:W-:-:S04]  /*b6650*/  IMAD.MOV.U32 R6, RZ, RZ, R13 ;  /* 0x000000ffff067224 */ /* 0x002fc800078e000d */
[----:B------:R1:W-:Y:S01]  /*b6660*/  STL [R1+0x3188], R16 ;  /* 0x0031881001007387 */ /* 0x0003e20000100800 */
[----:B------:R-:W-:Y:S01]  /*b6670*/  IMAD.MOV.U32 R7, RZ, RZ, R16 ;  /* 0x000000ffff077224 */ /* 0x000fe200078e0010 */
[----:B------:R-:W-:Y:S02]  /*b6680*/  IADD3.X R10, R10, UR8, RZ, P1, !PT ;  /* 0x000000080a0a7c10 */ /* 0x000fe40008ffe4ff */
[----:B------:R-:W3:Y:S04]  /*b6690*/  LDL.LU R14, [R1+0x3104] ;  /* 0x00310400010e7983 */ /* 0x000ee80000300800 */
[----:B------:R-:W3:Y:S04]  /*b66a0*/  LDL.LU R8, [R1+0x3098] ;  /* 0x0030980001087983 */ /* 0x000ee80000300800 */
[----:B-1----:R-:W3:Y:S01]  /*b66b0*/  LDL.LU R16, [R1+0x30f0] ;  /* 0x0030f00001107983 */ /* 0x002ee20000300800 */
[----:B------:R-:W-:-:S03]  /*b66c0*/  IADD3 R15, P2, R15, UR13, RZ ;  /* 0x0000000d0f0f7c10 */ /* 0x000fc6000ff5e0ff */
[----:B------:R1:W-:Y:S01]  /*b66d0*/  LDGSTS.E [R4+0xe500], desc[UR58][R6.64], P0 ;  /* 0x0e50000006047fae */ /* 0x0003e2000812187a */
[----:B------:R-:W-:-:S03]  /*b66e0*/  IADD3 R5, P3, R5, UR13, RZ ;  /* 0x0000000d05057c10 */ /* 0x000fc6000ff7e0ff */
[----:B------:R-:W-:Y:S01]  /*b66f0*/  STL [R1+0x3184], R15 ;  /* 0x0031840f01007387 */ /* 0x000fe20000100800 */
[----:B------:R-:W-:-:S03]  /*b6700*/  IADD3.X R18, R18, UR8, RZ, P2, !PT ;  /* 0x0000000812127c10 */ /* 0x000fc600097fe4ff */
[----:B------:R1:W-:Y:S02]  /*b6710*/  STL [R1+0x3180], R10 ;  /* 0x0031800a01007387 */ /* 0x0003e40000100800 */
[----:B-1----:R-:W-:Y:S02]  /*b6720*/  MOV R7, R10 ;  /* 0x0000000a00077202 */ /* 0x002fe40000000f00 */
        /* <DEDUP_REMOVED lines=11> */
[----:B-1----:R-:W-:Y:S02]  /*b67e0*/  IMAD.MOV.U32 R6, RZ, RZ, R15 ;  /* 0x000000ffff067224 */ /* 0x002fe400078e000f */
[----:B------:R-:W-:-:S05]  /*b67f0*/  IMAD.MOV.U32 R7, RZ, RZ, R18 ;  /* 0x000000ffff077224 */ /* 0x000fca00078e0012 */
[----:B------:R1:W-:Y:S01]  /*b6800*/  LDGSTS.E [R4+0xe700], desc[UR58][R6.64], P0 ;  /* 0x0e70000006047fae */ /* 0x0003e2000812187a */
[----:B--2---:R-:W-:Y:S02]  /*b6810*/  IADD3.X R11, R11, UR8, RZ, P3, !PT ;  /* 0x000000080b0b7c10 */ /* 0x004fe40009ffe4ff */
[----:B------:R-:W-:Y:S02]  /*b6820*/  IADD3 R12, P2, R12, UR13, RZ ;  /* 0x0000000d0c0c7c10 */ /* 0x000fe4000ff5e0ff */
[----:B------:R-:W-:-:S03]  /*b6830*/  IADD3 R0, P0, R0, UR13, RZ ;  /* 0x0000000d00007c10 */ /* 0x000fc6000ff1e0ff */
[----:B------:R-:W-:Y:S01]  /*b6840*/  STL [R1+0x311c], R12 ;  /* 0x00311c0c01007387 */ /* 0x000fe20000100800 */
[----:B-1----:R-:W-:-:S03]  /*b6850*/  IMAD.MOV.U32 R6, RZ, RZ, R5 ;  /* 0x000000ffff067224 */ /* 0x002fc600078e0005 */
[----:B------:R1:W-:Y:S01]  /*b6860*/  STL [R1+0x3114], R11 ;  /* 0x0031140b01007387 */ /* 0x0003e20000100800 */
[----:B------:R-:W-:-:S03]  /*b6870*/  IMAD.MOV.U32 R7, RZ, RZ, R11 ;  /* 0x000000ffff077224 */ /* 0x000fc600078e000b */
[----:B------:R-:W2:Y:S04]  /*b6880*/  LDL.LU R18, [R1+0x3088] ;  /* 0x0030880001127983 */ /* 0x000ea80000300800 */
[----:B------:R-:W-:Y:S04]  /*b6890*/  STL [R1+0x310c], R0 ;  /* 0x00310c0001007387 */ /* 0x000fe80000100800 */
[----:B-1----:R-:W2:Y:S04]  /*b68a0*/  LDL.LU R11, [R1+0x3080] ;  /* 0x00308000010b7983 */ /* 0x002ea80000300800 */
[----:B------:R1:W-:Y:S02]  /*b68b0*/  LDGSTS.E [R4+0xf400], desc[UR58][R6.64], P1 ;  /* 0x0f40000006047fae */ /* 0x0003e4000892187a */
[----:B-1----:R-:W-:-:S02]  /*b68c0*/  MOV R6, R12 ;  /* 0x0000000c00067202 */ /* 0x002fc40000000f00 */
        /* <DEDUP_REMOVED lines=22> */
[----:B------:R-:W-:Y:S02]  /*b6a30*/  IADD3 R13, P2, R13, UR13, RZ ;  /* 0x0000000d0d0d7c10 */ /* 0x000fe4000ff5e0ff */
[----:B-1----:R-:W-:-:S03]  /*b6a40*/  MOV R7, R16 ;  /* 0x0000001000077202 */ /* 0x002fc60000000f00 */
        /* <DEDUP_REMOVED lines=26> */
[----:B-1----:R-:W-:Y:S01]  /*b6bf0*/  IMAD.MOV.U32 R7, RZ, RZ, R11 ;  /* 0x000000ffff077224 */ /* 0x002fe200078e000b */
[----:B------:R-:W-:-:S02]  /*b6c00*/  MOV R6, R2 ;  /* 0x0000000200067202 */ /* 0x000fc40000000f00 */
[----:B------:R-:W-:-:S03]  /*b6c10*/  USEL UR12, UR12, URZ, !UP0 ;  /* 0x0000003f0c0c7287 */ /* 0x000fc6000c000000 */
[----:B------:R1:W-:Y:S03]  /*b6c20*/  LDGSTS.E [R4+0x10600], desc[UR58][R6.64], P0 ;  /* 0x1060000006047fae */ /* 0x0003e6000812187a */
        /* <DEDUP_REMOVED lines=18> */
[----:B-1----:R-:W-:Y:S01]  /*b6d50*/  IMAD.MOV.U32 R6, RZ, RZ, R5 ;  /* 0x000000ffff067224 */ /* 0x002fe200078e0005 */
[----:B------:R-:W-:Y:S02]  /*b6d60*/  MOV R7, R9 ;  /* 0x0000000900077202 */ /* 0x000fe40000000f00 */
        /* <DEDUP_REMOVED lines=19> */
[----:B------:R1:W-:Y:S01]  /*b6ea0*/  LDGSTS.E [R4+0x11600], desc[UR58][R6.64], P1 ;  /* 0x1160000006047fae */ /* 0x0003e2000892187a */
        /* <DEDUP_REMOVED lines=11> */
[----:B------:R-:W-:Y:S02]  /*b6f60*/  ISETP.NE.U32.AND P0, PT, RZ, UR12, PT ;  /* 0x0000000cff007c0c */ /* 0x000fe4000bf05070 */
[----:B------:R-:W-:-:S05]  /*b6f70*/  MOV R6, R14 ;  /* 0x0000000e00067202 */ /* 0x000fca0000000f00 */
        /* <DEDUP_REMOVED lines=13> */
[----:B-1----:R-:W-:-:S03]  /*b7050*/  IMAD.MOV.U32 R6, RZ, RZ, R13 ;  /* 0x000000ffff067224 */ /* 0x002fc600078e000d */
[----:B------:R-:W-:Y:S01]  /*b7060*/  MOV R7, R17 ;  /* 0x0000001100077202 */ /* 0x000fe20000000f00 */
[----:B------:R1:W-:Y:S01]  /*b7070*/  STL [R1+0x2f88], R17 ;  /* 0x002f881101007387 */ /* 0x0003e20000100800 */
[----:B------:R-:W-:-:S03]  /*b7080*/  IADD3.X R9, R9, UR8, RZ, P1, !PT ;  /* 0x0000000809097c10 */ /* 0x000fc60008ffe4ff */
        /* <DEDUP_REMOVED lines=28> */
[----:B-1----:R-:W-:-:S03]  /*b7250*/  MOV R6, R5 ;  /* 0x0000000500067202 */ /* 0x002fc60000000f00 */
[----:B------:R1:W-:Y:S01]  /*b7260*/  STL [R1+0x2f14], R10 ;  /* 0x002f140a01007387 */ /* 0x0003e20000100800 */
[----:B------:R-:W-:-:S03]  /*b7270*/  IMAD.MOV.U32 R7, RZ, RZ, R10 ;  /* 0x000000ffff077224 */ /* 0x000fc600078e000a */
        /* <DEDUP_REMOVED lines=18> */
[----:B-1----:R-:W-:Y:S01]  /*b73a0*/  MOV R7, R11 ;  /* 0x0000000b00077202 */ /* 0x002fe20000000f00 */
[----:B------:R-:W-:Y:S02]  /*b73b0*/  IMAD.MOV.U32 R6, RZ, RZ, R0 ;  /* 0x000000ffff067224 */ /* 0x000fe400078e0000 */
        /* <DEDUP_REMOVED lines=21> */
[----:B------:R-:W-:Y:S01]  /*b7510*/  IMAD.MOV.U32 R7, RZ, RZ, R9 ;  /* 0x000000ffff077224 */ /* 0x000fe200078e0009 */
[----:B------:R-:W3:Y:S04]  /*b7520*/  LDL.LU R8, [R1+0x2e00] ;  /* 0x002e000001087983 */ /* 0x000ee80000300800 */
[----:B------:R1:W-:Y:S01]  /*b7530*/  LDGSTS.E [R4+0x14400], desc[UR58][R6.64], P0 ;  /* 0x1440000006047fae */ /* 0x0003e2000812187a */
[----:B------:R-:W-:Y:S01]  /*b7540*/  UISETP.GT.AND UP1, UPT, UR15, 0x55, UPT ;  /* 0x000000550f00788c */ /* 0x000fe2000bf24270 */
[----:B--2---:R-:W-:-:S02]  /*b7550*/  IADD3.X R16, R16, UR8, RZ, P2, !PT ;  /* 0x0000000810107c10 */ /* 0x004fc400097fe4ff */
[----:B-1----:R-:W-:-:S03]  /*b7560*/  MOV R6, R13 ;  /* 0x0000000d00067202 */ /* 0x002fc60000000f00 */
        /* <DEDUP_REMOVED lines=22> */
[----:B-1----:R-:W-:Y:S01]  /*b76d0*/  IMAD.MOV.U32 R6, RZ, RZ, R15 ;  /* 0x000000ffff067224 */ /* 0x002fe200078e000f */
[----:B------:R-:W-:-:S02]  /*b76e0*/  MOV R7, R18 ;  /* 0x0000001200077202 */ /* 0x000fc40000000f00 */
        /* <DEDUP_REMOVED lines=39> */
[----:B------:R-:W-:Y:S01]  /*b7960*/  ISETP.NE.U32.AND P0, PT, RZ, UR12, PT ;  /* 0x0000000cff007c0c */ /* 0x000fe2000bf05070 */
        /* <DEDUP_REMOVED lines=56> */
[----:B------:R-:W-:-:S03]  /*b7cf0*/  MOV R7, R16 ;  /* 0x0000001000077202 */ /* 0x000fc60000000f00 */
        /* <DEDUP_REMOVED lines=36> */
[----:B--2---:R-:W-:Y:S01]  /*b7f40*/  IADD3.X R17, R17, UR8, RZ, P2, !PT ;  /* 0x0000000811117c10 */ /* 0x004fe200097fe4ff */
[----:B-1----:R-:W-:-:S04]  /*b7f50*/  IMAD.MOV.U32 R6, RZ, RZ, R13 ;  /* 0x000000ffff067224 */ /* 0x002fc800078e000d */
[----:B------:R1:W-:Y:S01]  /*b7f60*/  STL [R1+0x2c88], R17 ;  /* 0x002c881101007387 */ /* 0x0003e20000100800 */
[----:B------:R-:W-:Y:S02]  /*b7f70*/  MOV R7, R17 ;  /* 0x0000001100077202 */ /* 0x000fe40000000f00 */
[----:B------:R-:W-:Y:S01]  /*b7f80*/  IADD3.X R8, R8, UR8, RZ, P1, !PT ;  /* 0x0000000808087c10 */ /* 0x000fe20008ffe4ff */
[----:B------:R-:W2:Y:S04]  /*b7f90*/  LDL.LU R14, [R1+0x2504] ;  /* 0x00250400010e7983 */ /* 0x000ea80000300800 */
[----:B------:R-:W2:Y:S04]  /*b7fa0*/  LDL.LU R11, [R1+0x256c] ;  /* 0x00256c00010b7983 */ /* 0x000ea80000300800 */
[----:B-1----:R-:W2:Y:S04]  /*b7fb0*/  LDL.LU R17, [R1+0x2500] ;  /* 0x0025000001117983 */ /* 0x002ea80000300800 */
[----:B------:R1:W-:Y:S02]  /*b7fc0*/  LDGSTS.E [R4+0x18500], desc[UR58][R6.64], P0 ;  /* 0x1850000006047fae */ /* 0x0003e4000812187a */
[----:B-1----:R-:W-:-:S02]  /*b7fd0*/  IMAD.MOV.U32 R6, RZ, RZ, R2 ;  /* 0x000000ffff067224 */ /* 0x002fc400078e0002 */
[----:B------:R-:W-:-:S05]  /*b7fe0*/  IMAD.MOV.U32 R7, RZ, RZ, R8 ;  /* 0x000000ffff077224 */ /* 0x000fca00078e0008 */
[----:B------:R1:W-:Y:S01]  /*b7ff0*/  LDGSTS.E [R4+0x18600], desc[UR58][R6.64], P0 ;  /* 0x1860000006047fae */ /* 0x0003e2000812187a */
[----:B----4-:R-:W-:Y:S02]  /*b8000*/  IADD3 R15, P2, R15, UR13, RZ ;  /* 0x0000000d0f0f7c10 */ /* 0x010fe4000ff5e0ff */
[----:B------:R-:W-:-:S03]  /*b8010*/  IADD3 R5, P3, R5, UR13, RZ ;  /* 0x0000000d05057c10 */ /* 0x000fc6000ff7e0ff */
[----:B------:R-:W-:Y:S01]  /*b8020*/  STL [R1+0x2c84], R15 ;  /* 0x002c840f01007387 */ /* 0x000fe20000100800 */
[----:B------:R-:W-:-:S03]  /*b8030*/  IADD3.X R16, R16, UR8, RZ, P2, !PT ;  /* 0x0000000810107c10 */ /* 0x000fc600097fe4ff */
[----:B------:R4:W-:Y:S04]  /*b8040*/  STL [R1+0x2c80], R8 ;  /* 0x002c800801007387 */ /* 0x0009e80000100800 */
[----:B------:R-:W-:Y:S04]  /*b8050*/  STL [R1+0x24ec], R5 ;  /* 0x0024ec0501007387 */ /* 0x000fe80000100800 */
[----:B------:R-:W2:Y:S04]  /*b8060*/  LDL.LU R13, [R1+0x2568] ;  /* 0x00256800010d7983 */ /* 0x000ea80000300800 */
[----:B------:R3:W-:Y:S04]  /*b8070*/  STL [R1+0x2c70], R16 ;  /* 0x002c701001007387 */ /* 0x0007e80000100800 */
[----:B------:R-:W2:Y:S01]  /*b8080*/  LDL.LU R2, [R1+0x2574] ;  /* 0x0025740001027983 */ /* 0x000ea20000300800 */
[----:B-1----:R-:W-:Y:S01]  /*b8090*/  IMAD.MOV.U32 R6, RZ, RZ, R15 ;  /* 0x000000ffff067224 */ /* 0x002fe200078e000f */
[----:B------:R-:W-:-:S02]  /*b80a0*/  MOV R7, R16 ;  /* 0x0000001000077202 */ /* 0x000fc40000000f00 */
[----:B----4-:R-:W4:Y:S04]  /*b80b0*/  LDL.LU R8, [R1+0x257c] ;  /* 0x00257c0001087983 */ /* 0x010f280000300800 */
[----:B------:R1:W-:Y:S01]  /*b80c0*/  LDGSTS.E [R4+0x18700], desc[UR58][R6.64], P0 ;  /* 0x1870000006047fae */ /* 0x0003e2000812187a */
[----:B---3--:R-:W-:Y:S02]  /*b80d0*/  IADD3.X R10, R10, UR8, RZ, P3, !PT ;  /* 0x000000080a0a7c10 */ /* 0x008fe40009ffe4ff */
[----:B------:R-:W-:Y:S02]  /*b80e0*/  IADD3 R12, P2, R12, UR13, RZ ;  /* 0x0000000d0c0c7c10 */ /* 0x000fe4000ff5e0ff */
[----:B------:R-:W-:-:S03]  /*b80f0*/  IADD3 R0, P0, R0, UR13, RZ ;  /* 0x0000000d00007c10 */ /* 0x000fc6000ff1e0ff */
[----:B------:R-:W-:Y:S01]  /*b8100*/  STL [R1+0x24f4], R12 ;  /* 0x0024f40c01007387 */ /* 0x000fe20000100800 */
[----:B-1----:R-:W-:-:S03]  /*b8110*/  IMAD.MOV.U32 R7, RZ, RZ, R10 ;  /* 0x000000ffff077224 */ /* 0x002fc600078e000a */
[----:B------:R1:W-:Y:S04]  /*b8120*/  STL [R1+0x24e8], R10 ;  /* 0x0024e80a01007387 */ /* 0x0003e80000100800 */
[----:B------:R-:W3:Y:S04]  /*b8130*/  LDL.LU R16, [R1+0x2570] ;  /* 0x0025700001107983 */ /* 0x000ee80000300800 */
[----:B------:R-:W-:Y:S04]  /*b8140*/  STL [R1+0x24fc], R0 ;  /* 0x0024fc0001007387 */ /* 0x000fe80000100800 */
[----:B-1----:R-:W3:Y:S01]  /*b8150*/  LDL.LU R10, [R1+0x2578] ;  /* 0x00257800010a7983 */ /* 0x002ee20000300800 */
[----:B------:R-:W-:-:S05]  /*b8160*/  IADD3.X R18, R18, UR8, RZ, P2, !PT ;  /* 0x0000000812127c10 */ /* 0x000fca00097fe4ff */
[----:B------:R1:W-:Y:S04]  /*b8170*/  STL [R1+0x24f0], R18 ;  /* 0x0024f01201007387 */ /* 0x0003e80000100800 */
[----:B------:R-:W3:Y:S01]  /*b8180*/  LDL.LU R15, [R1+0x2584] ;  /* 0x00258400010f7983 */ /* 0x000ee20000300800 */
[----:B------:R-:W-:-:S04]  /*b8190*/  UISETP.GT.AND UP1, UPT, UR15, 0x65, UPT ;  /* 0x000000650f00788c */ /* 0x000fc8000bf24270 */
[----:B------:R-:W-:-:S04]  /*b81a0*/  USEL UR12, URZ, 0x4, !UP1 ;  /* 0x000000043f0c7887 */ /* 0x000fc8000c800000 */
[----:B------:R-:W-:-:S06]  /*b81b0*/  USEL UR12, UR12, URZ, !UP0 ;  /* 0x0000003f0c0c7287 */ /* 0x000fcc000c000000 */
[----:B------:R-:W-:Y:S01]  /*b81c0*/  ISETP.NE.U32.AND P1, PT, RZ, UR12, PT ;  /* 0x0000000cff007c0c */ /* 0x000fe2000bf25070 */
[----:B------:R-:W-:Y:S02]  /*b81d0*/  IMAD.MOV.U32 R6, RZ, RZ, R5 ;  /* 0x000000ffff067224 */ /* 0x000fe400078e0005 */
[----:B------:R-:W3:Y:S01]  /*b81e0*/  LDL.LU R5, [R1+0x25ec] ;  /* 0x0025ec0001057983 */ /* 0x000ee20000300800 */
[----:B------:R-:W-:-:S09]  /*b81f0*/  IADD3.X R9, R9, UR8, RZ, P0, !PT ;  /* 0x0000000809097c10 */ /* 0x000fd200087fe4ff */
[----:B------:R1:W-:Y:S01]  /*b8200*/  LDGSTS.E [R4+0x19400], desc[UR58][R6.64], P1 ;  /* 0x1940000006047fae */ /* 0x0003e2000892187a */
[----:B------:R-:W-:Y:S01]  /*b8210*/  UISETP.GT.AND UP1, UPT, UR15, 0x69, UPT ;  /* 0x000000690f00788c */ /* 0x000fe2000bf24270 */
[----:B-1----:R-:W-:Y:S01]  /*b8220*/  MOV R7, R18 ;  /* 0x0000001200077202 */ /* 0x002fe20000000f00 */
[----:B------:R-:W-:Y:S01]  /*b8230*/  IMAD.MOV.U32 R6, RZ, RZ, R12 ;  /* 0x000000ffff067224 */ /* 0x000fe200078e000c */
[----:B------:R-:W3:Y:S04]  /*b8240*/  LDL.LU R18, [R1+0x2580] ;  /* 0x0025800001127983 */ /* 0x000ee80000300800 */
[----:B------:R1:W-:Y:S01]  /*b8250*/  LDGSTS.E [R4+0x19500], desc[UR58][R6.64], P1 ;  /* 0x1950000006047fae */ /* 0x0003e2000892187a */
[----:B--2---:R-:W-:Y:S02]  /*b8260*/  IADD3 R14, P2, R14, UR13, RZ ;  /* 0x0000000d0e0e7c10 */ /* 0x004fe4000ff5e0ff */
[----:B------:R-:W-:-:S03]  /*b8270*/  IADD3 R11, P3, R11, UR13, RZ ;  /* 0x0000000d0b0b7c10 */ /* 0x000fc6000ff7e0ff */
[----:B------:R-:W-:Y:S01]  /*b8280*/  STL [R1+0x2504], R14 ;  /* 0x0025040e01007387 */ /* 0x000fe20000100800 */
[----:B------:R-:W-:-:S03]  /*b8290*/  IADD3.X R17, R17, UR8, RZ, P2, !PT ;  /* 0x0000000811117c10 */ /* 0x000fc600097fe4ff */
[----:B------:R2:W-:Y:S01]  /*b82a0*/  STL [R1+0x24f8], R9 ;  /* 0x0024f80901007387 */ /* 0x0005e20000100800 */
[----:B-1----:R-:W-:-:S03]  /*b82b0*/  IMAD.MOV.U32 R6, RZ, RZ, R0 ;  /* 0x000000ffff067224 */ /* 0x002fc600078e0000 */
[----:B------:R-:W-:Y:S01]  /*b82c0*/  STL [R1+0x256c], R11 ;  /* 0x00256c0b01007387 */ /* 0x000fe20000100800 */
[----:B------:R-:W-:-:S03]  /*b82d0*/  IMAD.MOV.U32 R7, RZ, RZ, R9 ;  /* 0x000000ffff077224 */ /* 0x000fc600078e0009 */
[----:B------:R-:W3:Y:S04]  /*b82e0*/  LDL.LU R12, [R1+0x25e8] ;  /* 0x0025e800010c7983 */ /* 0x000ee80000300800 */
[----:B------:R-:W-:Y:S04]  /*b82f0*/  STL [R1+0x2500], R17 ;  /* 0x0025001101007387 */ /* 0x000fe80000100800 */
[----:B--2---:R-:W2:Y:S01]  /*b8300*/  LDL.LU R9, [R1+0x25f4] ;  /* 0x0025f40001097983 */ /* 0x004ea20000300800 */
[----:B------:R-:W-:-:S03]  /*b8310*/  USEL UR12, URZ, 0x4, !UP1 ;  /* 0x000000043f0c7887 */ /* 0x000fc6000c800000 */
[----:B------:R-:W2:Y:S04]  /*b8320*/  LDL.LU R0, [R1+0x25fc] ;  /* 0x0025fc0001007983 */ /* 0x000ea80000300800 */
[----:B------:R1:W-:Y:S01]  /*b8330*/  LDGSTS.E [R4+0x19600], desc[UR58][R6.64], P1 ;  /* 0x1960000006047fae */ /* 0x0003e2000892187a */
[----:B------:R-:W-:Y:S01]  /*b8340*/  USEL UR12, UR12, URZ, !UP0 ;  /* 0x0000003f0c0c7287 */ /* 0x000fe2000c000000 */
[----:B-1----:R-:W-:Y:S01]  /*b8350*/  IMAD.MOV.U32 R6, RZ, RZ, R14 ;  /* 0x000000ffff067224 */ /* 0x002fe200078e000e */
[----:B------:R-:W-:-:S04]  /*b8360*/  MOV R7, R17 ;  /* 0x0000001100077202 */ /* 0x000fc80000000f00 */
[----:B------:R-:W-:Y:S01]  /*b8370*/  ISETP.NE.U32.AND P0, PT, RZ, UR12, PT ;  /* 0x0000000cff007c0c */ /* 0x000fe2000bf05070 */
[----:B------:R1:W-:Y:S02]  /*b8380*/  LDGSTS.E [R4+0x19700], desc[UR58][R6.64], P1 ;  /* 0x1970000006047fae */ /* 0x0003e4000892187a */
[----:B-1----:R-:W-:Y:S01]  /*b8390*/  IMAD.MOV.U32 R6, RZ, RZ, R11 ;  /* 0x000000ffff067224 */ /* 0x002fe200078e000b */
[----:B------:R-:W-:Y:S02]  /*b83a0*/  IADD3.X R13, R13, UR8, RZ, P3, !PT ;  /* 0x000000080d0d7c10 */ /* 0x000fe40009ffe4ff */
[----:B------:R-:W-:-:S05]  /*b83b0*/  IADD3 R2, P2, R2, UR13, RZ ;  /* 0x0000000d02027c10 */ /* 0x000fca000ff5e0ff */
[----:B------:R-:W-:Y:S04]  /*b83c0*/  STL [R1+0x2574], R2 ;  /* 0x0025740201007387 */ /* 0x000fe80000100800 */
[----:B------:R1:W-:Y:S04]  /*b83d0*/  STL [R1+0x2568], R13 ;  /* 0x0025680d01007387 */ /* 0x0003e80000100800 */
[----:B------:R-:W2:Y:S01]  /*b83e0*/  LDL.LU R14, [R1+0x25f0] ;  /* 0x0025f000010e7983 */ /* 0x000ea20000300800 */
[----:B----4-:R-:W-:Y:S01]  /*b83f0*/  IADD3 R8, P1, R8, UR13, RZ ;  /* 0x0000000d08087c10 */ /* 0x010fe2000ff3e0ff */
[----:B------:R-:W-:-:S04]  /*b8400*/  IMAD.MOV.U32 R7, RZ, RZ, R13 ;  /* 0x000000ffff077224 */ /* 0x000fc800078e000d */
[----:B------:R4:W-:Y:S04]  /*b8410*/  STL [R1+0x257c], R8 ;  /* 0x00257c0801007387 */ /* 0x0009e80000100800 */
[----:B-1----:R-:W2:Y:S04]  /*b8420*/  LDL.LU R13, [R1+0x25f8] ;  /* 0x0025f800010d7983 */ /* 0x002ea80000300800 */
[----:B------:R1:W-:Y:S01]  /*b8430*/  LDGSTS.E [R4+0x1a400], desc[UR58][R6.64], P0 ;  /* 0x1a40000006047fae */ /* 0x0003e2000812187a */
[----:B---3--:R-:W-:Y:S01]  /*b8440*/  IADD3.X R16, R16, UR8, RZ, P2, !PT ;  /* 0x0000000810107c10 */ /* 0x008fe200097fe4ff */
[----:B-1----:R-:W-:-:S04]  /*b8450*/  IMAD.MOV.U32 R6, RZ, RZ, R2 ;  /* 0x000000ffff067224 */ /* 0x002fc800078e0002 */
[----:B------:R1:W-:Y:S01]  /*b8460*/  STL [R1+0x2570], R16 ;  /* 0x0025701001007387 */ /* 0x0003e20000100800 */
[----:B------:R-:W-:-:S03]  /*b8470*/  IADD3.X R10, R10, UR8, RZ, P1, !PT ;  /* 0x000000080a0a7c10 */ /* 0x000fc60008ffe4ff */
[----:B------:R-:W3:Y:S04]  /*b8480*/  LDL.LU R11, [R1+0x2604] ;  /* 0x00260400010b7983 */ /* 0x000ee80000300800 */
[----:B------:R-:W3:Y:S01]  /*b8490*/  LDL.LU R17, [R1+0x2600] ;  /* 0x0026000001117983 */ /* 0x000ee20000300800 */
[----:B------:R-:W-:-:S05]  /*b84a0*/  IADD3 R15, P2, R15, UR13, RZ ;  /* 0x0000000d0f0f7c10 */ /* 0x000fca000ff5e0ff */
[----:B------:R-:W-:Y:S04]  /*b84b0*/  STL [R1+0x2584], R15 ;  /* 0x0025840f01007387 */ /* 0x000fe80000100800 */
[----:B------:R1:W-:Y:S04]  /*b84c0*/  STL [R1+0x2578], R10 ;  /* 0x0025780a01007387 */ /* 0x0003e80000100800 */
[----:B------:R-:W3:Y:S01]  /*b84d0*/  LDL.LU R2, [R1+0x266c] ;  /* 0x00266c0001027983 */ /* 0x000ee20000300800 */
[----:B------:R-:W-:Y:S01]  /*b84e0*/  MOV R7, R16 ;  /* 0x0000001000077202 */ /* 0x000fe20000000f00 */
[----:B------:R-:W-:Y:S01]  /*b84f0*/  UISETP.GT.AND UP1, UPT, UR15, 0x6d, UPT ;  /* 0x0000006d0f00788c */ /* 0x000fe2000bf24270 */
[----:B------:R-:W-:-:S03]  /*b8500*/  IADD3 R5, P3, R5, UR13, RZ ;  /* 0x0000000d05057c10 */ /* 0x000fc6000ff7e0ff */
[----:B------:R-:W-:Y:S01]  /*b8510*/  USEL UR12, URZ, 0x4, !UP1 ;  /* 0x000000043f0c7887 */ /* 0x000fe2000c800000 */
[----:B------:R4:W-:Y:S03]  /*b8520*/  LDGSTS.E [R4+0x1a500], desc[UR58][R6.64], P0 ;  /* 0x1a50000006047fae */ /* 0x0009e6000812187a */
[----:B------:R-:W-:Y:S01]  /*b8530*/  USEL UR12, UR12, URZ, !UP0 ;  /* 0x0000003f0c0c7287 */ /* 0x000fe2000c000000 */
[----:B------:R-:W-:Y:S01]  /*b8540*/  STL [R1+0x25ec], R5 ;  /* 0x0025ec0501007387 */ /* 0x000fe20000100800 */
[----:B----4-:R-:W-:Y:S02]  /*b8550*/  IMAD.MOV.U32 R6, RZ, RZ, R8 ;  /* 0x000000ffff067224 */ /* 0x010fe400078e0008 */
[----:B------:R-:W-:Y:S01]  /*b8560*/  IMAD.MOV.U32 R7, RZ, RZ, R10 ;  /* 0x000000ffff077224 */ /* 0x000fe200078e000a */
[----:B------:R-:W4:Y:S04]  /*b8570*/  LDL.LU R8, [R1+0x2668] ;  /* 0x0026680001087983 */ /* 0x000f280000300800 */
[----:B------:R1:W-:Y:S01]  /*b8580*/  LDGSTS.E [R4+0x1a600], desc[UR58][R6.64], P0 ;  /* 0x1a60000006047fae */ /* 0x0003e2000812187a */
[----:B------:R-:W-:-:S05]  /*b8590*/  IADD3.X R18, R18, UR8, RZ, P2, !PT ;  /* 0x0000000812127c10 */ /* 0x000fca00097fe4ff */
[----:B------:R2:W-:Y:S01]  /*b85a0*/  STL [R1+0x2580], R18 ;  /* 0x0025801201007387 */ /* 0x0005e20000100800 */
[----:B------:R-:W-:-:S03]  /*b85b0*/  ISETP.NE.U32.AND P1, PT, RZ, UR12, PT ;  /* 0x0000000cff007c0c */ /* 0x000fc6000bf25070 */
[----:B-1----:R-:W4:Y:S01]  /*b85c0*/  LDL.LU R16, [R1+0x2674] ;  /* 0x0026740001107983 */ /* 0x002f220000300800 */
[----:B------:R-:W-:Y:S01]  /*b85d0*/  IMAD.MOV.U32 R6, RZ, RZ, R15 ;  /* 0x000000ffff067224 */ /* 0x000fe200078e000f */
[----:B------:R-:W-:Y:S02]  /*b85e0*/  MOV R7, R18 ;  /* 0x0000001200077202 */ /* 0x000fe40000000f00 */
[----:B------:R-:W4:Y:S04]  /*b85f0*/  LDL.LU R10, [R1+0x267c] ;  /* 0x00267c00010a7983 */ /* 0x000f280000300800 */
[----:B------:R1:W-:Y:S01]  /*b8600*/  LDGSTS.E [R4+0x1a700], desc[UR58][R6.64], P0 ;  /* 0x1a70000006047fae */ /* 0x0003e2000812187a */
[----:B------:R-:W-:Y:S02]  /*b8610*/  IADD3.X R12, R12, UR8, RZ, P3, !PT ;  /* 0x000000080c0c7c10 */ /* 0x000fe40009ffe4ff */
[----:B--2---:R-:W-:-:S02]  /*b8620*/  IADD3 R9, P2, R9, UR13, RZ ;  /* 0x0000000d09097c10 */ /* 0x004fc4000ff5e0ff */
[----:B------:R-:W-:-:S03]  /*b8630*/  IADD3 R0, P0, R0, UR13, RZ ;  /* 0x0000000d00007c10 */ /* 0x000fc6000ff1e0ff */
[----:B------:R-:W-:Y:S01]  /*b8640*/  STL [R1+0x25f4], R9 ;  /* 0x0025f40901007387 */ /* 0x000fe20000100800 */
[----:B-1----:R-:W-:-:S03]  /*b8650*/  IMAD.MOV.U32 R6, RZ, RZ, R5 ;  /* 0x000000ffff067224 */ /* 0x002fc600078e0005 */
[----:B------:R1:W-:Y:S01]  /*b8660*/  STL [R1+0x25e8], R12 ;  /* 0x0025e80c01007387 */ /* 0x0003e20000100800 */
[----:B------:R-:W-:-:S03]  /*b8670*/  IMAD.MOV.U32 R7, RZ, RZ, R12 ;  /* 0x000000ffff077224 */ /* 0x000fc600078e000c */
[----:B------:R-:W2:Y:S04]  /*b8680*/  LDL.LU R18, [R1+0x2670] ;  /* 0x0026700001127983 */ /* 0x000ea80000300800 */
[----:B------:R-:W-:Y:S04]  /*b8690*/  STL [R1+0x25fc], R0 ;  /* 0x0025fc0001007387 */ /* 0x000fe80000100800 */
[----:B------:R-:W2:Y:S04]  /*b86a0*/  LDL.LU R15, [R1+0x2678] ;  /* 0x00267800010f7983 */ /* 0x000ea80000300800 */
[----:B------:R1:W-:Y:S02]  /*b86b0*/  LDGSTS.E [R4+0x1b400], desc[UR58][R6.64], P1 ;  /* 0x1b40000006047fae */ /* 0x0003e4000892187a */
[----:B-1----:R-:W-:Y:S01]  /*b86c0*/  IMAD.MOV.U32 R6, RZ, RZ, R9 ;  /* 0x000000ffff067224 */ /* 0x002fe200078e0009 */
[----:B------:R-:W-:-:S05]  /*b86d0*/  IADD3.X R14, R14, UR8, RZ, P2, !PT ;  /* 0x000000080e0e7c10 */ /* 0x000fca00097fe4ff */
[----:B------:R1:W-:Y:S01]  /*b86e0*/  STL [R1+0x25f0], R14 ;  /* 0x0025f00e01007387 */ /* 0x0003e20000100800 */
[----:B------:R-:W-:-:S03]  /*b86f0*/  MOV R7, R14 ;  /* 0x0000000e00077202 */ /* 0x000fc60000000f00 */
[----:B------:R-:W2:Y:S04]  /*b8700*/  LDL.LU R12, [R1+0x2684] ;  /* 0x00268400010c7983 */ /* 0x000ea80000300800 */
[----:B------:R-:W2:Y:S04]  /*b8710*/  LDL.LU R5, [R1+0x26ec] ;  /* 0x0026ec0001057983 */ /* 0x000ea80000300800 */
[----:B-1----:R-:W2:Y:S01]  /*b8720*/  LDL.LU R14, [R1+0x2680] ;  /* 0x00268000010e7983 */ /* 0x002ea20000300800 */
[----:B------:R-:W-:-:S03]  /*b8730*/  IADD3.X R13, R13, UR8, RZ, P0, !PT ;  /* 0x000000080d0d7c10 */ /* 0x000fc600087fe4ff */
[----:B------:R1:W-:Y:S01]  /*b8740*/  LDGSTS.E [R4+0x1b500], desc[UR58][R6.64], P1 ;  /* 0x1b50000006047fae */ /* 0x0003e2000892187a */
[----:B---3--:R-:W-:Y:S01]  /*b8750*/  IADD3 R11, P2, R11, UR13, RZ ;  /* 0x0000000d0b0b7c10 */ /* 0x008fe2000ff5e0ff */
[----:B-1----:R-:W-:-:S04]  /*b8760*/  IMAD.MOV.U32 R7, RZ, RZ, R13 ;  /* 0x000000ffff077224 */ /* 0x002fc800078e000d */
[----:B------:R-:W-:Y:S04]  /*b8770*/  STL [R1+0x2604], R11 ;  /* 0x0026040b01007387 */ /* 0x000fe80000100800 */
[----:B------:R1:W-:Y:S04]  /*b8780*/  STL [R1+0x25f8], R13 ;  /* 0x0025f80d01007387 */ /* 0x0003e80000100800 */
[----:B------:R-:W3:Y:S01]  /*b8790*/  LDL.LU R9, [R1+0x26f4] ;  /* 0x0026f40001097983 */ /* 0x000ee20000300800 */
[----:B------:R-:W-:-:S05]  /*b87a0*/  IADD3 R2, P3, R2, UR13, RZ ;  /* 0x0000000d02027c10 */ /* 0x000fca000ff7e0ff */
[----:B------:R-:W-:Y:S04]  /*b87b0*/  STL [R1+0x266c], R2 ;  /* 0x00266c0201007387 */ /* 0x000fe80000100800 */
[----:B-1----:R-:W3:Y:S01]  /*b87c0*/  LDL.LU R13, [R1+0x26e8] ;  /* 0x0026e800010d7983 */ /* 0x002ee20000300800 */
[----:B------:R-:W-:-:S04]  /*b87d0*/  UISETP.GT.AND UP1, UPT, UR15, 0x71, UPT ;  /* 0x000000710f00788c */ /* 0x000fc8000bf24270 */
[----:B------:R-:W-:Y:S01]  /*b87e0*/  USEL UR12, URZ, 0x4, !UP1 ;  /* 0x000000043f0c7887 */ /* 0x000fe2000c800000 */
[----:B------:R-:W-:Y:S01]  /*b87f0*/  IMAD.MOV.U32 R6, RZ, RZ, R0 ;  /* 0x000000ffff067224 */ /* 0x000fe200078e0000 */
[----:B------:R-:W-:Y:S02]  /*b8800*/  IADD3.X R17, R17, UR8, RZ, P2, !PT ;  /* 0x0000000811117c10 */ /* 0x000fe400097fe4ff */
[----:B------:R-:W-:Y:S02]  /*b8810*/  USEL UR12, UR12, URZ, !UP0 ;  /* 0x0000003f0c0c7287 */ /* 0x000fe4000c000000 */
[----:B------:R1:W-:Y:S01]  /*b8820*/  LDGSTS.E [R4+0x1b600], desc[UR58][R6.64], P1 ;  /* 0x1b60000006047fae */ /* 0x0003e2000892187a */
[----:B----4-:R-:W-:-:S03]  /*b8830*/  IADD3.X R8, R8, UR8, RZ, P3, !PT ;  /* 0x0000000808087c10 */ /* 0x010fc60009ffe4ff */
[----:B------:R-:W-:Y:S01]  /*b8840*/  ISETP.NE.U32.AND P0, PT, RZ, UR12, PT ;  /* 0x0000000cff007c0c */ /* 0x000fe2000bf05070 */
[----:B------:R-:W-:Y:S04]  /*b8850*/  STL [R1+0x2600], R17 ;  /* 0x0026001101007387 */ /* 0x000fe80000100800 */
[----:B------:R-:W4:Y:S01]  /*b8860*/  LDL.LU R0, [R1+0x26fc] ;  /* 0x0026fc0001007983 */ /* 0x000f220000300800 */
[----:B-1----:R-:W-:Y:S01]  /*b8870*/  IMAD.MOV.U32 R6, RZ, RZ, R11 ;  /* 0x000000ffff067224 */ /* 0x002fe200078e000b */
[----:B------:R-:W-:Y:S02]  /*b8880*/  MOV R7, R17 ;  /* 0x0000001100077202 */ /* 0x000fe40000000f00 */
[----:B------:R-:W-:-:S03]  /*b8890*/  IADD3 R16, P2, R16, UR13, RZ ;  /* 0x0000000d10107c10 */ /* 0x000fc6000ff5e0ff */
[----:B------:R1:W-:Y:S04]  /*b88a0*/  LDGSTS.E [R4+0x1b700], desc[UR58][R6.64], P1 ;  /* 0x1b70000006047fae */ /* 0x0003e8000892187a */
[----:B------:R-:W-:Y:S01]  /*b88b0*/  STL [R1+0x2674], R16 ;  /* 0x0026741001007387 */ /* 0x000fe20000100800 */
[----:B------:R-:W-:-:S03]  /*b88c0*/  IADD3 R10, P1, R10, UR13, RZ ;  /* 0x0000000d0a0a7c10 */ /* 0x000fc6000ff3e0ff */
[----:B------:R1:W-:Y:S04]  /*b88d0*/  STL [R1+0x2668], R8 ;  /* 0x0026680801007387 */ /* 0x0003e80000100800 */
[----:B------:R-:W4:Y:S01]  /*b88e0*/  LDL.LU R11, [R1+0x26f0] ;  /* 0x0026f000010b7983 */ /* 0x000f220000300800 */
[----:B-1----:R-:W-:Y:S02]  /*b88f0*/  IMAD.MOV.U32 R6, RZ, RZ, R2 ;  /* 0x000000ffff067224 */ /* 0x002fe400078e0002 */
[----:B------:R-:W-:Y:S01]  /*b8900*/  IMAD.MOV.U32 R7, RZ, RZ, R8 ;  /* 0x000000ffff077224 */ /* 0x000fe200078e0008 */
[----:B------:R1:W-:Y:S04]  /*b8910*/  STL [R1+0x267c], R10 ;  /* 0x00267c0a01007387 */ /* 0x0003e80000100800 */
[----:B------:R-:W4:Y:S04]  /*b8920*/  LDL.LU R8, [R1+0x26f8] ;  /* 0x0026f80001087983 */ /* 0x000f280000300800 */
[----:B------:R1:W-:Y:S01]  /*b8930*/  LDGSTS.E [R4+0x1c400], desc[UR58][R6.64], P0 ;  /* 0x1c40000006047fae */ /* 0x0003e2000812187a */
[----:B--2---:R-:W-:Y:S01]  /*b8940*/  IADD3.X R18, R18, UR8, RZ, P2, !PT ;  /* 0x0000000812127c10 */ /* 0x004fe200097fe4ff */
[----:B-1----:R-:W-:-:S03]  /*b8950*/  IMAD.MOV.U32 R6, RZ, RZ, R16 ;  /* 0x000000ffff067224 */ /* 0x002fc600078e0010 */
[----:B------:R-:W-:Y:S01]  /*b8960*/  MOV R7, R18 ;  /* 0x0000001200077202 */ /* 0x000fe20000000f00 */
[----:B------:R1:W-:Y:S01]  /*b8970*/  STL [R1+0x2670], R18 ;  /* 0x0026701201007387 */ /* 0x0003e20000100800 */
[----:B------:R-:W-:-:S03]  /*b8980*/  IADD3.X R15, R15, UR8, RZ, P1, !PT ;  /* 0x000000080f0f7c10 */ /* 0x000fc60008ffe4ff */
[----:B------:R-:W2:Y:S04]  /*b8990*/  LDL.LU R17, [R1+0x2704] ;  /* 0x0027040001117983 */ /* 0x000ea80000300800 */
[----:B------:R-:W2:Y:S04]  /*b89a0*/  LDL.LU R2, [R1+0x276c] ;  /* 0x00276c0001027983 */ /* 0x000ea80000300800 */
[----:B------:R-:W2:Y:S04]  /*b89b0*/  LDL.LU R19, [R1+0x2700] ;  /* 0x0027000001137983 */ /* 0x000ea80000300800 */
[----:B------:R1:W-:Y:S02]  /*b89c0*/  LDGSTS.E [R4+0x1c500], desc[UR58][R6.64], P0 ;  /* 0x1c50000006047fae */ /* 0x0003e4000812187a */
[----:B-1----:R-:W-:-:S02]  /*b89d0*/  IMAD.MOV.U32 R6, RZ, RZ, R10 ;  /* 0x000000ffff067224 */ /* 0x002fc400078e000a */
[----:B------:R-:W-:-:S05]  /*b89e0*/  IMAD.MOV.U32 R7, RZ, RZ, R15 ;  /* 0x000000ffff077224 */ /* 0x000fca00078e000f */
[----:B------:R1:W-:Y:S01]  /*b89f0*/  LDGSTS.E [R4+0x1c600], desc[UR58][R6.64], P0 ;  /* 0x1c60000006047fae */ /* 0x0003e2000812187a */
[----:B------:R-:W-:Y:S02]  /*b8a00*/  IADD3 R12, P2, R12, UR13, RZ ;  /* 0x0000000d0c0c7c10 */ /* 0x000fe4000ff5e0ff */
[----:B------:R-:W-:-:S03]  /*b8a10*/  IADD3 R5, P3, R5, UR13, RZ ;  /* 0x0000000d05057c10 */ /* 0x000fc6000ff7e0ff */
[----:B------:R3:W-:Y:S01]  /*b8a20*/  STL [R1+0x2684], R12 ;  /* 0x0026840c01007387 */ /* 0x0007e20000100800 */
[----:B------:R-:W-:-:S03]  /*b8a30*/  IADD3.X R14, R14, UR8, RZ, P2, !PT ;  /* 0x000000080e0e7c10 */ /* 0x000fc600097fe4ff */
[----:B------:R-:W-:Y:S04]  /*b8a40*/  STL [R1+0x2678], R15 ;  /* 0x0026780f01007387 */ /* 0x000fe80000100800 */
[----:B------:R-:W-:Y:S04]  /*b8a50*/  STL [R1+0x26ec], R5 ;  /* 0x0026ec0501007387 */ /* 0x000fe80000100800 */
[----:B------:R-:W2:Y:S04]  /*b8a60*/  LDL.LU R10, [R1+0x2768] ;  /* 0x00276800010a7983 */ /* 0x000ea80000300800 */
[----:B------:R4:W-:Y:S04]  /*b8a70*/  STL [R1+0x2680], R14 ;  /* 0x0026800e01007387 */ /* 0x0009e80000100800 */
[----:B------:R-:W2:Y:S01]  /*b8a80*/  LDL.LU R16, [R1+0x2774] ;  /* 0x0027740001107983 */ /* 0x000ea20000300800 */
[----:B-1----:R-:W-:Y:S01]  /*b8a90*/  IMAD.MOV.U32 R6, RZ, RZ, R12 ;  /* 0x000000ffff067224 */ /* 0x002fe200078e000c */
[----:B---3--:R-:W-:-:S05]  /*b8aa0*/  IADD3 R9, P2, R9, UR13, RZ ;  /* 0x0000000d09097c10 */ /* 0x008fca000ff5e0ff */
[----:B------:R1:W-:Y:S01]  /*b8ab0*/  STL [R1+0x26f4], R9 ;  /* 0x0026f40901007387 */ /* 0x0003e20000100800 */
[----:B------:R-:W-:-:S05]  /*b8ac0*/  IADD3.X R13, R13, UR8, RZ, P3, !PT ;  /* 0x000000080d0d7c10 */ /* 0x000fca0009ffe4ff */
[----:B------:R3:W-:Y:S04]  /*b8ad0*/  STL [R1+0x26e8], R13 ;  /* 0x0026e80d01007387 */ /* 0x0007e80000100800 */
[----:B------:R-:W3:Y:S04]  /*b8ae0*/  LDL.LU R18, [R1+0x2770] ;  /* 0x0027700001127983 */ /* 0x000ee80000300800 */
[----:B------:R-:W3:Y:S01]  /*b8af0*/  LDL.LU R12, [R1+0x277c] ;  /* 0x00277c00010c7983 */ /* 0x000ee20000300800 */
[----:B------:R-:W-:-:S04]  /*b8b00*/  UISETP.GT.AND UP1, UPT, UR15, 0x75, UPT ;  /* 0x000000750f00788c */ /* 0x000fc8000bf24270 */
[----:B------:R-:W-:Y:S01]  /*b8b10*/  USEL UR12, URZ, 0x4, !UP1 ;  /* 0x000000043f0c7887 */ /* 0x000fe2000c800000 */
[----:B------:R-:W-:-:S03]  /*b8b20*/  MOV R7, R14 ;  /* 0x0000000e00077202 */ /* 0x000fc60000000f00 */
[----:B------:R-:W-:Y:S02]  /*b8b30*/  USEL UR12, UR12, URZ, !UP0 ;  /* 0x0000003f0c0c7287 */ /* 0x000fe4000c000000 */
[----:B------:R1:W-:Y:S01]  /*b8b40*/  LDGSTS.E [R4+0x1c700], desc[UR58][R6.64], P0 ;  /* 0x1c70000006047fae */ /* 0x0003e2000812187a */
[----:B----4-:R-:W-:-:S03]  /*b8b50*/  IADD3 R0, P0, R0, UR13, RZ ;  /* 0x0000000d00007c10 */ /* 0x010fc6000ff1e0ff */
[----:B------:R-:W-:Y:S02]  /*b8b60*/  ISETP.NE.U32.AND P1, PT, RZ, UR12, PT ;  /* 0x0000000cff007c0c */ /* 0x000fe4000bf25070 */
[----:B------:R-:W-:Y:S04]  /*b8b70*/  STL [R1+0x26fc], R0 ;  /* 0x0026fc0001007387 */ /* 0x000fe80000100800 */
[----:B------:R-:W4:Y:S01]  /*b8b80*/  LDL.LU R14, [R1+0x2778] ;  /* 0x00277800010e7983 */ /* 0x000f220000300800 */
[----:B-1----:R-:W-:Y:S02]  /*b8b90*/  IMAD.MOV.U32 R6, RZ, RZ, R5 ;  /* 0x000000ffff067224 */ /* 0x002fe400078e0005 */
[----:B------:R-:W-:Y:S01]  /*b8ba0*/  IMAD.MOV.U32 R7, RZ, RZ, R13 ;  /* 0x000000ffff077224 */ /* 0x000fe200078e000d */
[----:B------:R-:W-:-:S04]  /*b8bb0*/  IADD3.X R11, R11, UR8, RZ, P2, !PT ;  /* 0x000000080b0b7c10 */ /* 0x000fc800097fe4ff */
[----:B------:R1:W-:Y:S04]  /*b8bc0*/  LDGSTS.E [R4+0x1d400], desc[UR58][R6.64], P1 ;  /* 0x1d40000006047fae */ /* 0x0003e8000892187a */
[----:B------:R3:W-:Y:S04]  /*b8bd0*/  STL [R1+0x26f0], R11 ;  /* 0x0026f00b01007387 */ /* 0x0007e80000100800 */
[----:B------:R-:W4:Y:S01]  /*b8be0*/  LDL.LU R5, [R1+0x2784] ;  /* 0x0027840001057983 */ /* 0x000f220000300800 */
[----:B------:R-:W-:Y:S01]  /*b8bf0*/  IADD3.X R8, R8, UR8, RZ, P0, !PT ;  /* 0x0000000808087c10 */ /* 0x000fe200087fe4ff */
[----:B-1----:R-:W-:Y:S01]  /*b8c00*/  IMAD.MOV.U32 R6, RZ, RZ, R9 ;  /* 0x000000ffff067224 */ /* 0x002fe200078e0009 */
[----:B------:R-:W-:Y:S01]  /*b8c10*/  MOV R7, R11 ;  /* 0x0000000b00077202 */ /* 0x000fe20000000f00 */
[----:B------:R-:W4:Y:S04]  /*b8c20*/  LDL.LU R9, [R1+0x2780] ;  /* 0x0027800001097983 */ /* 0x000f280000300800 */
[----:B------:R1:W-:Y:S01]  /*b8c30*/  LDGSTS.E [R4+0x1d500], desc[UR58][R6.64], P1 ;  /* 0x1d50000006047fae */ /* 0x0003e2000892187a */
[----:B--2---:R-:W-:-:S02]  /*b8c40*/  IADD3 R17, P2, R17, UR13, RZ ;  /* 0x0000000d11117c10 */ /* 0x004fc4000ff5e0ff */
[----:B------:R-:W-:-:S03]  /*b8c50*/  IADD3 R2, P3, R2, UR13, RZ ;  /* 0x0000000d02027c10 */ /* 0x000fc6000ff7e0ff */
[----:B------:R-:W-:Y:S01]  /*b8c60*/  STL [R1+0x2704], R17 ;  /* 0x0027041101007387 */ /* 0x000fe20000100800 */
[----:B------:R-:W-:-:S03]  /*b8c70*/  IADD3.X R19, R19, UR8, RZ, P2, !PT ;  /* 0x0000000813137c10 */ /* 0x000fc600097fe4ff */
[----:B------:R2:W-:Y:S01]  /*b8c80*/  STL [R1+0x26f8], R8 ;  /* 0x0026f80801007387 */ /* 0x0005e20000100800 */
[----:B-1----:R-:W-:-:S03]  /*b8c90*/  IMAD.MOV.U32 R6, RZ, RZ, R0 ;  /* 0x000000ffff067224 */ /* 0x002fc600078e0000 */
[----:B---3--:R-:W3:Y:S01]  /*b8ca0*/  LDL.LU R13, [R1+0x27ec] ;  /* 0x0027ec00010d7983 */ /* 0x008ee20000300800 */
[----:B------:R-:W-:-:S03]  /*b8cb0*/  IMAD.MOV.U32 R7, RZ, RZ, R8 ;  /* 0x000000ffff077224 */ /* 0x000fc600078e0008 */
[----:B------:R-:W-:Y:S04]  /*b8cc0*/  STL [R1+0x276c], R2 ;  /* 0x00276c0201007387 */ /* 0x000fe80000100800 */
[----:B------:R-:W3:Y:S04]  /*b8cd0*/  LDL.LU R15, [R1+0x27e8] ;  /* 0x0027e800010f7983 */ /* 0x000ee80000300800 */
[----:B------:R-:W-:Y:S04]  /*b8ce0*/  STL [R1+0x2700], R19 ;  /* 0x0027001301007387 */ /* 0x000fe80000100800 */
[----:B------:R-:W3:Y:S04]  /*b8cf0*/  LDL.LU R11, [R1+0x27f4] ;  /* 0x0027f400010b7983 */ /* 0x000ee80000300800 */
[----:B--2---:R-:W2:Y:S04]  /*b8d00*/  LDL.LU R8, [R1+0x27fc] ;  /* 0x0027fc0001087983 */ /* 0x004ea80000300800 */
[----:B------:R-:W2:Y:S04]  /*b8d10*/  LDL.LU R0, [R1+0x2804] ;  /* 0x0028040001007983 */ /* 0x000ea80000300800 */
[----:B------:R1:W-:Y:S02]  /*b8d20*/  LDGSTS.E [R4+0x1d600], desc[UR58][R6.64], P1 ;  /* 0x1d60000006047fae */ /* 0x0003e4000892187a */
[----:B-1----:R-:W-:Y:S01]  /*b8d30*/  IMAD.MOV.U32 R6, RZ, RZ, R17 ;  /* 0x000000ffff067224 */ /* 0x002fe200078e0011 */
[----:B------:R-:W-:-:S05]  /*b8d40*/  MOV R7, R19 ;  /* 0x0000001300077202 */ /* 0x000fca0000000f00 */
[----:B------:R1:W-:Y:S02]  /*b8d50*/  LDGSTS.E [R4+0x1d700], desc[UR58][R6.64], P1 ;  /* 0x1d70000006047fae */ /* 0x0003e4000892187a */
[----:B-1----:R-:W-:Y:S01]  /*b8d60*/  IMAD.MOV.U32 R6, RZ, RZ, R2 ;  /* 0x000000ffff067224 */ /* 0x002fe200078e0002 */
[----:B------:R-:W-:Y:S02]  /*b8d70*/  IADD3.X R10, R10, UR8, RZ, P3, !PT ;  /* 0x000000080a0a7c10 */ /* 0x000fe40009ffe4ff */
[----:B------:R-:W-:-:S05]  /*b8d80*/  IADD3 R16, P2, R16, UR13, RZ ;  /* 0x0000000d10107c10 */ /* 0x000fca000ff5e0ff */
[----:B------:R-:W-:Y:S04]  /*b8d90*/  STL [R1+0x2774], R16 ;  /* 0x0027741001007387 */ /* 0x000fe80000100800 */
[----:B------:R1:W-:Y:S04]  /*b8da0*/  STL [R1+0x2768], R10 ;  /* 0x0027680a01007387 */ /* 0x0003e80000100800 */
[----:B------:R-:W2:Y:S01]  /*b8db0*/  LDL.LU R17, [R1+0x27f0] ;  /* 0x0027f00001117983 */ /* 0x000ea20000300800 */
[----:B------:R-:W-:Y:S01]  /*b8dc0*/  IMAD.MOV.U32 R7, RZ, RZ, R10 ;  /* 0x000000ffff077224 */ /* 0x000fe200078e000a */
[----:B------:R-:W-:-:S02]  /*b8dd0*/  IADD3.X R18, R18, UR8, RZ, P2, !PT ;  /* 0x0000000812127c10 */ /* 0x000fc400097fe4ff */
[----:B------:R-:W-:-:S05]  /*b8de0*/  IADD3 R12, P1, R12, UR13, RZ ;  /* 0x0000000d0c0c7c10 */ /* 0x000fca000ff3e0ff */
[----:B------:R-:W-:Y:S04]  /*b8df0*/  STL [R1+0x277c], R12 ;  /* 0x00277c0c01007387 */ /* 0x000fe80000100800 */
[----:B-1----:R-:W2:Y:S04]  /*b8e00*/  LDL.LU R10, [R1+0x27f8] ;  /* 0x0027f800010a7983 */ /* 0x002ea80000300800 */
[----:B------:R-:W-:Y:S04]  /*b8e10*/  STL [R1+0x2770], R18 ;  /* 0x0027701201007387 */ /* 0x000fe80000100800 */
[----:B------:R-:W2:Y:S01]  /*b8e20*/  LDL.LU R2, [R1+0x2800] ;  /* 0x0028000001027983 */ /* 0x000ea20000300800 */
[----:B------:R-:W-:-:S04]  /*b8e30*/  UISETP.GT.AND UP1, UPT, UR15, 0x79, UPT ;  /* 0x000000790f00788c */ /* 0x000fc8000bf24270 */
[----:B------:R-:W-:-:S04]  /*b8e40*/  USEL UR12, URZ, 0x4, !UP1 ;  /* 0x000000043f0c7887 */ /* 0x000fc8000c800000 */
[----:B------:R-:W-:-:S06]  /*b8e50*/  USEL UR12, UR12, URZ, !UP0 ;  /* 0x0000003f0c0c7287 */ /* 0x000fcc000c000000 */
[----:B------:R-:W-:Y:S02]  /*b8e60*/  ISETP.NE.U32.AND P0, PT, RZ, UR12, PT ;  /* 0x0000000cff007c0c */ /* 0x000fe4000bf05070 */
[----:B----4-:R-:W-:Y:S02]  /*b8e70*/  IADD3.X R14, R14, UR8, RZ, P1, !PT ;  /* 0x000000080e0e7c10 */ /* 0x010fe40008ffe4ff */
[----:B------:R-:W-:-:S09]  /*b8e80*/  IADD3 R5, P2, R5, UR13, RZ ;  /* 0x0000000d05057c10 */ /* 0x000fd2000ff5e0ff */
[----:B------:R1:W-:Y:S01]  /*b8e90*/  LDGSTS.E [R4+0x1e400], desc[UR58][R6.64], P0 ;  /* 0x1e40000006047fae */ /* 0x0003e2000812187a */
[----:B------:R-:W-:Y:S01]  /*b8ea0*/  IADD3.X R9, R9, UR8, RZ, P2, !PT ;  /* 0x0000000809097c10 */ /* 0x000fe200097fe4ff */
[----:B-1----:R-:W-:Y:S01]  /*b8eb0*/  IMAD.MOV.U32 R6, RZ, RZ, R16 ;  /* 0x000000ffff067224 */ /* 0x002fe200078e0010 */
[----:B------:R-:W-:-:S05]  /*b8ec0*/  MOV R7, R18 ;  /* 0x0000001200077202 */ /* 0x000fca0000000f00 */
[----:B------:R1:W-:Y:S01]  /*b8ed0*/  LDGSTS.E [R4+0x1e500], desc[UR58][R6.64], P0 ;  /* 0x1e50000006047fae */ /* 0x0003e2000812187a */
[----:B------:R-:W-:Y:S01]  /*b8ee0*/  UISETP.GT.AND UP1, UPT, UR15, 0x7d, UPT ;  /* 0x0000007d0f00788c */ /* 0x000fe2000bf24270 */
[----:B-1----:R-:W-:Y:S02]  /*b8ef0*/  IMAD.MOV.U32 R6, RZ, RZ, R12 ;  /* 0x000000ffff067224 */ /* 0x002fe400078e000c */
[----:B------:R-:W-:-:S05]  /*b8f00*/  IMAD.MOV.U32 R7, RZ, RZ, R14 ;  /* 0x000000ffff077224 */ /* 0x000fca00078e000e */
[----:B------:R1:W-:Y:S01]  /*b8f10*/  LDGSTS.E [R4+0x1e600], desc[UR58][R6.64], P0 ;  /* 0x1e60000006047fae */ /* 0x0003e2000812187a */
[----:B---3--:R-:W-:Y:S01]  /*b8f20*/  IADD3 R13, P2, R13, UR13, RZ ;  /* 0x0000000d0d0d7c10 */ /* 0x008fe2000ff5e0ff */
[----:B------:R-:W-:Y:S02]  /*b8f30*/  USEL UR12, URZ, 0x4, !UP1 ;  /* 0x000000043f0c7887 */ /* 0x000fe4000c800000 */
[----:B------:R-:W-:Y:S01]  /*b8f40*/  STL [R1+0x2784], R5 ;  /* 0x0027840501007387 */ /* 0x000fe20000100800 */
[----:B-1----:R-:W-:Y:S01]  /*b8f50*/  IMAD.MOV.U32 R6, RZ, RZ, R5 ;  /* 0x000000ffff067224 */ /* 0x002fe200078e0005 */
[----:B------:R-:W-:Y:S02]  /*b8f60*/  MOV R7, R9 ;  /* 0x0000000900077202 */ /* 0x000fe40000000f00 */
[----:B------:R-:W-:Y:S01]  /*b8f70*/  STL [R1+0x2778], R14 ;  /* 0x0027780e01007387 */ /* 0x000fe20000100800 */
[----:B------:R-:W-:-:S03]  /*b8f80*/  IADD3.X R15, R15, UR8, RZ, P2, !PT ;  /* 0x000000080f0f7c10 */ /* 0x000fc600097fe4ff */
[----:B------:R1:W-:Y:S01]  /*b8f90*/  LDGSTS.E [R4+0x1e700], desc[UR58][R6.64], P0 ;  /* 0x1e70000006047fae */ /* 0x0003e2000812187a */
[----:B------:R-:W-:-:S03]  /*b8fa0*/  IADD3 R11, P0, R11, UR13, RZ ;  /* 0x0000000d0b0b7c10 */ /* 0x000fc6000ff1e0ff */
[----:B------:R3:W-:Y:S01]  /*b8fb0*/  STL [R1+0x2780], R9 ;  /* 0x0027800901007387 */ /* 0x0007e20000100800 */
[----:B--2---:R-:W-:Y:S01]  /*b8fc0*/  IADD3 R8, P2, R8, UR13, RZ ;  /* 0x0000000d08087c10 */ /* 0x004fe2000ff5e0ff */
[----:B------:R-:W-:Y:S01]  /*b8fd0*/  USEL UR12, UR12, URZ, !UP0 ;  /* 0x0000003f0c0c7287 */ /* 0x000fe2000c000000 */
[----:B------:R-:W-:Y:S01]  /*b8fe0*/  IADD3 R0, P3, R0, UR13, RZ ;  /* 0x0000000d00007c10 */ /* 0x000fe2000ff7e0ff */
[----:B---3--:R-:W2:Y:S04]  /*b8ff0*/  LDL.LU R9, [R1+0x387c] ;  /* 0x00387c0001097983 */ /* 0x008ea80000300800 */
[----:B------:R-:W3:Y:S04]  /*b9000*/  LDL.LU R14, [R1+0x3874] ;  /* 0x00387400010e7983 */ /* 0x000ee80000300800 */
[----:B------:R-:W-:Y:S04]  /*b9010*/  STL [R1+0x27ec], R13 ;  /* 0x0027ec0d01007387 */ /* 0x000fe80000100800 */
[----:B------:R-:W4:Y:S04]  /*b9020*/  LDL.LU R12, [R1+0x386c] ;  /* 0x00386c00010c7983 */ /* 0x000f280000300800 */
[----:B------:R-:W4:Y:S04]  /*b9030*/  LDL.LU R5, [R1+0x3864] ;  /* 0x0038640001057983 */ /* 0x000f280000300800 */
[----:B------:R-:W-:Y:S01]  /*b9040*/  STL [R1+0x27f4], R11 ;  /* 0x0027f40b01007387 */ /* 0x000fe20000100800 */
[----:B------:R-:W-:-:S03]  /*b9050*/  ISETP.NE.U32.AND P1, PT, RZ, UR12, PT ;  /* 0x0000000cff007c0c */ /* 0x000fc6000bf25070 */
[----:B------:R1:W-:Y:S04]  /*b9060*/  STL [R1+0x27e8], R15 ;  /* 0x0027e80f01007387 */ /* 0x0003e80000100800 */
[----:B------:R-:W-:Y:S01]  /*b9070*/  STL [R1+0x27fc], R8 ;  /* 0x0027fc0801007387 */ /* 0x000fe20000100800 */
[----:B-1----:R-:W-:Y:S02]  /*b9080*/  IMAD.MOV.U32 R7, RZ, RZ, R15 ;  /* 0x000000ffff077224 */ /* 0x002fe400078e000f */
[----:B------:R-:W-:-:S05]  /*b9090*/  IMAD.MOV.U32 R6, RZ, RZ, R13 ;  /* 0x000000ffff067224 */ /* 0x000fca00078e000d */
[----:B------:R1:W-:Y:S02]  /*b90a0*/  LDGSTS.E [R4+0x1f400], desc[UR58][R6.64], P1 ;  /* 0x1f40000006047fae */ /* 0x0003e4000892187a */
[----:B-1----:R-:W-:Y:S01]  /*b90b0*/  IMAD.MOV.U32 R6, RZ, RZ, R11 ;  /* 0x000000ffff067224 */ /* 0x002fe200078e000b */
[----:B------:R-:W-:-:S05]  /*b90c0*/  IADD3.X R17, R17, UR8, RZ, P0, !PT ;  /* 0x0000000811117c10 */ /* 0x000fca00087fe4ff */
[----:B------:R-:W-:Y:S04]  /*b90d0*/  STL [R1+0x27f0], R17 ;  /* 0x0027f01101007387 */ /* 0x000fe80000100800 */
[----:B------:R-:W-:Y:S04]  /*b90e0*/  STL [R1+0x2804], R0 ;  /* 0x0028040001007387 */ /* 0x000fe80000100800 */
[----:B------:R-:W4:Y:S04]  /*b90f0*/  LDL.LU R16, [R1+0x3870] ;  /* 0x0038700001107983 */ /* 0x000f280000300800 */
[----:B------:R-:W4:Y:S01]  /*b9100*/  LDL.LU R15, [R1+0x3868] ;  /* 0x00386800010f7983 */ /* 0x000f220000300800 */
[----:B------:R-:W-:-:S03]  /*b9110*/  MOV R7, R17 ;  /* 0x0000001100077202 */ /* 0x000fc60000000f00 */
[----:B------:R-:W4:Y:S04]  /*b9120*/  LDL.LU R13, [R1+0x3860] ;  /* 0x00386000010d7983 */ /* 0x000f280000300800 */
[----:B------:R1:W-:Y:S01]  /*b9130*/  LDGSTS.E [R4+0x1f500], desc[UR58][R6.64], P1 ;  /* 0x1f50000006047fae */ /* 0x0003e2000892187a */
[----:B------:R-:W-:Y:S02]  /*b9140*/  IADD3.X R10, R10, UR8, RZ, P2, !PT ;  /* 0x000000080a0a7c10 */ /* 0x000fe400097fe4ff */
[----:B------:R-:W-:-:S03]  /*b9150*/  IADD3.X R2, R2, UR8, RZ, P3, !PT ;  /* 0x0000000802027c10 */ /* 0x000fc60009ffe4ff */
[----:B------:R1:W-:Y:S02]  /*b9160*/  STL [R1+0x27f8], R10 ;  /* 0x0027f80a01007387 */ /* 0x0003e40000100800 */
[----:B-1----:R-:W-:Y:S02]  /*b9170*/  IMAD.MOV.U32 R7, RZ, RZ, R10 ;  /* 0x000000ffff077224 */ /* 0x002fe400078e000a */
[----:B------:R1:W-:Y:S04]  /*b9180*/  STL [R1+0x2800], R2 ;  /* 0x0028000201007387 */ /* 0x0003e80000100800 */
[----:B------:R-:W4:Y:S04]  /*b9190*/  LDL.LU R10, [R1+0x3858] ;  /* 0x00385800010a7983 */ /* 0x000f280000300800 */
[----:B------:R-:W4:Y:S01]  /*b91a0*/  LDL.LU R19, [R1+0x37fc] ;  /* 0x0037fc0001137983 */ /* 0x000f220000300800 */
[----:B------:R-:W-:Y:S01]  /*b91b0*/  IMAD.MOV.U32 R6, RZ, RZ, R8 ;  /* 0x000000ffff067224 */ /* 0x000fe200078e0008 */
[----:B------:R-:W-:-:S02]  /*b91c0*/  UISETP.GT.AND UP1, UPT, UR15, 0x2, UPT ;  /* 0x000000020f00788c */ /* 0x000fc4000bf24270 */
[----:B------:R-:W4:Y:S02]  /*b91d0*/  LDL.LU R20, [R1+0x37f0] ;  /* 0x0037f00001147983 */ /* 0x000f240000300800 */
[----:B------:R-:W-:Y:S02]  /*b91e0*/  USEL UR12, URZ, 0x4, !UP1 ;  /* 0x000000043f0c7887 */ /* 0x000fe4000c800000 */
[----:B------:R1:W-:Y:S02]  /*b91f0*/  LDGSTS.E [R4+0x1f600], desc[UR58][R6.64], P1 ;  /* 0x1f60000006047fae */ /* 0x0003e4000892187a */
[----:B------:R-:W-:Y:S02]  /*b9200*/  USEL UR12, UR12, URZ, !UP0 ;  /* 0x0000003f0c0c7287 */ /* 0x000fe4000c000000 */
[----:B------:R-:W4:Y:S04]  /*b9210*/  LDL.LU R18, [R1+0x37e8] ;  /* 0x0037e80001127983 */ /* 0x000f280000300800 */
[----:B------:R-:W4:Y:S01]  /*b9220*/  LDL.LU R8, [R1+0x37f4] ;  /* 0x0037f40001087983 */ /* 0x000f220000300800 */
[----:B-1----:R-:W-:Y:S01]  /*b9230*/  IMAD.MOV.U32 R6, RZ, RZ, R0 ;  /* 0x000000ffff067224 */ /* 0x002fe200078e0000 */
[----:B------:R-:W-:-:S02]  /*b9240*/  MOV R7, R2 ;  /* 0x0000000200077202 */ /* 0x000fc40000000f00 */
[----:B------:R-:W4:Y:S04]  /*b9250*/  LDL.LU R11, [R1+0x37ec] ;  /* 0x0037ec00010b7983 */ /* 0x000f280000300800 */
[----:B------:R1:W-:Y:S01]  /*b9260*/  LDGSTS.E [R4+0x1f700], desc[UR58][R6.64], P1 ;  /* 0x1f70000006047fae */ /* 0x0003e2000892187a */
[----:B------:R-:W-:-:S03]  /*b9270*/  ISETP.NE.U32.AND P0, PT, RZ, UR12, PT ;  /* 0x0000000cff007c0c */ /* 0x000fc6000bf05070 */
[----:B------:R-:W4:Y:S01]  /*b9280*/  LDL.LU R2, [R1+0x37e4] ;  /* 0x0037e40001027983 */ /* 0x000f220000300800 */
[----:B------:R-:W-:-:S05]  /*b9290*/  LOP3.LUT R0, R73, 0x40, RZ, 0x3c, !PT ;  /* 0x0000004049007812 */ /* 0x000fca00078e3cff */
[----:B------:R-:W-:Y:S01]  /*b92a0*/  VIADD R0, R0, UR16 ;  /* 0x0000001000007c36 */ /* 0x000fe20008000000 */
[----:B--2---:R-:W-:Y:S02]  /*b92b0*/  IADD3 R9, P1, R9, UR13, RZ ;  /* 0x0000000d09097c10 */ /* 0x004fe4000ff3e0ff */
[----:B---3--:R-:W-:-:S03]  /*b92c0*/  IADD3 R14, P2, R14, UR13, RZ ;  /* 0x0000000d0e0e7c10 */ /* 0x008fc6000ff5e0ff */
[----:B------:R2:W-:Y:S01]  /*b92d0*/  STL [R1+0x387c], R9 ;  /* 0x00387c0901007387 */ /* 0x0005e20000100800 */
[----:B----4-:R-:W-:-:S03]  /*b92e0*/  IADD3 R12, P3, R12, UR13, RZ ;  /* 0x0000000d0c0c7c10 */ /* 0x010fc6000ff7e0ff */
[----:B------:R-:W-:Y:S01]  /*b92f0*/  STL [R1+0x3874], R14 ;  /* 0x0038740e01007387 */ /* 0x000fe20000100800 */
[----:B------:R-:W-:-:S03]  /*b9300*/  IADD3 R5, P4, R5, UR13, RZ ;  /* 0x0000000d05057c10 */ /* 0x000fc6000ff9e0ff */
[----:B------:R-:W-:Y:S04]  /*b9310*/  STL [R1+0x386c], R12 ;  /* 0x00386c0c01007387 */ /* 0x000fe80000100800 */
[----:B------:R-:W-:Y:S01]  /*b9320*/  STL [R1+0x3864], R5 ;  /* 0x0038640501007387 */ /* 0x000fe20000100800 */
[----:B-1----:R-:W-:Y:S01]  /*b9330*/  IMAD.MOV.U32 R6, RZ, RZ, R9 ;  /* 0x000000ffff067224 */ /* 0x002fe200078e0009 */
[----:B------:R-:W-:Y:S02]  /*b9340*/  IADD3.X R16, R16, UR8, RZ, P1, !PT ;  /* 0x0000000810107c10 */ /* 0x000fe40008ffe4ff */
[----:B------:R-:W-:-:S03]  /*b9350*/  IADD3.X R15, R15, UR8, RZ, P2, !PT ;  /* 0x000000080f0f7c10 */ /* 0x000fc600097fe4ff */
[----:B------:R1:W-:Y:S01]  /*b9360*/  STL [R1+0x3870], R16 ;  /* 0x0038701001007387 */ /* 0x0003e20000100800 */
[----:B------:R-:W-:-:S03]  /*b9370*/  IMAD.MOV.U32 R7, RZ, RZ, R16 ;  /* 0x000000ffff077224 */ /* 0x000fc600078e0010 */
[----:B------:R-:W3:Y:S04]  /*b9380*/  LDL.LU R17, [R1+0x37e0] ;  /* 0x0037e00001117983 */ /* 0x000ee80000300800 */
[----:B------:R-:W-:Y:S04]  /*b9390*/  STL [R1+0x3868], R15 ;  /* 0x0038680f01007387 */ /* 0x000fe80000100800 */
[----:B--2---:R-:W2:Y:S01]  /*b93a0*/  LDL.LU R9, [R1+0x37d8] ;  /* 0x0037d80001097983 */ /* 0x004ea20000300800 */
[----:B------:R-:W-:-:S03]  /*b93b0*/  IADD3.X R13, R13, UR8, RZ, P3, !PT ;  /* 0x000000080d0d7c10 */ /* 0x000fc60009ffe4ff */
[----:B------:R4:W-:Y:S02]  /*b93c0*/  LDGSTS.E [R0+0x800], desc[UR58][R6.64], P0 ;  /* 0x0080000006007fae */ /* 0x0009e4000812187a */
[----:B----4-:R-:W-:Y:S01]  /*b93d0*/  MOV R6, R14 ;  /* 0x0000000e00067202 */ /* 0x010fe20000000f00 */
[----:B------:R-:W-:-:S05]  /*b93e0*/  IMAD.MOV.U32 R7, RZ, RZ, R15 ;  /* 0x000000ffff077224 */ /* 0x000fca00078e000f */
[----:B------:R4:W-:Y:S04]  /*b93f0*/  LDGSTS.E [R0+0x900], desc[UR58][R6.64], P0 ;  /* 0x0090000006007fae */ /* 0x0009e8000812187a */
[----:B------:R-:W-:Y:S01]  /*b9400*/  STL [R1+0x3860], R13 ;  /* 0x0038600d01007387 */ /* 0x000fe20000100800 */
[----:B----4-:R-:W-:Y:S01]  /*b9410*/  IMAD.MOV.U32 R6, RZ, RZ, R12 ;  /* 0x000000ffff067224 */ /* 0x010fe200078e000c */
[----:B------:R-:W-:Y:S01]  /*b9420*/  IADD3.X R10, R10, UR8, RZ, P4, !PT ;  /* 0x000000080a0a7c10 */ /* 0x000fe2000a7fe4ff */
[----:B------:R-:W-:Y:S01]  /*b9430*/  IMAD.MOV.U32 R7, RZ, RZ, R13 ;  /* 0x000000ffff077224 */ /* 0x000fe200078e000d */
[----:B------:R-:W-:-:S03]  /*b9440*/  IADD3 R19, P2, R19, UR13, RZ ;  /* 0x0000000d13137c10 */ /* 0x000fc6000ff5e0ff */
[----:B------:R4:W-:Y:S04]  /*b9450*/  STL [R1+0x3858], R10 ;  /* 0x0038580a01007387 */ /* 0x0009e80000100800 */
[----:B------:R4:W-:Y:S04]  /*b9460*/  LDGSTS.E [R0+0xa00], desc[UR58][R6.64], P0 ;  /* 0x00a0000006007fae */ /* 0x0009e8000812187a */
[----:B-1----:R-:W2:Y:S01]  /*b9470*/  LDL.LU R16, [R1+0x3770] ;  /* 0x0037700001107983 */ /* 0x002ea20000300800 */
[----:B----4-:R-:W-:-:S03]  /*b9480*/  IMAD.MOV.U32 R7, RZ, RZ, R10 ;  /* 0x000000ffff077224 */ /* 0x010fc600078e000a */
[----:B------:R-:W4:Y:S04]  /*b9490*/  LDL.LU R10, [R1+0x377c] ;  /* 0x00377c00010a7983 */ /* 0x000f280000300800 */
[----:B------:R-:W-:Y:S01]  /*b94a0*/  STL [R1+0x37fc], R19 ;  /* 0x0037fc1301007387 */ /* 0x000fe20000100800 */
[----:B------:R-:W-:-:S03]  /*b94b0*/  MOV R6, R5 ;  /* 0x0000000500067202 */ /* 0x000fc60000000f00 */
[----:B------:R-:W4:Y:S04]  /*b94c0*/  LDL.LU R15, [R1+0x3768] ;  /* 0x00376800010f7983 */ /* 0x000f280000300800 */
[----:B------:R-:W4:Y:S04]  /*b94d0*/  LDL.LU R14, [R1+0x3774] ;  /* 0x00377400010e7983 */ /* 0x000f280000300800 */
[----:B------:R-:W4:Y:S04]  /*b94e0*/  LDL.LU R13, [R1+0x3760] ;  /* 0x00376000010d7983 */ /* 0x000f280000300800 */
[----:B------:R-:W4:Y:S04]  /*b94f0*/  LDL.LU R12, [R1+0x376c] ;  /* 0x00376c00010c7983 */ /* 0x000f280000300800 */
[----:B------:R-:W4:Y:S01]  /*b9500*/  LDL.LU R5, [R1+0x3764] ;  /* 0x0037640001057983 */ /* 0x000f220000300800 */
[----:B------:R-:W-:Y:S01]  /*b9510*/  UISETP.GT.AND UP1, UPT, UR15, 0x6, UPT ;  /* 0x000000060f00788c */ /* 0x000fe2000bf24270 */
[----:B------:R-:W-:-:S02]  /*b9520*/  IADD3.X R20, R20, UR8, RZ, P2, !PT ;  /* 0x0000000814147c10 */ /* 0x000fc400097fe4ff */
[----:B------:R1:W-:Y:S01]  /*b9530*/  LDGSTS.E [R0+0xb00], desc[UR58][R6.64], P0 ;  /* 0x00b0000006007fae */ /* 0x0003e2000812187a */
[----:B------:R-:W-:-:S04]  /*b9540*/  USEL UR12, URZ, 0x4, !UP1 ;  /* 0x000000043f0c7887 */ /* 0x000fc8000c800000 */
[----:B------:R-:W-:Y:S01]  /*b9550*/  USEL UR12, UR12, URZ, !UP0 ;  /* 0x0000003f0c0c7287 */ /* 0x000fe2000c000000 */
[----:B------:R-:W-:-:S05]  /*b9560*/  IADD3 R8, P0, R8, UR13, RZ ;  /* 0x0000000d08087c10 */ /* 0x000fca000ff1e0ff */
[----:B------:R-:W-:Y:S01]  /*b9570*/  ISETP.NE.U32.AND P1, PT, RZ, UR12, PT ;  /* 0x0000000cff007c0c */ /* 0x000fe2000bf25070 */
[----:B-1----:R-:W-:Y:S01]  /*b9580*/  IMAD.MOV.U32 R6, RZ, RZ, R19 ;  /* 0x000000ffff067224 */ /* 0x002fe200078e0013 */
[----:B------:R-:W-:Y:S01]  /*b9590*/  IADD3 R11, P2, R11, UR13, RZ ;  /* 0x0000000d0b0b7c10 */ /* 0x000fe2000ff5e0ff */
[----:B------:R-:W-:Y:S01]  /*b95a0*/  IMAD.MOV.U32 R7, RZ, RZ, R20 ;  /* 0x000000ffff077224 */ /* 0x000fe200078e0014 */
[----:B------:R-:W-:Y:S01]  /*b95b0*/  IADD3.X R18, R18, UR8, RZ, P0, !PT ;  /* 0x0000000812127c10 */ /* 0x000fe200087fe4ff */
[----:B------:R1:W-:Y:S01]  /*b95c0*/  STL [R1+0x37f4], R8 ;  /* 0x0037f40801007387 */ /* 0x0003e20000100800 */
[----:B------:R-:W-:-:S03]  /*b95d0*/  IADD3 R2, P3, R2, UR13, RZ ;  /* 0x0000000d02027c10 */ /* 0x000fc6000ff7e0ff */
[----:B------:R1:W-:Y:S04]  /*b95e0*/  STL [R1+0x37f0], R20 ;  /* 0x0037f01401007387 */ /* 0x0003e80000100800 */
[----:B------:R-:W-:Y:S04]  /*b95f0*/  STL [R1+0x37ec], R11 ;  /* 0x0037ec0b01007387 */ /* 0x000fe80000100800 */
[----:B------:R1:W-:Y:S04]  /*b9600*/  LDGSTS.E [R0+0x1800], desc[UR58][R6.64], P1 ;  /* 0x0180000006007fae */ /* 0x0003e8000892187a */
[----:B------:R2:W-:Y:S04]  /*b9610*/  STL [R1+0x37e8], R18 ;  /* 0x0037e81201007387 */ /* 0x0005e80000100800 */
[----:B------:R-:W-:Y:S01]  /*b9620*/  STL [R1+0x37e4], R2 ;  /* 0x0037e40201007387 */ /* 0x000fe20000100800 */
[----:B-1----:R-:W-:Y:S01]  /*b9630*/  MOV R6, R8 ;  /* 0x0000000800067202 */ /* 0x002fe20000000f00 */
[----:B------:R-:W-:-:S05]  /*b9640*/  IMAD.MOV.U32 R7, RZ, RZ, R18 ;  /* 0x000000ffff077224 */ /* 0x000fca00078e0012 */
[----:B------:R1:W-:Y:S02]  /*b9650*/  LDGSTS.E [R0+0x1900], desc[UR58][R6.64], P1 ;  /* 0x0190000006007fae */ /* 0x0003e4000892187a */
[----:B-1----:R-:W-:Y:S01]  /*b9660*/  IMAD.MOV.U32 R6, RZ, RZ, R11 ;  /* 0x000000ffff067224 */ /* 0x002fe200078e000b */
[----:B---3--:R-:W-:-:S05]  /*b9670*/  IADD3.X R17, R17, UR8, RZ, P2, !PT ;  /* 0x0000000811117c10 */ /* 0x008fca00097fe4ff */
[----:B------:R-:W-:Y:S01]  /*b9680*/  STL [R1+0x37e0], R17 ;  /* 0x0037e01101007387 */ /* 0x000fe20000100800 */
[----:B--2---:R-:W-:-:S03]  /*b9690*/  IADD3.X R9, R9, UR8, RZ, P3, !PT ;  /* 0x0000000809097c10 */ /* 0x004fc60009ffe4ff */
[----:B------:R-:W2:Y:S01]  /*b96a0*/  LDL.LU R8, [R1+0x3758] ;  /* 0x0037580001087983 */ /* 0x000ea20000300800 */
[----:B------:R-:W-:-:S03]  /*b96b0*/  IMAD.MOV.U32 R7, RZ, RZ, R17 ;  /* 0x000000ffff077224 */ /* 0x000fc600078e0011 */
[----:B------:R1:W-:Y:S04]  /*b96c0*/  STL [R1+0x37d8], R9 ;  /* 0x0037d80901007387 */ /* 0x0003e80000100800 */
[----:B------:R-:W3:Y:S04]  /*b96d0*/  LDL.LU R19, [R1+0x36fc] ;  /* 0x0036fc0001137983 */ /* 0x000ee80000300800 */
[----:B------:R1:W-:Y:S04]  /*b96e0*/  LDGSTS.E [R0+0x1a00], desc[UR58][R6.64], P1 ;  /* 0x01a0000006007fae */ /* 0x0003e8000892187a */
[----:B------:R-:W3:Y:S04]  /*b96f0*/  LDL.LU R20, [R1+0x36f0] ;  /* 0x0036f00001147983 */ /* 0x000ee80000300800 */
[----:B------:R-:W3:Y:S01]  /*b9700*/  LDL.LU R18, [R1+0x36e8] ;  /* 0x0036e80001127983 */ /* 0x000ee20000300800 */
[----:B-1----:R-:W-:Y:S01]  /*b9710*/  MOV R6, R2 ;  /* 0x0000000200067202 */ /* 0x002fe20000000f00 */
[----:B------:R-:W-:-:S02]  /*b9720*/  IMAD.MOV.U32 R7, RZ, RZ, R9 ;  /* 0x000000ffff077224 */ /* 0x000fc400078e0009 */
[----:B------:R-:W3:Y:S04]  /*b9730*/  LDL.LU R9, [R1+0x36f4] ;  /* 0x0036f40001097983 */ /* 0x000ee80000300800 */
[----:B------:R1:W-:Y:S04]  /*b9740*/  LDGSTS.E [R0+0x1b00], desc[UR58][R6.64], P1 ;  /* 0x01b0000006007fae */ /* 0x0003e8000892187a */
[----:B------:R-:W3:Y:S04]  /*b9750*/  LDL.LU R11, [R1+0x36ec] ;  /* 0x0036ec00010b7983 */ /* 0x000ee80000300800 */
[----:B------:R-:W3:Y:S01]  /*b9760*/  LDL.LU R2, [R1+0x36e4] ;  /* 0x0036e40001027983 */ /* 0x000ee20000300800 */
[----:B----4-:R-:W-:-:S04]  /*b9770*/  IADD3 R10, P1, R10, UR13, RZ ;  /* 0x0000000d0a0a7c10 */ /* 0x010fc8000ff3e0ff */
        /* <DEDUP_REMOVED lines=13> */
[----:B------:R-:W3:Y:S04]  /*b9850*/  LDL.LU R17, [R1+0x36e0] ;  /* 0x0036e00001117983 */ /* 0x000ee80000300800 */
[----:B------:R-:W-:Y:S04]  /*b9860*/  STL [R1+0x3760], R13 ;  /* 0x0037600d01007387 */ /* 0x000fe80000100800 */
[----:B----4-:R-:W4:Y:S01]  /*b9870*/  LDL.LU R10, [R1+0x36d8] ;  /* 0x0036d800010a7983 */ /* 0x010f220000300800 */
[----:B------:R-:W-:-:S04]  /*b9880*/  UISETP.GT.AND UP1, UPT, UR15, 0xa, UPT ;  /* 0x0000000a0f00788c */ /* 0x000fc8000bf24270 */
[----:B------:R-:W-:-:S04]  /*b9890*/  USEL UR12, URZ, 0x4, !UP1 ;  /* 0x000000043f0c7887 */ /* 0x000fc8000c800000 */
[----:B------:R-:W-:-:S06]  /*b98a0*/  USEL UR12, UR12, URZ, !UP0 ;  /* 0x0000003f0c0c7287 */ /* 0x000fcc000c000000 */
[----:B------:R-:W-:Y:S01]  /*b98b0*/  ISETP.NE.U32.AND P0, PT, RZ, UR12, PT ;  /* 0x0000000cff007c0c */ /* 0x000fe2000bf05070 */
[----:B------:R-:W-:-:S12]  /*b98c0*/  IMAD.MOV.U32 R7, RZ, RZ, R16 ;  /* 0x000000ffff077224 */ /* 0x000fd800078e0010 */
[----:B------:R1:W-:Y:S01]  /*b98d0*/  LDGSTS.E [R0+0x2800], desc[UR58][R6.64], P0 ;  /* 0x0280000006007fae */ /* 0x0003e2000812187a */
[----:B------:R-:W-:Y:S01]  /*b98e0*/  UISETP.GT.AND UP1, UPT, UR15, 0xe, UPT ;  /* 0x0000000e0f00788c */ /* 0x000fe2000bf24270 */
[----:B-1----:R-:W-:Y:S01]  /*b98f0*/  MOV R6, R14 ;  /* 0x0000000e00067202 */ /* 0x002fe20000000f00 */
[----:B------:R-:W-:-:S05]  /*b9900*/  IMAD.MOV.U32 R7, RZ, RZ, R15 ;  /* 0x000000ffff077224 */ /* 0x000fca00078e000f */
[----:B------:R1:W-:Y:S01]  /*b9910*/  LDGSTS.E [R0+0x2900], desc[UR58][R6.64], P0 ;  /* 0x0290000006007fae */ /* 0x0003e2000812187a */
[----:B------:R-:W-:Y:S01]  /*b9920*/  USEL UR12, URZ, 0x4, !UP1 ;  /* 0x000000043f0c7887 */ /* 0x000fe2000c800000 */
[----:B-1----:R-:W-:Y:S02]  /*b9930*/  IMAD.MOV.U32 R6, RZ, RZ, R12 ;  /* 0x000000ffff067224 */ /* 0x002fe400078e000c */
[----:B------:R-:W-:-:S05]  /*b9940*/  IMAD.MOV.U32 R7, RZ, RZ, R13 ;  /* 0x000000ffff077224 */ /* 0x000fca00078e000d */
[----:B------:R1:W-:Y:S01]  /*b9950*/  LDGSTS.E [R0+0x2a00], desc[UR58][R6.64], P0 ;  /* 0x02a0000006007fae */ /* 0x0003e2000812187a */
[----:B------:R-:W-:Y:S01]  /*b9960*/  USEL UR12, UR12, URZ, !UP0 ;  /* 0x0000003f0c0c7287 */ /* 0x000fe2000c000000 */
[----:B-1----:R-:W-:Y:S02]  /*b9970*/  MOV R6, R5 ;  /* 0x0000000500067202 */ /* 0x002fe40000000f00 */
[----:B--2---:R-:W-:-:S05]  /*b9980*/  IADD3.X R8, R8, UR8, RZ, P1, !PT ;  /* 0x0000000808087c10 */ /* 0x004fca0008ffe4ff */
[----:B------:R1:W-:Y:S01]  /*b9990*/  STL [R1+0x3758], R8 ;  /* 0x0037580801007387 */ /* 0x0003e20000100800 */
[----:B---3--:R-:W-:Y:S01]  /*b99a0*/  IADD3 R19, P2, R19, UR13, RZ ;  /* 0x0000000d13137c10 */ /* 0x008fe2000ff5e0ff */
[----:B------:R-:W-:Y:S02]  /*b99b0*/  IMAD.MOV.U32 R7, RZ, RZ, R8 ;  /* 0x000000ffff077224 */ /* 0x000fe400078e0008 */
[----:B------:R-:W2:Y:S01]  /*b99c0*/  LDL.LU R16, [R1+0x3670] ;  /* 0x0036700001107983 */ /* 0x000ea20000300800 */
[----:B------:R-:W-:-:S03]  /*b99d0*/  ISETP.NE.U32.AND P1, PT, RZ, UR12, PT ;  /* 0x0000000cff007c0c */ /* 0x000fc6000bf25070 */
        /* <DEDUP_REMOVED lines=8> */
[----:B------:R-:W-:-:S02]  /*b9a60*/  IADD3 R9, P0, R9, UR13, RZ ;  /* 0x0000000d09097c10 */ /* 0x000fc4000ff1e0ff */
[----:B------:R-:W-:Y:S02]  /*b9a70*/  IADD3.X R20, R20, UR8, RZ, P2, !PT ;  /* 0x0000000814147c10 */ /* 0x000fe400097fe4ff */
[----:B------:R-:W-:Y:S01]  /*b9a80*/  IADD3 R11, P2, R11, UR13, RZ ;  /* 0x0000000d0b0b7c10 */ /* 0x000fe2000ff5e0ff */
[----:B---3--:R-:W-:Y:S01]  /*b9a90*/  IMAD.MOV.U32 R6, RZ, RZ, R19 ;  /* 0x000000ffff067224 */ /* 0x008fe200078e0013 */
[----:B------:R-:W-:Y:S01]  /*b9aa0*/  IADD3.X R18, R18, UR8, RZ, P0, !PT ;  /* 0x0000000812127c10 */ /* 0x000fe200087fe4ff */
[----:B------:R-:W-:Y:S01]  /*b9ab0*/  IMAD.MOV.U32 R7, RZ, RZ, R20 ;  /* 0x000000ffff077224 */ /* 0x000fe200078e0014 */
[----:B------:R-:W-:Y:S01]  /*b9ac0*/  IADD3 R2, P3, R2, UR13, RZ ;  /* 0x0000000d02027c10 */ /* 0x000fe2000ff7e0ff */
[----:B------:R1:W-:Y:S04]  /*b9ad0*/  STL [R1+0x36f4], R9 ;  /* 0x0036f40901007387 */ /* 0x0003e80000100800 */
[----:B------:R3:W-:Y:S04]  /*b9ae0*/  STL [R1+0x36f0], R20 ;  /* 0x0036f01401007387 */ /* 0x0007e80000100800 */
[----:B------:R-:W-:Y:S04]  /*b9af0*/  STL [R1+0x36ec], R11 ;  /* 0x0036ec0b01007387 */ /* 0x000fe80000100800 */
[----:B------:R3:W-:Y:S04]  /*b9b00*/  STL [R1+0x36e8], R18 ;  /* 0x0036e81201007387 */ /* 0x0007e80000100800 */
[----:B------:R-:W-:Y:S04]  /*b9b10*/  STL [R1+0x36e4], R2 ;  /* 0x0036e40201007387 */ /* 0x000fe80000100800 */
[----:B------:R1:W-:Y:S02]  /*b9b20*/  LDGSTS.E [R0+0x3800], desc[UR58][R6.64], P1 ;  /* 0x0380000006007fae */ /* 0x0003e4000892187a */
[----:B-1----:R-:W-:-:S02]  /*b9b30*/  MOV R6, R9 ;  /* 0x0000000900067202 */ /* 0x002fc40000000f00 */
[----:B------:R-:W-:-:S05]  /*b9b40*/  IADD3.X R17, R17, UR8, RZ, P2, !PT ;  /* 0x0000000811117c10 */ /* 0x000fca00097fe4ff */
[----:B------:R-:W-:Y:S01]  /*b9b50*/  STL [R1+0x36e0], R17 ;  /* 0x0036e01101007387 */ /* 0x000fe20000100800 */
[----:B----4-:R-:W-:-:S03]  /*b9b60*/  IADD3.X R10, R10, UR8, RZ, P3, !PT ;  /* 0x000000080a0a7c10 */ /* 0x010fc60009ffe4ff */
[----:B------:R-:W4:Y:S04]  /*b9b70*/  LDL.LU R9, [R1+0x3658] ;  /* 0x0036580001097983 */ /* 0x000f280000300800 */
[----:B------:R1:W-:Y:S04]  /*b9b80*/  STL [R1+0x36d8], R10 ;  /* 0x0036d80a01007387 */ /* 0x0003e80000100800 */
[----:B------:R-:W4:Y:S01]  /*b9b90*/  LDL.LU R19, [R1+0x35fc] ;  /* 0x0035fc0001137983 */ /* 0x000f220000300800 */
[----:B------:R-:W-:Y:S01]  /*b9ba0*/  IMAD.MOV.U32 R7, RZ, RZ, R18 ;  /* 0x000000ffff077224 */ /* 0x000fe200078e0012 */
[----:B------:R-:W-:-:S02]  /*b9bb0*/  UISETP.GT.AND UP1, UPT, UR15, 0x12, UPT ;  /* 0x000000120f00788c */ /* 0x000fc4000bf24270 */
[----:B---3--:R-:W3:Y:S04]  /*b9bc0*/  LDL.LU R20, [R1+0x35f0] ;  /* 0x0035f00001147983 */ /* 0x008ee80000300800 */
[----:B------:R1:W-:Y:S01]  /*b9bd0*/  LDGSTS.E [R0+0x3900], desc[UR58][R6.64], P1 ;  /* 0x0390000006007fae */ /* 0x0003e2000892187a */
[----:B------:R-:W-:-:S03]  /*b9be0*/  USEL UR12, URZ, 0x4, !UP1 ;  /* 0x000000043f0c7887 */ /* 0x000fc6000c800000 */
[----:B------:R-:W3:Y:S01]  /*b9bf0*/  LDL.LU R18, [R1+0x35e8] ;  /* 0x0035e80001127983 */ /* 0x000ee20000300800 */
[----:B-1----:R-:W-:Y:S02]  /*b9c00*/  IMAD.MOV.U32 R6, RZ, RZ, R11 ;  /* 0x000000ffff067224 */ /* 0x002fe400078e000b */
[----:B------:R-:W-:-:S05]  /*b9c10*/  IMAD.MOV.U32 R7, RZ, RZ, R17 ;  /* 0x000000ffff077224 */ /* 0x000fca00078e0011 */
[----:B------:R1:W-:Y:S01]  /*b9c20*/  LDGSTS.E [R0+0x3a00], desc[UR58][R6.64], P1 ;  /* 0x03a0000006007fae */ /* 0x0003e2000892187a */
[----:B------:R-:W-:Y:S01]  /*b9c30*/  USEL UR12, UR12, URZ, !UP0 ;  /* 0x0000003f0c0c7287 */ /* 0x000fe2000c000000 */
[----:B-1----:R-:W-:Y:S01]  /*b9c40*/  MOV R6, R2 ;  /* 0x0000000200067202 */ /* 0x002fe20000000f00 */
[----:B------:R-:W-:Y:S02]  /*b9c50*/  IMAD.MOV.U32 R7, RZ, RZ, R10 ;  /* 0x000000ffff077224 */ /* 0x000fe400078e000a */
[----:B------:R-:W3:Y:S04]  /*b9c60*/  LDL.LU R10, [R1+0x35f4] ;  /* 0x0035f400010a7983 */ /* 0x000ee80000300800 */
[----:B------:R1:W-:Y:S01]  /*b9c70*/  LDGSTS.E [R0+0x3b00], desc[UR58][R6.64], P1 ;  /* 0x03b0000006007fae */ /* 0x0003e2000892187a */
[----:B------:R-:W-:-:S03]  /*b9c80*/  ISETP.NE.U32.AND P0, PT, RZ, UR12, PT ;  /* 0x0000000cff007c0c */ /* 0x000fc6000bf05070 */
[----:B------:R-:W3:Y:S04]  /*b9c90*/  LDL.LU R11, [R1+0x35ec] ;  /* 0x0035ec00010b7983 */ /* 0x000ee80000300800 */
[----:B------:R-:W3:Y:S01]  /*b9ca0*/  LDL.LU R2, [R1+0x35e4] ;  /* 0x0035e40001027983 */ /* 0x000ee20000300800 */
        /* <DEDUP_REMOVED lines=13> */
[----:B------:R-:W-:Y:S01]  /*b9d80*/  STL [R1+0x3668], R15 ;  /* 0x0036680f01007387 */ /* 0x000fe20000100800 */
[----:B------:R-:W-:-:S03]  /*b9d90*/  IMAD.MOV.U32 R7, RZ, RZ, R16 ;  /* 0x000000ffff077224 */ /* 0x000fc600078e0010 */
[----:B------:R-:W3:Y:S04]  /*b9da0*/  LDL.LU R17, [R1+0x35e0] ;  /* 0x0035e00001117983 */ /* 0x000ee80000300800 */
[----:B------:R-:W-:Y:S04]  /*b9db0*/  STL [R1+0x3660], R13 ;  /* 0x0036600d01007387 */ /* 0x000fe80000100800 */
[----:B--2---:R-:W2:Y:S04]  /*b9dc0*/  LDL.LU R8, [R1+0x35d8] ;  /* 0x0035d80001087983 */ /* 0x004ea80000300800 */
[----:B------:R1:W-:Y:S02]  /*b9dd0*/  LDGSTS.E [R0+0x4800], desc[UR58][R6.64], P0 ;  /* 0x0480000006007fae */ /* 0x0003e4000812187a */
[----:B-1----:R-:W-:Y:S01]  /*b9de0*/  MOV R6, R14 ;  /* 0x0000000e00067202 */ /* 0x002fe20000000f00 */
[----:B------:R-:W-:-:S05]  /*b9df0*/  IMAD.MOV.U32 R7, RZ, RZ, R15 ;  /* 0x000000ffff077224 */ /* 0x000fca00078e000f */
[----:B------:R1:W-:Y:S02]  /*b9e00*/  LDGSTS.E [R0+0x4900], desc[UR58][R6.64], P0 ;  /* 0x0490000006007fae */ /* 0x0003e4000812187a */
[----:B-1----:R-:W-:Y:S02]  /*b9e10*/  IMAD.MOV.U32 R6, RZ, RZ, R12 ;  /* 0x000000ffff067224 */ /* 0x002fe400078e000c */
[----:B------:R-:W-:Y:S01]  /*b9e20*/  IMAD.MOV.U32 R7, RZ, RZ, R13 ;  /* 0x000000ffff077224 */ /* 0x000fe200078e000d */
[----:B----4-:R-:W-:-:S04]  /*b9e30*/  IADD3.X R9, R9, UR8, RZ, P1, !PT ;  /* 0x0000000809097c10 */ /* 0x010fc80008ffe4ff */
[----:B------:R1:W-:Y:S04]  /*b9e40*/  LDGSTS.E [R0+0x4a00], desc[UR58][R6.64], P0 ;  /* 0x04a0000006007fae */ /* 0x0003e8000812187a */
[----:B------:R4:W-:Y:S01]  /*b9e50*/  STL [R1+0x3658], R9 ;  /* 0x0036580901007387 */ /* 0x0009e20000100800 */
[----:B------:R-:W-:-:S03]  /*b9e60*/  IADD3 R19, P2, R19, UR13, RZ ;  /* 0x0000000d13137c10 */ /* 0x000fc6000ff5e0ff */
[----:B------:R-:W2:Y:S01]  /*b9e70*/  LDL.LU R16, [R1+0x3570] ;  /* 0x0035700001107983 */ /* 0x000ea20000300800 */
[----:B-1----:R-:W-:-:S03]  /*b9e80*/  IMAD.MOV.U32 R7, RZ, RZ, R9 ;  /* 0x000000ffff077224 */ /* 0x002fc600078e0009 */
[----:B----4-:R-:W4:Y:S04]  /*b9e90*/  LDL.LU R9, [R1+0x357c] ;  /* 0x00357c0001097983 */ /* 0x010f280000300800 */
        /* <DEDUP_REMOVED lines=8> */
[----:B---3--:R-:W-:-:S02]  /*b9f20*/  IADD3.X R20, R20, UR8, RZ, P2, !PT ;  /* 0x0000000814147c10 */ /* 0x008fc400097fe4ff */
[----:B------:R1:W-:Y:S01]  /*b9f30*/  LDGSTS.E [R0+0x4b00], desc[UR58][R6.64], P0 ;  /* 0x04b0000006007fae */ /* 0x0003e2000812187a */
[----:B------:R-:W-:-:S04]  /*b9f40*/  USEL UR12, URZ, 0x4, !UP1 ;  /* 0x000000043f0c7887 */ /* 0x000fc8000c800000 */
[----:B------:R-:W-:-:S06]  /*b9f50*/  USEL UR12, UR12, URZ, !UP0 ;  /* 0x0000003f0c0c7287 */ /* 0x000fcc000c000000 */
[----:B------:R-:W-:Y:S02]  /*b9f60*/  ISETP.NE.U32.AND P1, PT, RZ, UR12, PT ;  /* 0x0000000cff007c0c */ /* 0x000fe4000bf25070 */
[----:B------:R-:W-:Y:S01]  /*b9f70*/  IADD3 R10, P0, R10, UR13, RZ ;  /* 0x0000000d0a0a7c10 */ /* 0x000fe2000ff1e0ff */
        /* <DEDUP_REMOVED lines=15> */
[----:B------:R-:W-:-:S05]  /*ba070*/  IADD3.X R17, R17, UR8, RZ, P2, !PT ;  /* 0x0000000811117c10 */ /* 0x000fca00097fe4ff */
[----:B------:R-:W-:Y:S01]  /*ba080*/  STL [R1+0x35e0], R17 ;  /* 0x0035e01101007387 */ /* 0x000fe20000100800 */
[----:B--2---:R-:W-:-:S03]  /*ba090*/  IADD3.X R8, R8, UR8, RZ, P3, !PT ;  /* 0x0000000808087c10 */ /* 0x004fc60009ffe4ff */
[----:B------:R-:W2:Y:S01]  /*ba0a0*/  LDL.LU R10, [R1+0x3558] ;  /* 0x00355800010a7983 */ /* 0x000ea20000300800 */
[----:B------:R-:W-:-:S03]  /*ba0b0*/  IMAD.MOV.U32 R7, RZ, RZ, R17 ;  /* 0x000000ffff077224 */ /* 0x000fc600078e0011 */
[----:B------:R1:W-:Y:S04]  /*ba0c0*/  STL [R1+0x35d8], R8 ;  /* 0x0035d80801007387 */ /* 0x0003e80000100800 */
[----:B------:R-:W2:Y:S04]  /*ba0d0*/  LDL.LU R19, [R1+0x34fc] ;  /* 0x0034fc0001137983 */ /* 0x000ea80000300800 */
[----:B------:R1:W-:Y:S04]  /*ba0e0*/  LDGSTS.E [R0+0x5a00], desc[UR58][R6.64], P1 ;  /* 0x05a0000006007fae */ /* 0x0003e8000892187a */
[----:B---3--:R-:W3:Y:S04]  /*ba0f0*/  LDL.LU R20, [R1+0x34f0] ;  /* 0x0034f00001147983 */ /* 0x008ee80000300800 */
        /* <DEDUP_REMOVED lines=42> */
[----:B------:R-:W-:Y:S01]  /*ba3a0*/  IADD3 R19, P2, R19, UR13, RZ ;  /* 0x0000000d13137c10 */ /* 0x000fe2000ff5e0ff */
        /* <DEDUP_REMOVED lines=11> */
[----:B---3--:R-:W-:-:S02]  /*ba460*/  IADD3 R8, P0, R8, UR13, RZ ;  /* 0x0000000d08087c10 */ /* 0x008fc4000ff1e0ff */
[----:B------:R-:W-:Y:S02]  /*ba470*/  IADD3.X R20, R20, UR8, RZ, P2, !PT ;  /* 0x0000000814147c10 */ /* 0x000fe400097fe4ff */
[----:B------:R-:W-:Y:S01]  /*ba480*/  IADD3 R11, P2, R11, UR13, RZ ;  /* 0x0000000d0b0b7c10 */ /* 0x000fe2000ff5e0ff */
[----:B------:R-:W-:Y:S01]  /*ba490*/  IMAD.MOV.U32 R6, RZ, RZ, R19 ;  /* 0x000000ffff067224 */ /* 0x000fe200078e0013 */
        /* <DEDUP_REMOVED lines=58> */
[----:B------:R1:W-:Y:S01]  /*ba840*/  LDGSTS.E [R0+0x8a00], desc[UR58][R6.64], P0 ;  /* 0x08a0000006007fae */ /* 0x0003e2000812187a */
[----:B------:R-:W-:-:S03]  /*ba850*/  IADD3 R19, P2, R19, UR13, RZ ;  /* 0x0000000d13137c10 */ /* 0x000fc6000ff5e0ff */
[----:B------:R4:W-:Y:S04]  /*ba860*/  STL [R1+0x3458], R8 ;  /* 0x0034580801007387 */ /* 0x0009e80000100800 */
        /* <DEDUP_REMOVED lines=617> */
[----:B------:R4:W-:Y:S01]  /*bcf00*/  STL [R1+0x2c7c], R14 ;  /* 0x002c7c0e01007387 */ /* 0x0009e20000100800 */
[----:B------:R-:W-:-:S03]  /*bcf10*/  IADD3 R12, P3, R12, UR13, RZ ;  /* 0x0000000d0c0c7c10 */ /* 0x000fc6000ff7e0ff */
[----:B------:R-:W-:Y:S01]  /*bcf20*/  STL [R1+0x2c74], R16 ;  /* 0x002c741001007387 */ /* 0x000fe20000100800 */
        /* <DEDUP_REMOVED lines=46> */
[----:B------:R-:W-:Y:S04]  /*bd210*/  STL [R1+0x2510], R18 ;  /* 0x0025101201007387 */ /* 0x000fe80000100800 */
[----:B------:R-:W-:Y:S01]  /*bd220*/  STL [R1+0x2524], R2 ;  /* 0x0025240201007387 */ /* 0x000fe20000100800 */
[----:B-1----:R-:W-:Y:S01]  /*bd230*/  MOV R6, R8 ;  /* 0x0000000800067202 */ /* 0x002fe20000000f00 */
[----:B------:R-:W-:-:S05]  /*bd240*/  IMAD.MOV.U32 R7, RZ, RZ, R18 ;  /* 0x000000ffff077224 */ /* 0x000fca00078e0012 */
[----:B------:R1:W-:Y:S02]  /*bd250*/  LDGSTS.E [R0+0x19900], desc[UR58][R6.64], P1 ;  /* 0x1990000006007fae */ /* 0x0003e4000892187a */
[----:B-1----:R-:W-:Y:S01]  /*bd260*/  IMAD.MOV.U32 R6, RZ, RZ, R11 ;  /* 0x000000ffff067224 */ /* 0x002fe200078e000b */
[----:B------:R-:W-:-:S05]  /*bd270*/  IADD3.X R17, R17, UR8, RZ, P2, !PT ;  /* 0x0000000811117c10 */ /* 0x000fca00097fe4ff */
[----:B------:R1:W-:Y:S01]  /*bd280*/  STL [R1+0x2518], R17 ;  /* 0x0025181101007387 */ /* 0x0003e20000100800 */
[----:B--2---:R-:W-:-:S03]  /*bd290*/  IADD3.X R9, R9, UR8, RZ, P3, !PT ;  /* 0x0000000809097c10 */ /* 0x004fc60009ffe4ff */
[----:B------:R-:W2:Y:S01]  /*bd2a0*/  LDL.LU R8, [R1+0x25a0] ;  /* 0x0025a00001087983 */ /* 0x000ea20000300800 */
[----:B------:R-:W-:-:S03]  /*bd2b0*/  IMAD.MOV.U32 R7, RZ, RZ, R17 ;  /* 0x000000ffff077224 */ /* 0x000fc600078e0011 */
[----:B------:R1:W-:Y:S04]  /*bd2c0*/  STL [R1+0x2520], R9 ;  /* 0x0025200901007387 */ /* 0x0003e80000100800 */
[----:B------:R-:W2:Y:S04]  /*bd2d0*/  LDL.LU R19, [R1+0x260c] ;  /* 0x00260c0001137983 */ /* 0x000ea80000300800 */
[----:B------:R1:W-:Y:S04]  /*bd2e0*/  LDGSTS.E [R0+0x19a00], desc[UR58][R6.64], P1 ;  /* 0x19a0000006007fae */ /* 0x0003e8000892187a */
[----:B---3--:R-:W3:Y:S04]  /*bd2f0*/  LDL.LU R20, [R1+0x2608] ;  /* 0x0026080001147983 */ /* 0x008ee80000300800 */
[----:B-1----:R-:W3:Y:S01]  /*bd300*/  LDL.LU R17, [R1+0x2610] ;  /* 0x0026100001117983 */ /* 0x002ee20000300800 */
[----:B------:R-:W-:Y:S01]  /*bd310*/  MOV R6, R2 ;  /* 0x0000000200067202 */ /* 0x000fe20000000f00 */
[----:B------:R-:W-:-:S02]  /*bd320*/  IMAD.MOV.U32 R7, RZ, RZ, R9 ;  /* 0x000000ffff077224 */ /* 0x000fc400078e0009 */
[----:B------:R-:W3:Y:S04]  /*bd330*/  LDL.LU R9, [R1+0x2614] ;  /* 0x0026140001097983 */ /* 0x000ee80000300800 */
[----:B------:R1:W-:Y:S04]  /*bd340*/  LDGSTS.E [R0+0x19b00], desc[UR58][R6.64], P1 ;  /* 0x19b0000006007fae */ /* 0x0003e8000892187a */
[----:B------:R-:W3:Y:S04]  /*bd350*/  LDL.LU R11, [R1+0x261c] ;  /* 0x00261c00010b7983 */ /* 0x000ee80000300800 */
[----:B------:R-:W3:Y:S01]  /*bd360*/  LDL.LU R2, [R1+0x2624] ;  /* 0x0026240001027983 */ /* 0x000ee20000300800 */
[----:B----4-:R-:W-:-:S04]  /*bd370*/  IADD3 R10, P1, R10, UR13, RZ ;  /* 0x0000000d0a0a7c10 */ /* 0x010fc8000ff3e0ff */
        /* <DEDUP_REMOVED lines=10> */
[----:B-1----:R-:W-:Y:S02]  /*bd420*/  IMAD.MOV.U32 R7, RZ, RZ, R14 ;  /* 0x000000ffff077224 */ /* 0x002fe400078e000e */
[----:B------:R-:W-:Y:S01]  /*bd430*/  STL [R1+0x25a4], R5 ;  /* 0x0025a40501007387 */ /* 0x000fe20000100800 */
[----:B------:R-:W-:-:S03]  /*bd440*/  IMAD.MOV.U32 R6, RZ, RZ, R10 ;  /* 0x000000ffff067224 */ /* 0x000fc600078e000a */
[----:B------:R-:W-:Y:S04]  /*bd450*/  STL [R1+0x2590], R16 ;  /* 0x0025901001007387 */ /* 0x000fe80000100800 */
[----:B----4-:R-:W4:Y:S04]  /*bd460*/  LDL.LU R14, [R1+0x2618] ;  /* 0x00261800010e7983 */ /* 0x010f280000300800 */
[----:B------:R-:W-:Y:S04]  /*bd470*/  STL [R1+0x2598], R13 ;  /* 0x0025980d01007387 */ /* 0x000fe80000100800 */
[----:B------:R-:W4:Y:S01]  /*bd480*/  LDL.LU R10, [R1+0x2620] ;  /* 0x00262000010a7983 */ /* 0x000f220000300800 */
[----:B------:R-:W-:-:S04]  /*bd490*/  UISETP.GT.AND UP1, UPT, UR15, 0x6a, UPT ;  /* 0x0000006a0f00788c */ /* 0x000fc8000bf24270 */
[----:B------:R-:W-:-:S04]  /*bd4a0*/  USEL UR12, URZ, 0x4, !UP1 ;  /* 0x000000043f0c7887 */ /* 0x000fc8000c800000 */
[----:B------:R-:W-:-:S06]  /*bd4b0*/  USEL UR12, UR12, URZ, !UP0 ;  /* 0x0000003f0c0c7287 */ /* 0x000fcc000c000000 */
[----:B------:R-:W-:Y:S01]  /*bd4c0*/  ISETP.NE.U32.AND P0, PT, RZ, UR12, PT ;  /* 0x0000000cff007c0c */ /* 0x000fe2000bf05070 */
[----:B------:R-:W-:-:S12]  /*bd4d0*/  UISETP.GT.AND UP1, UPT, UR15, 0x6e, UPT ;  /* 0x0000006e0f00788c */ /* 0x000fd8000bf24270 */
[----:B------:R1:W-:Y:S02]  /*bd4e0*/  LDGSTS.E [R0+0x1a800], desc[UR58][R6.64], P0 ;  /* 0x1a80000006007fae */ /* 0x0003e4000812187a */
        /* <DEDUP_REMOVED lines=31> */
[----:B------:R-:W-:Y:S04]  /*bd6e0*/  STL [R1+0x2608], R20 ;  /* 0x0026081401007387 */ /* 0x000fe80000100800 */
[----:B------:R-:W-:Y:S04]  /*bd6f0*/  STL [R1+0x261c], R11 ;  /* 0x00261c0b01007387 */ /* 0x000fe80000100800 */
[----:B------:R3:W-:Y:S04]  /*bd700*/  STL [R1+0x2610], R17 ;  /* 0x0026101101007387 */ /* 0x0007e80000100800 */
[----:B------:R-:W-:Y:S04]  /*bd710*/  STL [R1+0x2624], R2 ;  /* 0x0026240201007387 */ /* 0x000fe80000100800 */
[----:B------:R1:W-:Y:S02]  /*bd720*/  LDGSTS.E [R0+0x1b800], desc[UR58][R6.64], P1 ;  /* 0x1b80000006007fae */ /* 0x0003e4000892187a */
[----:B-1----:R-:W-:Y:S01]  /*bd730*/  MOV R6, R9 ;  /* 0x0000000900067202 */ /* 0x002fe20000000f00 */
[----:B------:R-:W-:-:S05]  /*bd740*/  IMAD.MOV.U32 R7, RZ, RZ, R17 ;  /* 0x000000ffff077224 */ /* 0x000fca00078e0011 */
[----:B------:R1:W-:Y:S01]  /*bd750*/  LDGSTS.E [R0+0x1b900], desc[UR58][R6.64], P1 ;  /* 0x1b90000006007fae */ /* 0x0003e2000892187a */
[----:B----4-:R-:W-:-:S05]  /*bd760*/  IADD3.X R14, R14, UR8, RZ, P2, !PT ;  /* 0x000000080e0e7c10 */ /* 0x010fca00097fe4ff */
[----:B------:R4:W-:Y:S01]  /*bd770*/  STL [R1+0x2618], R14 ;  /* 0x0026180e01007387 */ /* 0x0009e20000100800 */
[----:B------:R-:W-:-:S03]  /*bd780*/  IADD3.X R10, R10, UR8, RZ, P3, !PT ;  /* 0x000000080a0a7c10 */ /* 0x000fc60009ffe4ff */
[----:B------:R-:W2:Y:S04]  /*bd790*/  LDL.LU R9, [R1+0x26a0] ;  /* 0x0026a00001097983 */ /* 0x000ea80000300800 */
[----:B------:R4:W-:Y:S04]  /*bd7a0*/  STL [R1+0x2620], R10 ;  /* 0x0026200a01007387 */ /* 0x0009e80000100800 */
[----:B---3--:R-:W3:Y:S01]  /*bd7b0*/  LDL.LU R17, [R1+0x270c] ;  /* 0x00270c0001117983 */ /* 0x008ee20000300800 */
[----:B-1----:R-:W-:Y:S02]  /*bd7c0*/  IMAD.MOV.U32 R6, RZ, RZ, R11 ;  /* 0x000000ffff067224 */ /* 0x002fe400078e000b */
[----:B------:R-:W-:Y:S01]  /*bd7d0*/  IMAD.MOV.U32 R7, RZ, RZ, R14 ;  /* 0x000000ffff077224 */ /* 0x000fe200078e000e */
[----:B------:R-:W-:Y:S01]  /*bd7e0*/  UISETP.GT.AND UP1, UPT, UR15, 0x72, UPT ;  /* 0x000000720f00788c */ /* 0x000fe2000bf24270 */
[----:B------:R-:W3:Y:S04]  /*bd7f0*/  LDL.LU R20, [R1+0x2708] ;  /* 0x0027080001147983 */ /* 0x000ee80000300800 */
[----:B------:R1:W-:Y:S01]  /*bd800*/  LDGSTS.E [R0+0x1ba00], desc[UR58][R6.64], P1 ;  /* 0x1ba0000006007fae */ /* 0x0003e2000892187a */
[----:B------:R-:W-:-:S03]  /*bd810*/  USEL UR12, URZ, 0x4, !UP1 ;  /* 0x000000043f0c7887 */ /* 0x000fc6000c800000 */
[----:B----4-:R-:W4:Y:S01]  /*bd820*/  LDL.LU R14, [R1+0x2710] ;  /* 0x00271000010e7983 */ /* 0x010f220000300800 */
[----:B------:R-:W-:Y:S01]  /*bd830*/  USEL UR12, UR12, URZ, !UP0 ;  /* 0x0000003f0c0c7287 */ /* 0x000fe2000c000000 */
[----:B-1----:R-:W-:Y:S01]  /*bd840*/  MOV R6, R2 ;  /* 0x0000000200067202 */ /* 0x002fe20000000f00 */
[----:B------:R-:W-:Y:S02]  /*bd850*/  IMAD.MOV.U32 R7, RZ, RZ, R10 ;  /* 0x000000ffff077224 */ /* 0x000fe400078e000a */
[----:B------:R-:W4:Y:S04]  /*bd860*/  LDL.LU R10, [R1+0x2714] ;  /* 0x00271400010a7983 */ /* 0x000f280000300800 */
[----:B------:R1:W-:Y:S01]  /*bd870*/  LDGSTS.E [R0+0x1bb00], desc[UR58][R6.64], P1 ;  /* 0x1bb0000006007fae */ /* 0x0003e2000892187a */
[----:B------:R-:W-:-:S03]  /*bd880*/  ISETP.NE.U32.AND P0, PT, RZ, UR12, PT ;  /* 0x0000000cff007c0c */ /* 0x000fc6000bf05070 */
        /* <DEDUP_REMOVED lines=19> */
[----:B------:R-:W2:Y:S04]  /*bd9c0*/  LDL.LU R8, [R1+0x2720] ;  /* 0x0027200001087983 */ /* 0x000ea80000300800 */
[----:B------:R1:W-:Y:S02]  /*bd9d0*/  LDGSTS.E [R0+0x1c800], desc[UR58][R6.64], P0 ;  /* 0x1c80000006007fae */ /* 0x0003e4000812187a */
[----:B-1----:R-:W-:Y:S01]  /*bd9e0*/  MOV R6, R16 ;  /* 0x0000001000067202 */ /* 0x002fe20000000f00 */
[----:B------:R-:W-:-:S05]  /*bd9f0*/  IMAD.MOV.U32 R7, RZ, RZ, R18 ;  /* 0x000000ffff077224 */ /* 0x000fca00078e0012 */
[----:B------:R1:W-:Y:S02]  /*bda00*/  LDGSTS.E [R0+0x1c900], desc[UR58][R6.64], P0 ;  /* 0x1c90000006007fae */ /* 0x0003e4000812187a */
[----:B-1----:R-:W-:Y:S02]  /*bda10*/  IMAD.MOV.U32 R6, RZ, RZ, R13 ;  /* 0x000000ffff067224 */ /* 0x002fe400078e000d */
[----:B------:R-:W-:Y:S01]  /*bda20*/  IMAD.MOV.U32 R7, RZ, RZ, R15 ;  /* 0x000000ffff077224 */ /* 0x000fe200078e000f */
[----:B------:R-:W-:-:S04]  /*bda30*/  IADD3.X R9, R9, UR8, RZ, P1, !PT ;  /* 0x0000000809097c10 */ /* 0x000fc80008ffe4ff */
[----:B------:R1:W-:Y:S04]  /*bda40*/  LDGSTS.E [R0+0x1ca00], desc[UR58][R6.64], P0 ;  /* 0x1ca0000006007fae */ /* 0x0003e8000812187a */
[----:B------:R1:W-:Y:S01]  /*bda50*/  STL [R1+0x26a0], R9 ;  /* 0x0026a00901007387 */ /* 0x0003e20000100800 */
[----:B---3--:R-:W-:-:S03]  /*bda60*/  IADD3 R17, P2, R17, UR13, RZ ;  /* 0x0000000d11117c10 */ /* 0x008fc6000ff5e0ff */
[----:B------:R-:W3:Y:S01]  /*bda70*/  LDL.LU R15, [R1+0x2788] ;  /* 0x00278800010f7983 */ /* 0x000ee20000300800 */
[----:B-1----:R-:W-:-:S03]  /*bda80*/  IMAD.MOV.U32 R7, RZ, RZ, R9 ;  /* 0x000000ffff077224 */ /* 0x002fc600078e0009 */
[----:B------:R-:W3:Y:S04]  /*bda90*/  LDL.LU R9, [R1+0x278c] ;  /* 0x00278c0001097983 */ /* 0x000ee80000300800 */
[----:B------:R-:W-:Y:S01]  /*bdaa0*/  STL [R1+0x270c], R17 ;  /* 0x00270c1101007387 */ /* 0x000fe20000100800 */
[----:B------:R-:W-:-:S03]  /*bdab0*/  MOV R6, R5 ;  /* 0x0000000500067202 */ /* 0x000fc60000000f00 */
[----:B------:R-:W3:Y:S04]  /*bdac0*/  LDL.LU R19, [R1+0x2790] ;  /* 0x0027900001137983 */ /* 0x000ee80000300800 */
[----:B------:R-:W3:Y:S04]  /*bdad0*/  LDL.LU R18, [R1+0x2794] ;  /* 0x0027940001127983 */ /* 0x000ee80000300800 */
[----:B------:R-:W3:Y:S04]  /*bdae0*/  LDL.LU R16, [R1+0x2798] ;  /* 0x0027980001107983 */ /* 0x000ee80000300800 */
[----:B------:R-:W3:Y:S04]  /*bdaf0*/  LDL.LU R13, [R1+0x279c] ;  /* 0x00279c00010d7983 */ /* 0x000ee80000300800 */
[----:B------:R-:W3:Y:S01]  /*bdb00*/  LDL.LU R5, [R1+0x27a4] ;  /* 0x0027a40001057983 */ /* 0x000ee20000300800 */
[----:B------:R-:W-:Y:S01]  /*bdb10*/  UISETP.GT.AND UP1, UPT, UR15, 0x76, UPT ;  /* 0x000000760f00788c */ /* 0x000fe2000bf24270 */
[----:B------:R-:W-:-:S02]  /*bdb20*/  IADD3.X R20, R20, UR8, RZ, P2, !PT ;  /* 0x0000000814147c10 */ /* 0x000fc400097fe4ff */
[----:B------:R1:W-:Y:S01]  /*bdb30*/  LDGSTS.E [R0+0x1cb00], desc[UR58][R6.64], P0 ;  /* 0x1cb0000006007fae */ /* 0x0003e2000812187a */
[----:B------:R-:W-:-:S04]  /*bdb40*/  USEL UR12, URZ, 0x4, !UP1 ;  /* 0x000000043f0c7887 */ /* 0x000fc8000c800000 */
[----:B------:R-:W-:Y:S01]  /*bdb50*/  USEL UR12, UR12, URZ, !UP0 ;  /* 0x0000003f0c0c7287 */ /* 0x000fe2000c000000 */
[----:B----4-:R-:W-:-:S05]  /*bdb60*/  IADD3 R10, P0, R10, UR13, RZ ;  /* 0x0000000d0a0a7c10 */ /* 0x010fca000ff1e0ff */
[----:B------:R-:W-:Y:S01]  /*bdb70*/  ISETP.NE.U32.AND P1, PT, RZ, UR12, PT ;  /* 0x0000000cff007c0c */ /* 0x000fe2000bf25070 */
[----:B-1----:R-:W-:Y:S01]  /*bdb80*/  IMAD.MOV.U32 R6, RZ, RZ, R17 ;  /* 0x000000ffff067224 */ /* 0x002fe200078e0011 */
[----:B------:R-:W-:Y:S01]  /*bdb90*/  IADD3 R11, P2, R11, UR13, RZ ;  /* 0x0000000d0b0b7c10 */ /* 0x000fe2000ff5e0ff */
[----:B------:R-:W-:Y:S01]  /*bdba0*/  IMAD.MOV.U32 R7, RZ, RZ, R20 ;  /* 0x000000ffff077224 */ /* 0x000fe200078e0014 */
[----:B------:R-:W-:Y:S01]  /*bdbb0*/  IADD3.X R14, R14, UR8, RZ, P0, !PT ;  /* 0x000000080e0e7c10 */ /* 0x000fe200087fe4ff */
[----:B------:R1:W-:Y:S01]  /*bdbc0*/  STL [R1+0x2714], R10 ;  /* 0x0027140a01007387 */ /* 0x0003e20000100800 */
[----:B------:R-:W-:-:S03]  /*bdbd0*/  IADD3 R2, P3, R2, UR13, RZ ;  /* 0x0000000d02027c10 */ /* 0x000fc6000ff7e0ff */
[----:B------:R-:W-:Y:S04]  /*bdbe0*/  STL [R1+0x2708], R20 ;  /* 0x0027081401007387 */ /* 0x000fe80000100800 */
[----:B------:R-:W-:Y:S04]  /*bdbf0*/  STL [R1+0x271c], R11 ;  /* 0x00271c0b01007387 */ /* 0x000fe80000100800 */
[----:B------:R4:W-:Y:S04]  /*bdc00*/  LDGSTS.E [R0+0x1d800], desc[UR58][R6.64], P1 ;  /* 0x1d80000006007fae */ /* 0x0009e8000892187a */
[----:B------:R1:W-:Y:S04]  /*bdc10*/  STL [R1+0x2710], R14 ;  /* 0x0027100e01007387 */ /* 0x0003e80000100800 */
[----:B------:R-:W-:Y:S01]  /*bdc20*/  STL [R1+0x2724], R2 ;  /* 0x0027240201007387 */ /* 0x000fe20000100800 */
[----:B----4-:R-:W-:Y:S01]  /*bdc30*/  MOV R6, R10 ;  /* 0x0000000a00067202 */ /* 0x010fe20000000f00 */
[----:B------:R-:W-:-:S05]  /*bdc40*/  IMAD.MOV.U32 R7, RZ, RZ, R14 ;  /* 0x000000ffff077224 */ /* 0x000fca00078e000e */
[----:B------:R4:W-:Y:S02]  /*bdc50*/  LDGSTS.E [R0+0x1d900], desc[UR58][R6.64], P1 ;  /* 0x1d90000006007fae */ /* 0x0009e4000892187a */
[----:B----4-:R-:W-:Y:S01]  /*bdc60*/  IMAD.MOV.U32 R6, RZ, RZ, R11 ;  /* 0x000000ffff067224 */ /* 0x010fe200078e000b */
[----:B--2---:R-:W-:-:S05]  /*bdc70*/  IADD3.X R12, R12, UR8, RZ, P2, !PT ;  /* 0x000000080c0c7c10 */ /* 0x004fca00097fe4ff */
[----:B------:R-:W-:Y:S01]  /*bdc80*/  STL [R1+0x2718], R12 ;  /* 0x0027180c01007387 */ /* 0x000fe20000100800 */
[----:B------:R-:W-:-:S03]  /*bdc90*/  IADD3.X R8, R8, UR8, RZ, P3, !PT ;  /* 0x0000000808087c10 */ /* 0x000fc60009ffe4ff */
[----:B-1----:R-:W2:Y:S01]  /*bdca0*/  LDL.LU R10, [R1+0x27a0] ;  /* 0x0027a000010a7983 */ /* 0x002ea20000300800 */
[----:B------:R-:W-:-:S03]  /*bdcb0*/  IMAD.MOV.U32 R7, RZ, RZ, R12 ;  /* 0x000000ffff077224 */ /* 0x000fc600078e000c */
[----:B------:R1:W-:Y:S04]  /*bdcc0*/  STL [R1+0x2720], R8 ;  /* 0x0027200801007387 */ /* 0x0003e80000100800 */
[----:B------:R-:W4:Y:S04]  /*bdcd0*/  LDL.LU R14, [R1+0x280c] ;  /* 0x00280c00010e7983 */ /* 0x000f280000300800 */
[----:B------:R1:W-:Y:S04]  /*bdce0*/  LDGSTS.E [R0+0x1da00], desc[UR58][R6.64], P1 ;  /* 0x1da0000006007fae */ /* 0x0003e8000892187a */
[----:B------:R-:W4:Y:S04]  /*bdcf0*/  LDL.LU R17, [R1+0x2808] ;  /* 0x0028080001117983 */ /* 0x000f280000300800 */
[----:B------:R-:W4:Y:S01]  /*bdd00*/  LDL.LU R11, [R1+0x2810] ;  /* 0x00281000010b7983 */ /* 0x000f220000300800 */
[----:B-1----:R-:W-:Y:S01]  /*bdd10*/  MOV R6, R2 ;  /* 0x0000000200067202 */ /* 0x002fe20000000f00 */
[----:B------:R-:W-:-:S02]  /*bdd20*/  IMAD.MOV.U32 R7, RZ, RZ, R8 ;  /* 0x000000ffff077224 */ /* 0x000fc400078e0008 */
[----:B------:R-:W4:Y:S04]  /*bdd30*/  LDL.LU R8, [R1+0x2814] ;  /* 0x0028140001087983 */ /* 0x000f280000300800 */
[----:B------:R1:W-:Y:S04]  /*bdd40*/  LDGSTS.E [R0+0x1db00], desc[UR58][R6.64], P1 ;  /* 0x1db0000006007fae */ /* 0x0003e8000892187a */
        /* <DEDUP_REMOVED lines=17> */
[----:B---3--:R-:W3:Y:S04]  /*bde60*/  LDL.LU R15, [R1+0x2818] ;  /* 0x00281800010f7983 */ /* 0x008ee80000300800 */
[----:B------:R-:W-:Y:S04]  /*bde70*/  STL [R1+0x2798], R16 ;  /* 0x0027981001007387 */ /* 0x000fe80000100800 */
[----:B------:R-:W3:Y:S01]  /*bde80*/  LDL.LU R9, [R1+0x2820] ;  /* 0x0028200001097983 */ /* 0x000ee20000300800 */
        /* <DEDUP_REMOVED lines=17> */
[----:B----4-:R-:W-:Y:S01]  /*bdfa0*/  IADD3 R14, P2, R14, UR13, RZ ;  /* 0x0000000d0e0e7c10 */ /* 0x010fe2000ff5e0ff */
[----:B------:R-:W-:Y:S02]  /*bdfb0*/  IMAD.MOV.U32 R7, RZ, RZ, R10 ;  /* 0x000000ffff077224 */ /* 0x000fe400078e000a */
[----:B------:R-:W2:Y:S01]  /*bdfc0*/  LDL.LU R13, [R1+0x3850] ;  /* 0x00385000010d7983 */ /* 0x000ea20000300800 */
[----:B------:R-:W-:-:S03]  /*bdfd0*/  ISETP.NE.U32.AND P1, PT, RZ, UR12, PT ;  /* 0x0000000cff007c0c */ /* 0x000fc6000bf25070 */
[----:B------:R4:W-:Y:S04]  /*bdfe0*/  LDGSTS.E [R0+0x1eb00], desc[UR58][R6.64], P0 ;  /* 0x1eb0000006007fae */ /* 0x0009e8000812187a */
[----:B-1----:R-:W2:Y:S04]  /*bdff0*/  LDL.LU R10, [R1+0x385c] ;  /* 0x00385c00010a7983 */ /* 0x002ea80000300800 */
[----:B------:R1:W-:Y:S04]  /*be000*/  STL [R1+0x280c], R14 ;  /* 0x00280c0e01007387 */ /* 0x0003e80000100800 */
[----:B------:R-:W2:Y:S04]  /*be010*/  LDL.LU R18, [R1+0x3848] ;  /* 0x0038480001127983 */ /* 0x000ea80000300800 */
[----:B------:R-:W2:Y:S04]  /*be020*/  LDL.LU R16, [R1+0x3854] ;  /* 0x0038540001107983 */ /* 0x000ea80000300800 */
[----:B------:R-:W2:Y:S01]  /*be030*/  LDL.LU R5, [R1+0x384c] ;  /* 0x00384c0001057983 */ /* 0x000ea20000300800 */
[----:B------:R-:W-:-:S02]  /*be040*/  IADD3 R8, P0, R8, UR13, RZ ;  /* 0x0000000d08087c10 */ /* 0x000fc4000ff1e0ff */
[----:B------:R-:W-:Y:S02]  /*be050*/  IADD3.X R17, R17, UR8, RZ, P2, !PT ;  /* 0x0000000811117c10 */ /* 0x000fe400097fe4ff */
[----:B------:R-:W-:Y:S02]  /*be060*/  IADD3 R12, P2, R12, UR13, RZ ;  /* 0x0000000d0c0c7c10 */ /* 0x000fe4000ff5e0ff */
[----:B------:R-:W-:Y:S01]  /*be070*/  IADD3.X R11, R11, UR8, RZ, P0, !PT ;  /* 0x000000080b0b7c10 */ /* 0x000fe200087fe4ff */
[----:B------:R-:W-:Y:S01]  /*be080*/  STL [R1+0x2814], R8 ;  /* 0x0028140801007387 */ /* 0x000fe20000100800 */
[----:B------:R-:W-:Y:S01]  /*be090*/  IADD3 R2, P3, R2, UR13, RZ ;  /* 0x0000000d02027c10 */ /* 0x000fe2000ff7e0ff */
[----:B----4-:R-:W-:Y:S02]  /*be0a0*/  IMAD.MOV.U32 R6, RZ, RZ, R14 ;  /* 0x000000ffff067224 */ /* 0x010fe400078e000e */
[----:B------:R-:W-:Y:S01]  /*be0b0*/  IMAD.MOV.U32 R7, RZ, RZ, R17 ;  /* 0x000000ffff077224 */ /* 0x000fe200078e0011 */
[----:B------:R-:W-:Y:S04]  /*be0c0*/  STL [R1+0x2808], R17 ;  /* 0x0028081101007387 */ /* 0x000fe80000100800 */
[----:B------:R-:W-:Y:S04]  /*be0d0*/  STL [R1+0x281c], R12 ;  /* 0x00281c0c01007387 */ /* 0x000fe80000100800 */
[----:B------:R4:W-:Y:S04]  /*be0e0*/  STL [R1+0x2810], R11 ;  /* 0x0028100b01007387 */ /* 0x0009e80000100800 */
[----:B------:R-:W-:Y:S04]  /*be0f0*/  STL [R1+0x2824], R2 ;  /* 0x0028240201007387 */ /* 0x000fe80000100800 */
[----:B-1----:R-:W2:Y:S04]  /*be100*/  LDL.LU R14, [R1+0x3844] ;  /* 0x00384400010e7983 */ /* 0x002ea80000300800 */
[----:B------:R1:W-:Y:S02]  /*be110*/  LDGSTS.E [R0+0x1f800], desc[UR58][R6.64], P1 ;  /* 0x1f80000006007fae */ /* 0x0003e4000892187a */
[----:B-1----:R-:W-:Y:S01]  /*be120*/  IMAD.MOV.U32 R7, RZ, RZ, R11 ;  /* 0x000000ffff077224 */ /* 0x002fe200078e000b */
[----:B------:R-:W-:-:S05]  /*be130*/  MOV R6, R8 ;  /* 0x0000000800067202 */ /* 0x000fca0000000f00 */
[----:B------:R1:W-:Y:S01]  /*be140*/  LDGSTS.E [R0+0x1f900], desc[UR58][R6.64], P1 ;  /* 0x1f90000006007fae */ /* 0x0003e2000892187a */
[----:B---3--:R-:W-:-:S05]  /*be150*/  IADD3.X R15, R15, UR8, RZ, P2, !PT ;  /* 0x000000080f0f7c10 */ /* 0x008fca00097fe4ff */
[----:B------:R3:W-:Y:S01]  /*be160*/  STL [R1+0x2818], R15 ;  /* 0x0028180f01007387 */ /* 0x0007e20000100800 */
[----:B------:R-:W-:-:S03]  /*be170*/  IADD3.X R9, R9, UR8, RZ, P3, !PT ;  /* 0x0000000809097c10 */ /* 0x000fc60009ffe4ff */
[----:B----4-:R-:W4:Y:S04]  /*be180*/  LDL.LU R11, [R1+0x3840] ;  /* 0x00384000010b7983 */ /* 0x010f280000300800 */
[----:B------:R-:W4:Y:S04]  /*be190*/  LDL.LU R8, [R1+0x37dc] ;  /* 0x0037dc0001087983 */ /* 0x000f280000300800 */
[----:B------:R3:W-:Y:S01]  /*be1a0*/  STL [R1+0x2820], R9 ;  /* 0x0028200901007387 */ /* 0x0007e20000100800 */
[----:B-1----:R-:W-:-:S03]  /*be1b0*/  IMAD.MOV.U32 R6, RZ, RZ, R12 ;  /* 0x000000ffff067224 */ /* 0x002fc600078e000c */
[----:B------:R-:W4:Y:S01]  /*be1c0*/  LDL.LU R20, [R1+0x3838] ;  /* 0x0038380001147983 */ /* 0x000f220000300800 */
[----:B------:R-:W-:-:S03]  /*be1d0*/  IMAD.MOV.U32 R7, RZ, RZ, R15 ;  /* 0x000000ffff077224 */ /* 0x000fc600078e000f */
[----:B------:R-:W4:Y:S04]  /*be1e0*/  LDL.LU R12, [R1+0x37d0] ;  /* 0x0037d000010c7983 */ /* 0x000f280000300800 */
[----:B------:R-:W4:Y:S04]  /*be1f0*/  LDL.LU R19, [R1+0x37c8] ;  /* 0x0037c80001137983 */ /* 0x000f280000300800 */
[----:B---3--:R-:W3:Y:S01]  /*be200*/  LDL.LU R15, [R1+0x37d4] ;  /* 0x0037d400010f7983 */ /* 0x008ee20000300800 */
[----:B------:R-:W-:-:S03]  /*be210*/  UISETP.GT.AND UP1, UPT, UR15, 0x3, UPT ;  /* 0x000000030f00788c */ /* 0x000fc6000bf24270 */
[----:B------:R1:W-:Y:S01]  /*be220*/  LDGSTS.E [R0+0x1fa00], desc[UR58][R6.64], P1 ;  /* 0x1fa0000006007fae */ /* 0x0003e2000892187a */
[----:B------:R-:W-:-:S04]  /*be230*/  USEL UR12, URZ, 0x4, !UP1 ;  /* 0x000000043f0c7887 */ /* 0x000fc8000c800000 */
[----:B------:R-:W-:Y:S01]  /*be240*/  USEL UR12, UR12, URZ, !UP0 ;  /* 0x0000003f0c0c7287 */ /* 0x000fe2000c000000 */
[----:B-1----:R-:W-:Y:S01]  /*be250*/  MOV R6, R2 ;  /* 0x0000000200067202 */ /* 0x002fe20000000f00 */
[----:B------:R-:W-:-:S04]  /*be260*/  IMAD.MOV.U32 R7, RZ, RZ, R9 ;  /* 0x000000ffff077224 */ /* 0x000fc800078e0009 */
[----:B------:R-:W-:Y:S01]  /*be270*/  ISETP.NE.U32.AND P0, PT, RZ, UR12, PT ;  /* 0x0000000cff007c0c */ /* 0x000fe2000bf05070 */
[----:B------:R-:W3:Y:S04]  /*be280*/  LDL.LU R9, [R1+0x37cc] ;  /* 0x0037cc0001097983 */ /* 0x000ee80000300800 */
[----:B------:R1:W-:Y:S01]  /*be290*/  LDGSTS.E [R0+0x1fb00], desc[UR58][R6.64], P1 ;  /* 0x1fb0000006007fae */ /* 0x0003e2000892187a */
[----:B------:R-:W-:-:S05]  /*be2a0*/  LOP3.LUT R2, R73, 0x60, RZ, 0x3c, !PT ;  /* 0x0000006049027812 */ /* 0x000fca00078e3cff */
[----:B------:R-:W-:Y:S01]  /*be2b0*/  VIADD R2, R2, UR16 ;  /* 0x0000001002027c36 */ /* 0x000fe20008000000 */
[----:B--2---:R-:W-:-:S04]  /*be2c0*/  IADD3 R10, P1, R10, UR13, RZ ;  /* 0x0000000d0a0a7c10 */ /* 0x004fc8000ff3e0ff */
[----:B------:R-:W-:Y:S01]  /*be2d0*/  IADD3.X R13, R13, UR8, RZ, P1, !PT ;  /* 0x000000080d0d7c10 */ /* 0x000fe20008ffe4ff */
[----:B------:R-:W-:Y:S01]  /*be2e0*/  STL [R1+0x385c], R10 ;  /* 0x00385c0a01007387 */ /* 0x000fe20000100800 */
[----:B------:R-:W-:Y:S02]  /*be2f0*/  IADD3 R16, P2, R16, UR13, RZ ;  /* 0x0000000d10107c10 */ /* 0x000fe4000ff5e0ff */
[----:B------:R-:W-:-:S03]  /*be300*/  IADD3 R5, P1, R5, UR13, RZ ;  /* 0x0000000d05057c10 */ /* 0x000fc6000ff3e0ff */
[----:B------:R-:W-:Y:S01]  /*be310*/  STL [R1+0x3854], R16 ;  /* 0x0038541001007387 */ /* 0x000fe20000100800 */
[----:B------:R-:W-:Y:S01]  /*be320*/  IADD3.X R18, R18, UR8, RZ, P2, !PT ;  /* 0x0000000812127c10 */ /* 0x000fe200097fe4ff */
[----:B-1----:R-:W-:Y:S01]  /*be330*/  IMAD.MOV.U32 R6, RZ, RZ, R10 ;  /* 0x000000ffff067224 */ /* 0x002fe200078e000a */
[----:B------:R-:W-:Y:S01]  /*be340*/  MOV R7, R13 ;  /* 0x0000000d00077202 */ /* 0x000fe20000000f00 */
[----:B------:R1:W-:Y:S04]  /*be350*/  STL [R1+0x3850], R13 ;  /* 0x0038500d01007387 */ /* 0x0003e80000100800 */
[----:B------:R-:W-:Y:S04]  /*be360*/  STL [R1+0x384c], R5 ;  /* 0x00384c0501007387 */ /* 0x000fe80000100800 */
[----:B------:R2:W-:Y:S04]  /*be370*/  LDGSTS.E [R2+0xc00], desc[UR58][R6.64], P0 ;  /* 0x00c0000006027fae */ /* 0x0005e8000812187a */
[----:B-1----:R-:W3:Y:S04]  /*be380*/  LDL.LU R13, [R1+0x37c0] ;  /* 0x0037c000010d7983 */ /* 0x002ee80000300800 */
[----:B------:R1:W-:Y:S04]  /*be390*/  STL [R1+0x3848], R18 ;  /* 0x0038481201007387 */ /* 0x0003e80000100800 */
[----:B------:R-:W3:Y:S01]  /*be3a0*/  LDL.LU R17, [R1+0x37c4] ;  /* 0x0037c40001117983 */ /* 0x000ee20000300800 */
[----:B--2---:R-:W-:-:S03]  /*be3b0*/  IMAD.MOV.U32 R7, RZ, RZ, R18 ;  /* 0x000000ffff077224 */ /* 0x004fc600078e0012 */
[----:B------:R-:W2:Y:S04]  /*be3c0*/  LDL.LU R10, [R1+0x375c] ;  /* 0x00375c00010a7983 */ /* 0x000ea80000300800 */
[----:B-1----:R-:W2:Y:S01]  /*be3d0*/  LDL.LU R18, [R1+0x37b8] ;  /* 0x0037b80001127983 */ /* 0x002ea20000300800 */
[----:B------:R-:W-:Y:S01]  /*be3e0*/  IADD3 R14, P2, R14, UR13, RZ ;  /* 0x0000000d0e0e7c10 */ /* 0x000fe2000ff5e0ff */
[----:B------:R-:W-:-:S04]  /*be3f0*/  IMAD.MOV.U32 R6, RZ, RZ, R16 ;  /* 0x000000ffff067224 */ /* 0x000fc800078e0010 */
[----:B------:R-:W-:Y:S04]  /*be400*/  STL [R1+0x3844], R14 ;  /* 0x0038440e01007387 */ /* 0x000fe80000100800 */
[----:B------:R1:W-:Y:S02]  /*be410*/  LDGSTS.E [R2+0xd00], desc[UR58][R6.64], P0 ;  /* 0x00d0000006027fae */ /* 0x0003e4000812187a */
[----:B-1----:R-:W-:Y:S01]  /*be420*/  IMAD.MOV.U32 R6, RZ, RZ, R5 ;  /* 0x000000ffff067224 */ /* 0x002fe200078e0005 */
[----:B----4-:R-:W-:Y:S02]  /*be430*/  IADD3.X R11, R11, UR8, RZ, P1, !PT ;  /* 0x000000080b0b7c10 */ /* 0x010fe40008ffe4ff */
[----:B------:R-:W-:-:S03]  /*be440*/  IADD3 R8, P3, R8, UR13, RZ ;  /* 0x0000000d08087c10 */ /* 0x000fc6000ff7e0ff */
[----:B------:R1:W-:Y:S01]  /*be450*/  STL [R1+0x3840], R11 ;  /* 0x0038400b01007387 */ /* 0x0003e20000100800 */
[----:B------:R-:W-:-:S03]  /*be460*/  MOV R7, R11 ;  /* 0x0000000b00077202 */ /* 0x000fc60000000f00 */
[----:B------:R-:W-:Y:S01]  /*be470*/  STL [R1+0x37dc], R8 ;  /* 0x0037dc0801007387 */ /* 0x000fe20000100800 */
[----:B------:R-:W-:-:S03]  /*be480*/  IADD3.X R20, R20, UR8, RZ, P2, !PT ;  /* 0x0000000814147c10 */ /* 0x000fc600097fe4ff */
[----:B------:R4:W-:Y:S04]  /*be490*/  LDGSTS.E [R2+0xe00], desc[UR58][R6.64], P0 ;  /* 0x00e0000006027fae */ /* 0x0009e8000812187a */
[----:B-1----:R-:W2:Y:S01]  /*be4a0*/  LDL.LU R11, [R1+0x3750] ;  /* 0x00375000010b7983 */ /* 0x002ea20000300800 */
[----:B------:R-:W-:-:S03]  /*be4b0*/  IADD3.X R12, R12, UR8, RZ, P3, !PT ;  /* 0x000000080c0c7c10 */ /* 0x000fc60009ffe4ff */
[----:B------:R1:W-:Y:S01]  /*be4c0*/  STL [R1+0x3838], R20 ;  /* 0x0038381401007387 */ /* 0x0003e20000100800 */
[----:B---3--:R-:W-:-:S03]  /*be4d0*/  IADD3 R15, P2, R15, UR13, RZ ;  /* 0x0000000d0f0f7c10 */ /* 0x008fc6000ff5e0ff */
[----:B------:R-:W3:Y:S01]  /*be4e0*/  LDL.LU R16, [R1+0x3754] ;  /* 0x0037540001107983 */ /* 0x000ee20000300800 */
[----:B----4-:R-:W-:-:S03]  /*be4f0*/  IMAD.MOV.U32 R7, RZ, RZ, R20 ;  /* 0x000000ffff077224 */ /* 0x010fc600078e0014 */
[----:B------:R-:W4:Y:S04]  /*be500*/  LDL.LU R5, [R1+0x374c] ;  /* 0x00374c0001057983 */ /* 0x000f280000300800 */
[----:B------:R-:W-:Y:S04]  /*be510*/  STL [R1+0x37d4], R15 ;  /* 0x0037d40f01007387 */ /* 0x000fe80000100800 */
[----:B------:R1:W-:Y:S04]  /*be520*/  STL [R1+0x37d0], R12 ;  /* 0x0037d00c01007387 */ /* 0x0003e80000100800 */
[----:B-1----:R-:W4:Y:S01]  /*be530*/  LDL.LU R20, [R1+0x3748] ;  /* 0x0037480001147983 */ /* 0x002f220000300800 */
[----:B------:R-:W-:-:S04]  /*be540*/  UISETP.GT.AND UP1, UPT, UR15, 0x7, UPT ;  /* 0x000000070f00788c */ /* 0x000fc8000bf24270 */
[----:B------:R-:W-:-:S04]  /*be550*/  USEL UR12, URZ, 0x4, !UP1 ;  /* 0x000000043f0c7887 */ /* 0x000fc8000c800000 */
[----:B------:R-:W-:Y:S01]  /*be560*/  USEL UR12, UR12, URZ, !UP0 ;  /* 0x0000003f0c0c7287 */ /* 0x000fe2000c000000 */
[----:B------:R-:W-:-:S05]  /*be570*/  IMAD.MOV.U32 R6, RZ, RZ, R14 ;  /* 0x000000ffff067224 */ /* 0x000fca00078e000e */
[----:B------:R-:W-:Y:S01]  /*be580*/  ISETP.NE.U32.AND P1, PT, RZ, UR12, PT ;  /* 0x0000000cff007c0c */ /* 0x000fe2000bf25070 */
[----:B------:R1:W-:Y:S01]  /*be590*/  LDGSTS.E [R2+0xf00], desc[UR58][R6.64], P0 ;  /* 0x00f0000006027fae */ /* 0x0003e2000812187a */
[----:B------:R-:W-:Y:S02]  /*be5a0*/  IADD3 R9, P0, R9, UR13, RZ ;  /* 0x0000000d09097c10 */ /* 0x000fe4000ff1e0ff */
[----:B------:R-:W-:-:S03]  /*be5b0*/  IADD3.X R19, R19, UR8, RZ, P2, !PT ;  /* 0x0000000813137c10 */ /* 0x000fc600097fe4ff */
[----:B------:R-:W-:Y:S01]  /*be5c0*/  STL [R1+0x37cc], R9 ;  /* 0x0037cc0901007387 */ /* 0x000fe20000100800 */
[----:B-1----:R-:W-:Y:S01]  /*be5d0*/  IMAD.MOV.U32 R6, RZ, RZ, R8 ;  /* 0x000000ffff067224 */ /* 0x002fe200078e0008 */
[----:B------:R-:W-:Y:S02]  /*be5e0*/  MOV R7, R12 ;  /* 0x0000000c00077202 */ /* 0x000fe40000000f00 */
[----:B------:R-:W4:Y:S04]  /*be5f0*/  LDL.LU R12, [R1+0x3740] ;  /* 0x00374000010c7983 */ /* 0x000f280000300800 */
[----:B------:R1:W-:Y:S04]  /*be600*/  LDGSTS.E [R2+0x1c00], desc[UR58][R6.64], P1 ;  /* 0x01c0000006027fae */ /* 0x0003e8000892187a */
[----:B------:R1:W-:Y:S04]  /*be610*/  STL [R1+0x37c8], R19 ;  /* 0x0037c81301007387 */ /* 0x0003e80000100800 */
[----:B------:R-:W4:Y:S01]  /*be620*/  LDL.LU R14, [R1+0x3744] ;  /* 0x00374400010e7983 */ /* 0x000f220000300800 */
[----:B-1----:R-:W-:-:S03]  /*be630*/  IMAD.MOV.U32 R6, RZ, RZ, R15 ;  /* 0x000000ffff067224 */ /* 0x002fc600078e000f */
[----:B------:R-:W4:Y:S01]  /*be640*/  LDL.LU R8, [R1+0x36dc] ;  /* 0x0036dc0001087983 */ /* 0x000f220000300800 */
[----:B------:R-:W-:-:S03]  /*be650*/  IMAD.MOV.U32 R7, RZ, RZ, R19 ;  /* 0x000000ffff077224 */ /* 0x000fc600078e0013 */
[----:B------:R-:W4:Y:S04]  /*be660*/  LDL.LU R19, [R1+0x3738] ;  /* 0x0037380001137983 */ /* 0x000f280000300800 */
[----:B------:R1:W-:Y:S01]  /*be670*/  LDGSTS.E [R2+0x1d00], desc[UR58][R6.64], P1 ;  /* 0x01d0000006027fae */ /* 0x0003e2000892187a */
[----:B------:R-:W-:-:S04]  /*be680*/  UISETP.GT.AND UP1, UPT, UR15, 0xb, UPT ;  /* 0x0000000b0f00788c */ /* 0x000fc8000bf24270 */
[----:B------:R-:W-:-:S04]  /*be690*/  USEL UR12, URZ, 0x4, !UP1 ;  /* 0x000000043f0c7887 */ /* 0x000fc8000c800000 */
[----:B------:R-:W-:Y:S01]  /*be6a0*/  USEL UR12, UR12, URZ, !UP0 ;  /* 0x0000003f0c0c7287 */ /* 0x000fe2000c000000 */
[----:B-1----:R-:W-:Y:S01]  /*be6b0*/  IMAD.MOV.U32 R6, RZ, RZ, R9 ;  /* 0x000000ffff067224 */ /* 0x002fe200078e0009 */
[----:B------:R-:W-:Y:S02]  /*be6c0*/  IADD3.X R13, R13, UR8, RZ, P0, !PT ;  /* 0x000000080d0d7c10 */ /* 0x000fe400087fe4ff */
[----:B------:R-:W-:Y:S02]  /*be6d0*/  IADD3 R17, P2, R17, UR13, RZ ;  /* 0x0000000d11117c10 */ /* 0x000fe4000ff5e0ff */
[----:B--2---:R-:W-:-:S03]  /*be6e0*/  IADD3 R10, P3, R10, UR13, RZ ;  /* 0x0000000d0a0a7c10 */ /* 0x004fc6000ff7e0ff */
[----:B------:R-:W-:Y:S01]  /*be6f0*/  STL [R1+0x37c4], R17 ;  /* 0x0037c41101007387 */ /* 0x000fe20000100800 */
[----:B------:R-:W-:-:S03]  /*be700*/  IADD3.X R18, R18, UR8, RZ, P2, !PT ;  /* 0x0000000812127c10 */ /* 0x000fc600097fe4ff */
[----:B------:R1:W-:Y:S01]  /*be710*/  STL [R1+0x37c0], R13 ;  /* 0x0037c00d01007387 */ /* 0x0003e20000100800 */
[----:B------:R-:W-:-:S03]  /*be720*/  MOV R7, R13 ;  /* 0x0000000d00077202 */ /* 0x000fc60000000f00 */
[----:B------:R-:W-:Y:S04]  /*be730*/  STL [R1+0x375c], R10 ;  /* 0x00375c0a01007387 */ /* 0x000fe80000100800 */
[----:B------:R2:W-:Y:S04]  /*be740*/  LDGSTS.E [R2+0x1e00], desc[UR58][R6.64], P1 ;  /* 0x01e0000006027fae */ /* 0x0005e8000892187a */
[----:B-1----:R-:W4:Y:S04]  /*be750*/  LDL.LU R13, [R1+0x36d0] ;  /* 0x0036d000010d7983 */ /* 0x002f280000300800 */
[----:B------:R1:W-:Y:S04]  /*be760*/  STL [R1+0x37b8], R18 ;  /* 0x0037b81201007387 */ /* 0x0003e80000100800 */
[----:B------:R-:W4:Y:S01]  /*be770*/  LDL.LU R15, [R1+0x36d4] ;  /* 0x0036d400010f7983 */ /* 0x000f220000300800 */
[----:B--2---:R-:W-:-:S02]  /*be780*/  IMAD.MOV.U32 R6, RZ, RZ, R17 ;  /* 0x000000ffff067224 */ /* 0x004fc400078e0011 */
[----:B------:R-:W-:Y:S01]  /*be790*/  IMAD.MOV.U32 R7, RZ, RZ, R18 ;  /* 0x000000ffff077224 */ /* 0x000fe200078e0012 */
[----:B------:R-:W-:Y:S01]  /*be7a0*/  ISETP.NE.U32.AND P0, PT, RZ, UR12, PT ;  /* 0x0000000cff007c0c */ /* 0x000fe2000bf05070 */
[----:B------:R-:W2:Y:S04]  /*be7b0*/  LDL.LU R9, [R1+0x36cc] ;  /* 0x0036cc0001097983 */ /* 0x000ea80000300800 */
[----:B------:R1:W-:Y:S01]  /*be7c0*/  LDGSTS.E [R2+0x1f00], desc[UR58][R6.64], P1 ;  /* 0x01f0000006027fae */ /* 0x0003e2000892187a */
[----:B------:R-:W-:Y:S02]  /*be7d0*/  IADD3.X R11, R11, UR8, RZ, P3, !PT ;  /* 0x000000080b0b7c10 */ /* 0x000fe40009ffe4ff */
[----:B---3--:R-:W-:Y:S02]  /*be7e0*/  IADD3 R16, P2, R16, UR13, RZ ;  /* 0x0000000d10107c10 */ /* 0x008fe4000ff5e0ff */
[----:B----4-:R-:W-:-:S03]  /*be7f0*/  IADD3 R5, P1, R5, UR13, RZ ;  /* 0x0000000d05057c10 */ /* 0x010fc6000ff3e0ff */
[----:B------:R-:W-:Y:S04]  /*be800*/  STL [R1+0x3754], R16 ;  /* 0x0037541001007387 */ /* 0x000fe80000100800 */
[----:B------:R3:W-:Y:S01]  /*be810*/  STL [R1+0x3750], R11 ;  /* 0x0037500b01007387 */ /* 0x0007e20000100800 */
[----:B-1----:R-:W-:-:S03]  /*be820*/  IMAD.MOV.U32 R6, RZ, RZ, R10 ;  /* 0x000000ffff067224 */ /* 0x002fc600078e000a */
[----:B------:R-:W4:Y:S01]  /*be830*/  LDL.LU R18, [R1+0x36c8] ;  /* 0x0036c80001127983 */ /* 0x000f220000300800 */
[----:B------:R-:W-:-:S03]  /*be840*/  IADD3.X R20, R20, UR8, RZ, P2, !PT ;  /* 0x0000000814147c10 */ /* 0x000fc600097fe4ff */
[----:B------:R-:W-:Y:S01]  /*be850*/  STL [R1+0x374c], R5 ;  /* 0x00374c0501007387 */ /* 0x000fe20000100800 */
[----:B------:R-:W-:-:S03]  /*be860*/  MOV R7, R11 ;  /* 0x0000000b00077202 */ /* 0x000fc60000000f00 */
[----:B---3--:R-:W3:Y:S04]  /*be870*/  LDL.LU R11, [R1+0x36c0] ;  /* 0x0036c000010b7983 */ /* 0x008ee80000300800 */
[----:B------:R1:W-:Y:S04]  /*be880*/  STL [R1+0x3748], R20 ;  /* 0x0037481401007387 */ /* 0x0003e80000100800 */
[----:B------:R-:W3:Y:S04]  /*be890*/  LDL.LU R17, [R1+0x36c4] ;  /* 0x0036c40001117983 */ /* 0x000ee80000300800 */
[----:B------:R-:W3:Y:S04]  /*be8a0*/  LDL.LU R10, [R1+0x365c] ;  /* 0x00365c00010a7983 */ /* 0x000ee80000300800 */
[----:B------:R1:W-:Y:S02]  /*be8b0*/  LDGSTS.E [R2+0x2c00], desc[UR58][R6.64], P0 ;  /* 0x02c0000006027fae */ /* 0x0003e4000812187a */
[----:B-1----:R-:W-:-:S02]  /*be8c0*/  IMAD.MOV.U32 R7, RZ, RZ, R20 ;  /* 0x000000ffff077224 */ /* 0x002fc400078e0014 */
[----:B------:R-:W3:Y:S01]  /*be8d0*/  LDL.LU R20, [R1+0x36b8] ;  /* 0x0036b80001147983 */ /* 0x000ee20000300800 */
[----:B------:R-:W-:Y:S01]  /*be8e0*/  IADD3.X R12, R12, UR8, RZ, P1, !PT ;  /* 0x000000080c0c7c10 */ /* 0x000fe20008ffe4ff */
[----:B------:R-:W-:Y:S01]  /*be8f0*/  IMAD.MOV.U32 R6, RZ, RZ, R16 ;  /* 0x000000ffff067224 */ /* 0x000fe200078e0010 */
[----:B------:R-:W-:-:S04]  /*be900*/  UISETP.GT.AND UP1, UPT, UR15, 0xf, UPT ;  /* 0x0000000f0f00788c */ /* 0x000fc8000bf24270 */
[----:B------:R1:W-:Y:S01]  /*be910*/  LDGSTS.E [R2+0x2d00], desc[UR58][R6.64], P0 ;  /* 0x02d0000006027fae */ /* 0x0003e2000812187a */
[----:B------:R-:W-:Y:S02]  /*be920*/  IADD3 R14, P2, R14, UR13, RZ ;  /* 0x0000000d0e0e7c10 */ /* 0x000fe4000ff5e0ff */
[----:B------:R-:W-:-:S03]  /*be930*/  IADD3 R8, P3, R8, UR13, RZ ;  /* 0x0000000d08087c10 */ /* 0x000fc6000ff7e0ff */
[----:B------:R-:W-:Y:S01]  /*be940*/  STL [R1+0x3744], R14 ;  /* 0x0037440e01007387 */ /* 0x000fe20000100800 */
[----:B------:R-:W-:-:S03]  /*be950*/  IADD3.X R19, R19, UR8, RZ, P2, !PT ;  /* 0x0000000813137c10 */ /* 0x000fc600097fe4ff */
[----:B------:R1:W-:Y:S02]  /*be960*/  STL [R1+0x3740], R12 ;  /* 0x0037400c01007387 */ /* 0x0003e40000100800 */
[----:B-1----:R-:W-:Y:S01]  /*be970*/  MOV R7, R12 ;  /* 0x0000000c00077202 */ /* 0x002fe20000000f00 */
[----:B------:R-:W-:Y:S01]  /*be980*/  IMAD.MOV.U32 R6, RZ, RZ, R5 ;  /* 0x000000ffff067224 */ /* 0x000fe200078e0005 */
[----:B------:R-:W-:Y:S01]  /*be990*/  STL [R1+0x36dc], R8 ;  /* 0x0036dc0801007387 */ /* 0x000fe20000100800 */
[----:B------:R-:W-:-:S03]  /*be9a0*/  USEL UR12, URZ, 0x4, !UP1 ;  /* 0x000000043f0c7887 */ /* 0x000fc6000c800000 */
[----:B------:R1:W-:Y:S04]  /*be9b0*/  LDGSTS.E [R2+0x2e00], desc[UR58][R6.64], P0 ;  /* 0x02e0000006027fae */ /* 0x0003e8000812187a */
[----:B------:R-:W3:Y:S04]  /*be9c0*/  LDL.LU R12, [R1+0x3650] ;  /* 0x00365000010c7983 */ /* 0x000ee80000300800 */
[----:B------:R2:W-:Y:S04]  /*be9d0*/  STL [R1+0x3738], R19 ;  /* 0x0037381301007387 */ /* 0x0005e80000100800 */
[----:B------:R-:W3:Y:S01]  /*be9e0*/  LDL.LU R16, [R1+0x3654] ;  /* 0x0036540001107983 */ /* 0x000ee20000300800 */
[----:B-1----:R-:W-:-:S03]  /*be9f0*/  IMAD.MOV.U32 R7, RZ, RZ, R19 ;  /* 0x000000ffff077224 */ /* 0x002fc600078e0013 */
[----:B------:R-:W3:Y:S01]  /*bea00*/  LDL.LU R5, [R1+0x364c] ;  /* 0x00364c0001057983 */ /* 0x000ee20000300800 */
[----:B------:R-:W-:Y:S01]  /*bea10*/  USEL UR12, UR12, URZ, !UP0 ;  /* 0x0000003f0c0c7287 */ /* 0x000fe2000c000000 */
[----:B------:R-:W-:-:S05]  /*bea20*/  IMAD.MOV.U32 R6, RZ, RZ, R14 ;  /* 0x000000ffff067224 */ /* 0x000fca00078e000e */
[----:B------:R-:W-:Y:S01]  /*bea30*/  ISETP.NE.U32.AND P1, PT, RZ, UR12, PT ;  /* 0x0000000cff007c0c */ /* 0x000fe2000bf25070 */
[----:B------:R1:W-:Y:S02]  /*bea40*/  LDGSTS.E [R2+0x2f00], desc[UR58][R6.64], P0 ;  /* 0x02f0000006027fae */ /* 0x0003e4000812187a */
[----:B-1----:R-:W-:Y:S01]  /*bea50*/  IMAD.MOV.U32 R6, RZ, RZ, R8 ;  /* 0x000000ffff067224 */ /* 0x002fe200078e0008 */
[----:B------:R-:W-:Y:S02]  /*bea60*/  IADD3.X R13, R13, UR8, RZ, P3, !PT ;  /* 0x000000080d0d7c10 */ /* 0x000fe40009ffe4ff */
[----:B------:R-:W-:-:S05]  /*bea70*/  IADD3 R15, P2, R15, UR13, RZ ;  /* 0x0000000d0f0f7c10 */ /* 0x000fca000ff5e0ff */
[----:B------:R-:W-:Y:S04]  /*bea80*/  STL [R1+0x36d4], R15 ;  /* 0x0036d40f01007387 */ /* 0x000fe80000100800 */
[----:B------:R1:W-:Y:S04]  /*bea90*/  STL [R1+0x36d0], R13 ;  /* 0x0036d00d01007387 */ /* 0x0003e80000100800 */
[----:B--2---:R-:W2:Y:S01]  /*beaa0*/  LDL.LU R19, [R1+0x3648] ;  /* 0x0036480001137983 */ /* 0x004ea20000300800 */
[----:B------:R-:W-:Y:S02]  /*beab0*/  IADD3 R9, P0, R9, UR13, RZ ;  /* 0x0000000d09097c10 */ /* 0x000fe4000ff1e0ff */
[----:B------:R-:W-:-:S03]  /*beac0*/  MOV R7, R13 ;  /* 0x0000000d00077202 */ /* 0x000fc60000000f00 */
[----:B------:R-:W-:Y:S04]  /*bead0*/  STL [R1+0x36cc], R9 ;  /* 0x0036cc0901007387 */ /* 0x000fe80000100800 */
[----:B-1----:R-:W2:Y:S04]  /*beae0*/  LDL.LU R13, [R1+0x3640] ;  /* 0x00364000010d7983 */ /* 0x002ea80000300800 */
[----:B------:R1:W-:Y:S02]  /*beaf0*/  LDGSTS.E [R2+0x3c00], desc[UR58][R6.64], P1 ;  /* 0x03c0000006027fae */ /* 0x0003e4000892187a */
[----:B-1----:R-:W-:Y:S01]  /*beb00*/  IMAD.MOV.U32 R6, RZ, RZ, R15 ;  /* 0x000000ffff067224 */ /* 0x002fe200078e000f */
[----:B----4-:R-:W-:-:S05]  /*beb10*/  IADD3.X R18, R18, UR8, RZ, P2, !PT ;  /* 0x0000000812127c10 */ /* 0x010fca00097fe4ff */
[----:B------:R1:W-:Y:S01]  /*beb20*/  STL [R1+0x36c8], R18 ;  /* 0x0036c81201007387 */ /* 0x0003e20000100800 */
[----:B------:R-:W-:Y:S01]  /*beb30*/  IMAD.MOV.U32 R7, RZ, RZ, R18 ;  /* 0x000000ffff077224 */ /* 0x000fe200078e0012 */
[----:B---3--:R-:W-:Y:S02]  /*beb40*/  IADD3.X R11, R11, UR8, RZ, P0, !PT ;  /* 0x000000080b0b7c10 */ /* 0x008fe400087fe4ff */
[----:B------:R-:W3:Y:S04]  /*beb50*/  LDL.LU R14, [R1+0x3644] ;  /* 0x00364400010e7983 */ /* 0x000ee80000300800 */
[----:B------:R-:W4:Y:S01]  /*beb60*/  LDL.LU R8, [R1+0x35dc] ;  /* 0x0035dc0001087983 */ /* 0x000f220000300800 */
[----:B------:R-:W-:-:S03]  /*beb70*/  IADD3 R17, P2, R17, UR13, RZ ;  /* 0x0000000d11117c10 */ /* 0x000fc6000ff5e0ff */
[----:B-1----:R-:W4:Y:S01]  /*beb80*/  LDL.LU R18, [R1+0x3638] ;  /* 0x0036380001127983 */ /* 0x002f220000300800 */
[----:B------:R-:W-:-:S03]  /*beb90*/  IADD3 R10, P3, R10, UR13, RZ ;  /* 0x0000000d0a0a7c10 */ /* 0x000fc6000ff7e0ff */
[----:B------:R-:W-:Y:S04]  /*beba0*/  STL [R1+0x36c4], R17 ;  /* 0x0036c41101007387 */ /* 0x000fe80000100800 */
[----:B------:R1:W-:Y:S04]  /*bebb0*/  STL [R1+0x36c0], R11 ;  /* 0x0036c00b01007387 */ /* 0x0003e80000100800 */
[----:B------:R1:W-:Y:S04]  /*bebc0*/  LDGSTS.E [R2+0x3d00], desc[UR58][R6.64], P1 ;  /* 0x03d0000006027fae */ /* 0x0003e8000892187a */
[----:B------:R-:W-:Y:S01]  /*bebd0*/  STL [R1+0x365c], R10 ;  /* 0x00365c0a01007387 */ /* 0x000fe20000100800 */
[----:B------:R-:W-:-:S02]  /*bebe0*/  IADD3.X R20, R20, UR8, RZ, P2, !PT ;  /* 0x0000000814147c10 */ /* 0x000fc400097fe4ff */
[----:B-1----:R-:W-:Y:S02]  /*bebf0*/  MOV R7, R11 ;  /* 0x0000000b00077202 */ /* 0x002fe40000000f00 */
[----:B------:R-:W4:Y:S04]  /*bec00*/  LDL.LU R11, [R1+0x35d0] ;  /* 0x0035d000010b7983 */ /* 0x000f280000300800 */
[----:B------:R1:W-:Y:S04]  /*bec10*/  STL [R1+0x36b8], R20 ;  /* 0x0036b81401007387 */ /* 0x0003e80000100800 */
[----:B------:R-:W4:Y:S01]  /*bec20*/  LDL.LU R15, [R1+0x35d4] ;  /* 0x0035d400010f7983 */ /* 0x000f220000300800 */
[----:B------:R-:W-:Y:S01]  /*bec30*/  UISETP.GT.AND UP1, UPT, UR15, 0x13, UPT ;  /* 0x000000130f00788c */ /* 0x000fe2000bf24270 */
[----:B------:R-:W-:-:S02]  /*bec40*/  IMAD.MOV.U32 R6, RZ, RZ, R9 ;  /* 0x000000ffff067224 */ /* 0x000fc400078e0009 */
[----:B------:R-:W4:Y:S01]  /*bec50*/  LDL.LU R9, [R1+0x35cc] ;  /* 0x0035cc0001097983 */ /* 0x000f220000300800 */
[----:B------:R-:W-:-:S03]  /*bec60*/  USEL UR12, URZ, 0x4, !UP1 ;  /* 0x000000043f0c7887 */ /* 0x000fc6000c800000 */
[----:B------:R1:W-:Y:S01]  /*bec70*/  LDGSTS.E [R2+0x3e00], desc[UR58][R6.64], P1 ;  /* 0x03e0000006027fae */ /* 0x0003e2000892187a */
[----:B------:R-:W-:-:S06]  /*bec80*/  USEL UR12, UR12, URZ, !UP0 ;  /* 0x0000003f0c0c7287 */ /* 0x000fcc000c000000 */
[----:B------:R-:W-:Y:S01]  /*bec90*/  ISETP.NE.U32.AND P0, PT, RZ, UR12, PT ;  /* 0x0000000cff007c0c */ /* 0x000fe2000bf05070 */
[----:B-1----:R-:W-:Y:S02]  /*beca0*/  IMAD.MOV.U32 R6, RZ, RZ, R17 ;  /* 0x000000ffff067224 */ /* 0x002fe400078e0011 */
[----:B------:R-:W-:Y:S01]  /*becb0*/  IMAD.MOV.U32 R7, RZ, RZ, R20 ;  /* 0x000000ffff077224 */ /* 0x000fe200078e0014 */
[----:B------:R-:W-:Y:S02]  /*becc0*/  IADD3.X R12, R12, UR8, RZ, P3, !PT ;  /* 0x000000080c0c7c10 */ /* 0x000fe40009ffe4ff */
[----:B------:R-:W-:Y:S02]  /*becd0*/  IADD3 R16, P2, R16, UR13, RZ ;  /* 0x0000000d10107c10 */ /* 0x000fe4000ff5e0ff */
[----:B------:R1:W-:Y:S01]  /*bece0*/  LDGSTS.E [R2+0x3f00], desc[UR58][R6.64], P1 ;  /* 0x03f0000006027fae */ /* 0x0003e2000892187a */
[----:B------:R-:W-:-:S03]  /*becf0*/  IADD3 R5, P1, R5, UR13, RZ ;  /* 0x0000000d05057c10 */ /* 0x000fc6000ff3e0ff */
[----:B------:R-:W-:Y:S04]  /*bed00*/  STL [R1+0x3654], R16 ;  /* 0x0036541001007387 */ /* 0x000fe80000100800 */
[----:B------:R1:W-:Y:S04]  /*bed10*/  STL [R1+0x3650], R12 ;  /* 0x0036500c01007387 */ /* 0x0003e80000100800 */
[----:B------:R-:W4:Y:S01]  /*bed20*/  LDL.LU R20, [R1+0x35c8] ;  /* 0x0035c80001147983 */ /* 0x000f220000300800 */
[----:B-1----:R-:W-:Y:S01]  /*bed30*/  IMAD.MOV.U32 R6, RZ, RZ, R10 ;  /* 0x000000ffff067224 */ /* 0x002fe200078e000a */
[----:B------:R-:W-:-:S02]  /*bed40*/  MOV R7, R12 ;  /* 0x0000000c00077202 */ /* 0x000fc40000000f00 */
[----:B------:R-:W-:Y:S04]  /*bed50*/  STL [R1+0x364c], R5 ;  /* 0x00364c0501007387 */ /* 0x000fe80000100800 */
[----:B------:R-:W4:Y:S04]  /*bed60*/  LDL.LU R12, [R1+0x35c0] ;  /* 0x0035c000010c7983 */ /* 0x000f280000300800 */
[----:B------:R1:W-:Y:S02]  /*bed70*/  LDGSTS.E [R2+0x4c00], desc[UR58][R6.64], P0 ;  /* 0x04c0000006027fae */ /* 0x0003e4000812187a */
[----:B-1----:R-:W-:Y:S01]  /*bed80*/  IMAD.MOV.U32 R6, RZ, RZ, R16 ;  /* 0x000000ffff067224 */ /* 0x002fe200078e0010 */
[----:B--2---:R-:W-:-:S05]  /*bed90*/  IADD3.X R19, R19, UR8, RZ, P2, !PT ;  /* 0x0000000813137c10 */ /* 0x004fca00097fe4ff */
[----:B------:R1:W-:Y:S01]  /*beda0*/  STL [R1+0x3648], R19 ;  /* 0x0036481301007387 */ /* 0x0003e20000100800 */
[----:B------:R-:W-:-:S03]  /*bedb0*/  IMAD.MOV.U32 R7, RZ, RZ, R19 ;  /* 0x000000ffff077224 */ /* 0x000fc600078e0013 */
[----:B------:R-:W2:Y:S04]  /*bedc0*/  LDL.LU R17, [R1+0x35c4] ;  /* 0x0035c40001117983 */ /* 0x000ea80000300800 */
[----:B------:R-:W2:Y:S04]  /*bedd0*/  LDL.LU R10, [R1+0x355c] ;  /* 0x00355c00010a7983 */ /* 0x000ea80000300800 */
[----:B-1----:R-:W2:Y:S01]  /*bede0*/  LDL.LU R19, [R1+0x35b8] ;  /* 0x0035b80001137983 */ /* 0x002ea20000300800 */
[----:B------:R-:W-:-:S03]  /*bedf0*/  IADD3.X R13, R13, UR8, RZ, P1, !PT ;  /* 0x000000080d0d7c10 */ /* 0x000fc60008ffe4ff */
[----:B------:R1:W-:Y:S02]  /*bee00*/  LDGSTS.E [R2+0x4d00], desc[UR58][R6.64], P0 ;  /* 0x04d0000006027fae */ /* 0x0003e4000812187a */
[----:B-1----:R-:W-:Y:S01]  /*bee10*/  MOV R7, R13 ;  /* 0x0000000d00077202 */ /* 0x002fe20000000f00 */
[----:B------:R-:W-:-:S05]  /*bee20*/  IMAD.MOV.U32 R6, RZ, RZ, R5 ;  /* 0x000000ffff067224 */ /* 0x000fca00078e0005 */
[----:B------:R1:W-:Y:S01]  /*bee30*/  LDGSTS.E [R2+0x4e00], desc[UR58][R6.64], P0 ;  /* 0x04e0000006027fae */ /* 0x0003e2000812187a */
[----:B---3--:R-:W-:Y:S02]  /*bee40*/  IADD3 R14, P2, R14, UR13, RZ ;  /* 0x0000000d0e0e7c10 */ /* 0x008fe4000ff5e0ff */
[----:B----4-:R-:W-:-:S03]  /*bee50*/  IADD3 R8, P3, R8, UR13, RZ ;  /* 0x0000000d08087c10 */ /* 0x010fc6000ff7e0ff */
[----:B------:R-:W-:Y:S01]  /*bee60*/  STL [R1+0x3644], R14 ;  /* 0x0036440e01007387 */ /* 0x000fe20000100800 */
[----:B------:R-:W-:-:S03]  /*bee70*/  IADD3.X R18, R18, UR8, RZ, P2, !PT ;  /* 0x0000000812127c10 */ /* 0x000fc600097fe4ff */
[----:B------:R3:W-:Y:S04]  /*bee80*/  STL [R1+0x3640], R13 ;  /* 0x0036400d01007387 */ /* 0x0007e80000100800 */
[----:B------:R-:W-:Y:S04]  /*bee90*/  STL [R1+0x35dc], R8 ;  /* 0x0035dc0801007387 */ /* 0x000fe80000100800 */
[----:B---3--:R-:W3:Y:S04]  /*beea0*/  LDL.LU R13, [R1+0x3550] ;  /* 0x00355000010d7983 */ /* 0x008ee80000300800 */
[----:B------:R4:W-:Y:S04]  /*beeb0*/  STL [R1+0x3638], R18 ;  /* 0x0036381201007387 */ /* 0x0009e80000100800 */
[----:B------:R-:W3:Y:S01]  /*beec0*/  LDL.LU R16, [R1+0x3554] ;  /* 0x0035540001107983 */ /* 0x000ee20000300800 */
[----:B-1----:R-:W-:-:S03]  /*beed0*/  IMAD.MOV.U32 R7, RZ, RZ, R18 ;  /* 0x000000ffff077224 */ /* 0x002fc600078e0012 */
[----:B------:R-:W3:Y:S01]  /*beee0*/  LDL.LU R5, [R1+0x354c] ;  /* 0x00354c0001057983 */ /* 0x000ee20000300800 */
[----:B------:R-:W-:Y:S02]  /*beef0*/  IADD3.X R11, R11, UR8, RZ, P3, !PT ;  /* 0x000000080b0b7c10 */ /* 0x000fe40009ffe4ff */
[----:B------:R-:W-:-:S05]  /*bef00*/  IADD3 R15, P2, R15, UR13, RZ ;  /* 0x0000000d0f0f7c10 */ /* 0x000fca000ff5e0ff */
[----:B------:R-:W-:Y:S04]  /*bef10*/  STL [R1+0x35d4], R15 ;  /* 0x0035d40f01007387 */ /* 0x000fe80000100800 */
[----:B------:R1:W-:Y:S04]  /*bef20*/  STL [R1+0x35d0], R11 ;  /* 0x0035d00b01007387 */ /* 0x0003e80000100800 */
[----:B----4-:R-:W4:Y:S01]  /*bef30*/  LDL.LU R18, [R1+0x3548] ;  /* 0x0035480001127983 */ /* 0x010f220000300800 */
        /* <DEDUP_REMOVED lines=8> */
[----:B------:R-:W-:Y:S01]  /*befc0*/  IADD3.X R20, R20, UR8, RZ, P2, !PT ;  /* 0x0000000814147c10 */ /* 0x000fe200097fe4ff */
[----:B-1----:R-:W-:Y:S01]  /*befd0*/  IMAD.MOV.U32 R6, RZ, RZ, R8 ;  /* 0x000000ffff067224 */ /* 0x002fe200078e0008 */
[----:B------:R-:W-:Y:S02]  /*befe0*/  MOV R7, R11 ;  /* 0x0000000b00077202 */ /* 0x000fe40000000f00 */
[----:B------:R-:W4:Y:S01]  /*beff0*/  LDL.LU R11, [R1+0x3540] ;  /* 0x00354000010b7983 */ /* 0x000f220000300800 */
[----:B------:R-:W-:-:S03]  /*bf000*/  IADD3.X R12, R12, UR8, RZ, P0, !PT ;  /* 0x000000080c0c7c10 */ /* 0x000fc600087fe4ff */
        /* <DEDUP_REMOVED lines=8> */
[----:B------:R-:W-:Y:S01]  /*bf090*/  UISETP.GT.AND UP1, UPT, UR15, 0x1b, UPT ;  /* 0x0000001b0f00788c */ /* 0x000fe2000bf24270 */
[----:B-1----:R-:W-:-:S03]  /*bf0a0*/  MOV R7, R12 ;  /* 0x0000000c00077202 */ /* 0x002fc60000000f00 */
[----:B------:R-:W-:Y:S01]  /*bf0b0*/  USEL UR12, URZ, 0x4, !UP1 ;  /* 0x000000043f0c7887 */ /* 0x000fe2000c800000 */
[----:B------:R-:W-:-:S03]  /*bf0c0*/  IMAD.MOV.U32 R6, RZ, RZ, R9 ;  /* 0x000000ffff067224 */ /* 0x000fc600078e0009 */
[----:B------:R-:W-:Y:S02]  /*bf0d0*/  USEL UR12, UR12, URZ, !UP0 ;  /* 0x0000003f0c0c7287 */ /* 0x000fe4000c000000 */
[----:B------:R1:W-:Y:S04]  /*bf0e0*/  LDGSTS.E [R2+0x5e00], desc[UR58][R6.64], P1 ;  /* 0x05e0000006027fae */ /* 0x0003e8000892187a */
        /* <DEDUP_REMOVED lines=10> */
[----:B-1----:R-:W-:-:S02]  /*bf190*/  IMAD.MOV.U32 R6, RZ, RZ, R17 ;  /* 0x000000ffff067224 */ /* 0x002fc400078e0011 */
[----:B------:R-:W-:Y:S01]  /*bf1a0*/  IMAD.MOV.U32 R7, RZ, RZ, R19 ;  /* 0x000000ffff077224 */ /* 0x000fe200078e0013 */
[----:B------:R-:W2:Y:S04]  /*bf1b0*/  LDL.LU R9, [R1+0x34cc] ;  /* 0x0034cc0001097983 */ /* 0x000ea80000300800 */
[----:B------:R1:W-:Y:S02]  /*bf1c0*/  LDGSTS.E [R2+0x5f00], desc[UR58][R6.64], P1 ;  /* 0x05f0000006027fae */ /* 0x0003e4000892187a */
[----:B-1----:R-:W-:Y:S01]  /*bf1d0*/  IMAD.MOV.U32 R6, RZ, RZ, R10 ;  /* 0x000000ffff067224 */ /* 0x002fe200078e000a */
[----:B---3--:R-:W-:Y:S02]  /*bf1e0*/  IADD3.X R13, R13, UR8, RZ, P3, !PT ;  /* 0x000000080d0d7c10 */ /* 0x008fe40009ffe4ff */
[----:B------:R-:W-:-:S02]  /*bf1f0*/  IADD3 R16, P2, R16, UR13, RZ ;  /* 0x0000000d10107c10 */ /* 0x000fc4000ff5e0ff */
[----:B------:R-:W-:-:S03]  /*bf200*/  IADD3 R5, P1, R5, UR13, RZ ;  /* 0x0000000d05057c10 */ /* 0x000fc6000ff3e0ff */
[----:B------:R-:W-:Y:S04]  /*bf210*/  STL [R1+0x3554], R16 ;  /* 0x0035541001007387 */ /* 0x000fe80000100800 */
[----:B------:R1:W-:Y:S01]  /*bf220*/  STL [R1+0x3550], R13 ;  /* 0x0035500d01007387 */ /* 0x0003e20000100800 */
[----:B------:R-:W-:-:S03]  /*bf230*/  MOV R7, R13 ;  /* 0x0000000d00077202 */ /* 0x000fc60000000f00 */
[----:B------:R-:W3:Y:S04]  /*bf240*/  LDL.LU R19, [R1+0x34c8] ;  /* 0x0034c80001137983 */ /* 0x000ee80000300800 */
[----:B------:R-:W-:Y:S04]  /*bf250*/  STL [R1+0x354c], R5 ;  /* 0x00354c0501007387 */ /* 0x000fe80000100800 */
[----:B-1----:R-:W3:Y:S04]  /*bf260*/  LDL.LU R13, [R1+0x34c0] ;  /* 0x0034c000010d7983 */ /* 0x002ee80000300800 */
[----:B------:R1:W-:Y:S01]  /*bf270*/  LDGSTS.E [R2+0x6c00], desc[UR58][R6.64], P0 ;  /* 0x06c0000006027fae */ /* 0x0003e2000812187a */
[----:B----4-:R-:W-:-:S05]  /*bf280*/  IADD3.X R18, R18, UR8, RZ, P2, !PT ;  /* 0x0000000812127c10 */ /* 0x010fca00097fe4ff */
[----:B------:R4:W-:Y:S04]  /*bf290*/  STL [R1+0x3548], R18 ;  /* 0x0035481201007387 */ /* 0x0009e80000100800 */
[----:B------:R-:W3:Y:S01]  /*bf2a0*/  LDL.LU R17, [R1+0x34c4] ;  /* 0x0034c40001117983 */ /* 0x000ee20000300800 */
[----:B-1----:R-:W-:-:S03]  /*bf2b0*/  IMAD.MOV.U32 R7, RZ, RZ, R18 ;  /* 0x000000ffff077224 */ /* 0x002fc600078e0012 */
[----:B------:R-:W3:Y:S04]  /*bf2c0*/  LDL.LU R10, [R1+0x345c] ;  /* 0x00345c00010a7983 */ /* 0x000ee80000300800 */
[----:B----4-:R-:W4:Y:S01]  /*bf2d0*/  LDL.LU R18, [R1+0x34b8] ;  /* 0x0034b80001127983 */ /* 0x010f220000300800 */
[----:B------:R-:W-:Y:S01]  /*bf2e0*/  IMAD.MOV.U32 R6, RZ, RZ, R16 ;  /* 0x000000ffff067224 */ /* 0x000fe200078e0010 */
[----:B------:R-:W-:-:S04]  /*bf2f0*/  UISETP.GT.AND UP1, UPT, UR15, 0x1f, UPT ;  /* 0x0000001f0f00788c */ /* 0x000fc8000bf24270 */
[----:B------:R1:W-:Y:S01]  /*bf300*/  LDGSTS.E [R2+0x6d00], desc[UR58][R6.64], P0 ;  /* 0x06d0000006027fae */ /* 0x0003e2000812187a */
[----:B------:R-:W-:-:S04]  /*bf310*/  IADD3.X R11, R11, UR8, RZ, P1, !PT ;  /* 0x000000080b0b7c10 */ /* 0x000fc80008ffe4ff */
[----:B-1----:R-:W-:Y:S02]  /*bf320*/  MOV R7, R11 ;  /* 0x0000000b00077202 */ /* 0x002fe40000000f00 */
[----:B------:R-:W-:Y:S02]  /*bf330*/  IADD3 R14, P2, R14, UR13, RZ ;  /* 0x0000000d0e0e7c10 */ /* 0x000fe4000ff5e0ff */
[----:B------:R-:W-:-:S03]  /*bf340*/  IADD3 R8, P3, R8, UR13, RZ ;  /* 0x0000000d08087c10 */ /* 0x000fc6000ff7e0ff */
[----:B------:R-:W-:Y:S01]  /*bf350*/  STL [R1+0x3544], R14 ;  /* 0x0035440e01007387 */ /* 0x000fe20000100800 */
[----:B------:R-:W-:-:S03]  /*bf360*/  IADD3.X R20, R20, UR8, RZ, P2, !PT ;  /* 0x0000000814147c10 */ /* 0x000fc600097fe4ff */
[----:B------:R1:W-:Y:S01]  /*bf370*/  STL [R1+0x3540], R11 ;  /* 0x0035400b01007387 */ /* 0x0003e20000100800 */
[----:B------:R-:W-:-:S03]  /*bf380*/  IMAD.MOV.U32 R6, RZ, RZ, R5 ;  /* 0x000000ffff067224 */ /* 0x000fc600078e0005 */
[----:B------:R-:W-:Y:S01]  /*bf390*/  STL [R1+0x34dc], R8 ;  /* 0x0034dc0801007387 */ /* 0x000fe20000100800 */
[----:B------:R-:W-:-:S03]  /*bf3a0*/  USEL UR12, URZ, 0x4, !UP1 ;  /* 0x000000043f0c7887 */ /* 0x000fc6000c800000 */
[----:B------:R1:W-:Y:S04]  /*bf3b0*/  LDGSTS.E [R2+0x6e00], desc[UR58][R6.64], P0 ;  /* 0x06e0000006027fae */ /* 0x0003e8000812187a */
[----:B-1----:R-:W4:Y:S04]  /*bf3c0*/  LDL.LU R11, [R1+0x3450] ;  /* 0x00345000010b7983 */ /* 0x002f280000300800 */
[----:B------:R1:W-:Y:S04]  /*bf3d0*/  STL [R1+0x3538], R20 ;  /* 0x0035381401007387 */ /* 0x0003e80000100800 */
[----:B------:R-:W4:Y:S01]  /*bf3e0*/  LDL.LU R16, [R1+0x3454] ;  /* 0x0034540001107983 */ /* 0x000f220000300800 */
[----:B------:R-:W-:-:S03]  /*bf3f0*/  IMAD.MOV.U32 R7, RZ, RZ, R20 ;  /* 0x000000ffff077224 */ /* 0x000fc600078e0014 */
[----:B------:R-:W4:Y:S01]  /*bf400*/  LDL.LU R5, [R1+0x344c] ;  /* 0x00344c0001057983 */ /* 0x000f220000300800 */
[----:B------:R-:W-:Y:S01]  /*bf410*/  USEL UR12, UR12, URZ, !UP0 ;  /* 0x0000003f0c0c7287 */ /* 0x000fe2000c000000 */
[----:B------:R-:W-:-:S05]  /*bf420*/  IMAD.MOV.U32 R6, RZ, RZ, R14 ;  /* 0x000000ffff067224 */ /* 0x000fca00078e000e */
[----:B------:R-:W-:Y:S01]  /*bf430*/  ISETP.NE.U32.AND P1, PT, RZ, UR12, PT ;  /* 0x0000000cff007c0c */ /* 0x000fe2000bf25070 */
[----:B------:R1:W-:Y:S02]  /*bf440*/  LDGSTS.E [R2+0x6f00], desc[UR58][R6.64], P0 ;  /* 0x06f0000006027fae */ /* 0x0003e4000812187a */
[----:B-1----:R-:W-:Y:S01]  /*bf450*/  IMAD.MOV.U32 R6, RZ, RZ, R8 ;  /* 0x000000ffff067224 */ /* 0x002fe200078e0008 */
[----:B--2---:R-:W-:Y:S02]  /*bf460*/  IADD3.X R12, R12, UR8, RZ, P3, !PT ;  /* 0x000000080c0c7c10 */ /* 0x004fe40009ffe4ff */
[----:B------:R-:W-:-:S05]  /*bf470*/  IADD3 R15, P2, R15, UR13, RZ ;  /* 0x0000000d0f0f7c10 */ /* 0x000fca000ff5e0ff */
[----:B------:R-:W-:Y:S04]  /*bf480*/  STL [R1+0x34d4], R15 ;  /* 0x0034d40f01007387 */ /* 0x000fe80000100800 */
[----:B------:R1:W-:Y:S04]  /*bf490*/  STL [R1+0x34d0], R12 ;  /* 0x0034d00c01007387 */ /* 0x0003e80000100800 */
[----:B------:R-:W2:Y:S01]  /*bf4a0*/  LDL.LU R20, [R1+0x3448] ;  /* 0x0034480001147983 */ /* 0x000ea20000300800 */
[----:B------:R-:W-:Y:S02]  /*bf4b0*/  IADD3 R9, P0, R9, UR13, RZ ;  /* 0x0000000d09097c10 */ /* 0x000fe4000ff1e0ff */
[----:B------:R-:W-:-:S03]  /*bf4c0*/  MOV R7, R12 ;  /* 0x0000000c00077202 */ /* 0x000fc60000000f00 */
[----:B------:R-:W-:Y:S04]  /*bf4d0*/  STL [R1+0x34cc], R9 ;  /* 0x0034cc0901007387 */ /* 0x000fe80000100800 */
[----:B-1----:R-:W2:Y:S04]  /*bf4e0*/  LDL.LU R12, [R1+0x3440] ;  /* 0x00344000010c7983 */ /* 0x002ea80000300800 */
[----:B------:R1:W-:Y:S02]  /*bf4f0*/  LDGSTS.E [R2+0x7c00], desc[UR58][R6.64], P1 ;  /* 0x07c0000006027fae */ /* 0x0003e4000892187a */
[----:B-1----:R-:W-:Y:S01]  /*bf500*/  IMAD.MOV.U32 R6, RZ, RZ, R15 ;  /* 0x000000ffff067224 */ /* 0x002fe200078e000f */
[----:B---3--:R-:W-:-:S05]  /*bf510*/  IADD3.X R19, R19, UR8, RZ, P2, !PT ;  /* 0x0000000813137c10 */ /* 0x008fca00097fe4ff */
[----:B------:R1:W-:Y:S01]  /*bf520*/  STL [R1+0x34c8], R19 ;  /* 0x0034c81301007387 */ /* 0x0003e20000100800 */
[----:B------:R-:W-:Y:S01]  /*bf530*/  IMAD.MOV.U32 R7, RZ, RZ, R19 ;  /* 0x000000ffff077224 */ /* 0x000fe200078e0013 */
[----:B------:R-:W-:Y:S02]  /*bf540*/  IADD3.X R13, R13, UR8, RZ, P0, !PT ;  /* 0x000000080d0d7c10 */ /* 0x000fe400087fe4ff */
[----:B------:R-:W3:Y:S04]  /*bf550*/  LDL.LU R14, [R1+0x3444] ;  /* 0x00344400010e7983 */ /* 0x000ee80000300800 */
[----:B------:R-:W3:Y:S04]  /*bf560*/  LDL.LU R8, [R1+0x33dc] ;  /* 0x0033dc0001087983 */ /* 0x000ee80000300800 */
[----:B-1----:R-:W3:Y:S04]  /*bf570*/  LDL.LU R19, [R1+0x3438] ;  /* 0x0034380001137983 */ /* 0x002ee80000300800 */
[----:B------:R1:W-:Y:S01]  /*bf580*/  LDGSTS.E [R2+0x7d00], desc[UR58][R6.64], P1 ;  /* 0x07d0000006027fae */ /* 0x0003e2000892187a */
[----:B------:R-:W-:-:S02]  /*bf590*/  IADD3 R17, P2, R17, UR13, RZ ;  /* 0x0000000d11117c10 */ /* 0x000fc4000ff5e0ff */
[----:B------:R-:W-:-:S03]  /*bf5a0*/  IADD3 R10, P3, R10, UR13, RZ ;  /* 0x0000000d0a0a7c10 */ /* 0x000fc6000ff7e0ff */
[----:B------:R-:W-:Y:S01]  /*bf5b0*/  STL [R1+0x34c4], R17 ;  /* 0x0034c41101007387 */ /* 0x000fe20000100800 */
[----:B----4-:R-:W-:-:S03]  /*bf5c0*/  IADD3.X R18, R18, UR8, RZ, P2, !PT ;  /* 0x0000000812127c10 */ /* 0x010fc600097fe4ff */
[----:B------:R4:W-:Y:S01]  /*bf5d0*/  STL [R1+0x34c0], R13 ;  /* 0x0034c00d01007387 */ /* 0x0009e20000100800 */
[----:B-1----:R-:W-:-:S03]  /*bf5e0*/  MOV R7, R13 ;  /* 0x0000000d00077202 */ /* 0x002fc60000000f00 */
[----:B------:R-:W-:Y:S04]  /*bf5f0*/  STL [R1+0x345c], R10 ;  /* 0x00345c0a01007387 */ /* 0x000fe80000100800 */
[----:B----4-:R-:W4:Y:S04]  /*bf600*/  LDL.LU R13, [R1+0x33d0] ;  /* 0x0033d000010d7983 */ /* 0x010f280000300800 */
        /* <DEDUP_REMOVED lines=10> */
[----:B------:R-:W-:-:S05]  /*bf6b0*/  IMAD.MOV.U32 R7, RZ, RZ, R18 ;  /* 0x000000ffff077224 */ /* 0x000fca00078e0012 */
[----:B------:R1:W-:Y:S01]  /*bf6c0*/  LDGSTS.E [R2+0x7f00], desc[UR58][R6.64], P1 ;  /* 0x07f0000006027fae */ /* 0x0003e2000892187a */
[----:B------:R-:W-:Y:S02]  /*bf6d0*/  IADD3.X R11, R11, UR8, RZ, P3, !PT ;  /* 0x000000080b0b7c10 */ /* 0x000fe40009ffe4ff */
[----:B------:R-:W-:Y:S02]  /*bf6e0*/  IADD3 R16, P2, R16, UR13, RZ ;  /* 0x0000000d10107c10 */ /* 0x000fe4000ff5e0ff */
[----:B------:R-:W-:-:S03]  /*bf6f0*/  IADD3 R5, P1, R5, UR13, RZ ;  /* 0x0000000d05057c10 */ /* 0x000fc6000ff3e0ff */
[----:B------:R-:W-:Y:S01]  /*bf700*/  STL [R1+0x3454], R16 ;  /* 0x0034541001007387 */ /* 0x000fe20000100800 */
[----:B-1----:R-:W-:Y:S01]  /*bf710*/  IMAD.MOV.U32 R6, RZ, RZ, R10 ;  /* 0x000000ffff067224 */ /* 0x002fe200078e000a */
[----:B------:R-:W-:Y:S02]  /*bf720*/  MOV R7, R11 ;  /* 0x0000000b00077202 */ /* 0x000fe40000000f00 */
[----:B------:R1:W-:Y:S04]  /*bf730*/  STL [R1+0x3450], R11 ;  /* 0x0034500b01007387 */ /* 0x0003e80000100800 */
[----:B------:R-:W4:Y:S04]  /*bf740*/  LDL.LU R18, [R1+0x33c8] ;  /* 0x0033c80001127983 */ /* 0x000f280000300800 */
        /* <DEDUP_REMOVED lines=16> */
[----:B------:R-:W-:-:S03]  /*bf850*/  IADD3 R8, P3, R8, UR13, RZ ;  /* 0x0000000d08087c10 */ /* 0x000fc6000ff7e0ff */
        /* <DEDUP_REMOVED lines=9> */
[----:B----4-:R-:W-:Y:S02]  /*bf8f0*/  IADD3.X R13, R13, UR8, RZ, P3, !PT ;  /* 0x000000080d0d7c10 */ /* 0x010fe40009ffe4ff */
[----:B------:R-:W-:-:S05]  /*bf900*/  IADD3 R15, P2, R15, UR13, RZ ;  /* 0x0000000d0f0f7c10 */ /* 0x000fca000ff5e0ff */
[----:B------:R-:W-:Y:S04]  /*bf910*/  STL [R1+0x33d4], R15 ;  /* 0x0033d40f01007387 */ /* 0x000fe80000100800 */
[----:B------:R1:W-:Y:S04]  /*bf920*/  STL [R1+0x33d0], R13 ;  /* 0x0033d00d01007387 */ /* 0x0003e80000100800 */
[----:B------:R-:W4:Y:S01]  /*bf930*/  LDL.LU R19, [R1+0x3348] ;  /* 0x0033480001137983 */ /* 0x000f220000300800 */
        /* <DEDUP_REMOVED lines=10> */
[----:B------:R-:W4:Y:S04]  /*bf9e0*/  LDL.LU R13, [R1+0x3340] ;  /* 0x00334000010d7983 */ /* 0x000f280000300800 */
[----:B------:R1:W-:Y:S01]  /*bf9f0*/  LDGSTS.E [R2+0x9c00], desc[UR58][R6.64], P1 ;  /* 0x09c0000006027fae */ /* 0x0003e2000892187a */
[----:B------:R-:W-:-:S05]  /*bfa00*/  IADD3.X R18, R18, UR8, RZ, P2, !PT ;  /* 0x0000000812127c10 */ /* 0x000fca00097fe4ff */
[----:B------:R1:W-:Y:S01]  /*bfa10*/  STL [R1+0x33c8], R18 ;  /* 0x0033c81201007387 */ /* 0x0003e20000100800 */
[----:B------:R-:W-:-:S03]  /*bfa20*/  IADD3.X R10, R10, UR8, RZ, P0, !PT ;  /* 0x000000080a0a7c10 */ /* 0x000fc600087fe4ff */
[----:B------:R-:W4:Y:S01]  /*bfa30*/  LDL.LU R14, [R1+0x3344] ;  /* 0x00334400010e7983 */ /* 0x000f220000300800 */
[----:B-1----:R-:W-:Y:S02]  /*bfa40*/  IMAD.MOV.U32 R6, RZ, RZ, R15 ;  /* 0x000000ffff067224 */ /* 0x002fe400078e000f */
[----:B------:R-:W-:Y:S01]  /*bfa50*/  IMAD.MOV.U32 R7, RZ, RZ, R18 ;  /* 0x000000ffff077224 */ /* 0x000fe200078e0012 */
[----:B------:R-:W4:Y:S04]  /*bfa60*/  LDL.LU R8, [R1+0x32dc] ;  /* 0x0032dc0001087983 */ /* 0x000f280000300800 */
[----:B------:R-:W4:Y:S04]  /*bfa70*/  LDL.LU R18, [R1+0x3338] ;  /* 0x0033380001127983 */ /* 0x000f280000300800 */
[----:B------:R1:W-:Y:S01]  /*bfa80*/  LDGSTS.E [R2+0x9d00], desc[UR58][R6.64], P1 ;  /* 0x09d0000006027fae */ /* 0x0003e2000892187a */
[----:B------:R-:W-:Y:S01]  /*bfa90*/  UISETP.GT.AND UP1, UPT, UR15, 0x2b, UPT ;  /* 0x0000002b0f00788c */ /* 0x000fe2000bf24270 */
[----:B-1----:R-:W-:-:S03]  /*bfaa0*/  IMAD.MOV.U32 R6, RZ, RZ, R9 ;  /* 0x000000ffff067224 */ /* 0x002fc600078e0009 */
[----:B------:R-:W-:Y:S01]  /*bfab0*/  USEL UR12, URZ, 0x4, !UP1 ;  /* 0x000000043f0c7887 */ /* 0x000fe2000c800000 */
[----:B------:R-:W-:-:S03]  /*bfac0*/  MOV R7, R10 ;  /* 0x0000000a00077202 */ /* 0x000fc60000000f00 */
        /* <DEDUP_REMOVED lines=9> */
[----:B------:R-:W4:Y:S04]  /*bfb60*/  LDL.LU R9, [R1+0x32d0] ;  /* 0x0032d00001097983 */ /* 0x000f280000300800 */
[----:B------:R3:W-:Y:S04]  /*bfb70*/  STL [R1+0x33b8], R20 ;  /* 0x0033b81401007387 */ /* 0x0007e80000100800 */
[----:B------:R-:W4:Y:S01]  /*bfb80*/  LDL.LU R15, [R1+0x32d4] ;  /* 0x0032d400010f7983 */ /* 0x000f220000300800 */
[----:B-1----:R-:W-:-:S02]  /*bfb90*/  IMAD.MOV.U32 R6, RZ, RZ, R17 ;  /* 0x000000ffff067224 */ /* 0x002fc400078e0011 */
[----:B------:R-:W-:Y:S01]  /*bfba0*/  IMAD.MOV.U32 R7, RZ, RZ, R20 ;  /* 0x000000ffff077224 */ /* 0x000fe200078e0014 */
[----:B--2---:R-:W2:Y:S04]  /*bfbb0*/  LDL.LU R10, [R1+0x32cc] ;  /* 0x0032cc00010a7983 */ /* 0x004ea80000300800 */
        /* <DEDUP_REMOVED lines=21> */
[----:B------:R-:W-:Y:S01]  /*bfd10*/  IADD3.X R13, R13, UR8, RZ, P1, !PT ;  /* 0x000000080d0d7c10 */ /* 0x000fe20008ffe4ff */
[----:B------:R-:W-:Y:S01]  /*bfd20*/  USEL UR12, URZ, 0x4, !UP1 ;  /* 0x000000043f0c7887 */ /* 0x000fe2000c800000 */
[----:B-1----:R-:W-:Y:S02]  /*bfd30*/  IMAD.MOV.U32 R6, RZ, RZ, R5 ;  /* 0x000000ffff067224 */ /* 0x002fe400078e0005 */
[----:B------:R-:W-:Y:S02]  /*bfd40*/  MOV R7, R13 ;  /* 0x0000000d00077202 */ /* 0x000fe40000000f00 */
[----:B------:R-:W-:-:S03]  /*bfd50*/  IADD3 R14, P2, R14, UR13, RZ ;  /* 0x0000000d0e0e7c10 */ /* 0x000fc6000ff5e0ff */
[----:B------:R1:W-:Y:S01]  /*bfd60*/  LDGSTS.E [R2+0xae00], desc[UR58][R6.64], P0 ;  /* 0x0ae0000006027fae */ /* 0x0003e2000812187a */
[----:B------:R-:W-:-:S03]  /*bfd70*/  IADD3 R8, P3, R8, UR13, RZ ;  /* 0x0000000d08087c10 */ /* 0x000fc6000ff7e0ff */
[----:B------:R-:W-:Y:S01]  /*bfd80*/  STL [R1+0x3344], R14 ;  /* 0x0033440e01007387 */ /* 0x000fe20000100800 */
[----:B------:R-:W-:-:S03]  /*bfd90*/  IADD3.X R18, R18, UR8, RZ, P2, !PT ;  /* 0x0000000812127c10 */ /* 0x000fc600097fe4ff */
[----:B------:R1:W-:Y:S04]  /*bfda0*/  STL [R1+0x3340], R13 ;  /* 0x0033400d01007387 */ /* 0x0003e80000100800 */
[----:B------:R-:W-:Y:S04]  /*bfdb0*/  STL [R1+0x32dc], R8 ;  /* 0x0032dc0801007387 */ /* 0x000fe80000100800 */
[----:B------:R-:W4:Y:S04]  /*bfdc0*/  LDL.LU R16, [R1+0x3250] ;  /* 0x0032500001107983 */ /* 0x000f280000300800 */
[----:B------:R2:W-:Y:S04]  /*bfdd0*/  STL [R1+0x3338], R18 ;  /* 0x0033381201007387 */ /* 0x0005e80000100800 */
[----:B-1----:R-:W4:Y:S01]  /*bfde0*/  LDL.LU R13, [R1+0x3254] ;  /* 0x00325400010d7983 */ /* 0x002f220000300800 */
[----:B------:R-:W-:-:S03]  /*bfdf0*/  IMAD.MOV.U32 R7, RZ, RZ, R18 ;  /* 0x000000ffff077224 */ /* 0x000fc600078e0012 */
[----:B------:R-:W4:Y:S01]  /*bfe00*/  LDL.LU R5, [R1+0x324c] ;  /* 0x00324c0001057983 */ /* 0x000f220000300800 */
        /* <DEDUP_REMOVED lines=13> */
[----:B------:R-:W2:Y:S04]  /*bfee0*/  LDL.LU R8, [R1+0x3240] ;  /* 0x0032400001087983 */ /* 0x000ea80000300800 */
        /* <DEDUP_REMOVED lines=15> */
[----:B-1----:R-:W-:Y:S01]  /*bffe0*/  MOV R7, R12 ;  /* 0x0000000c00077202 */ /* 0x002fe20000000f00 */
[----:B------:R-:W-:Y:S02]  /*bfff0*/  IMAD.MOV.U32 R6, RZ, RZ, R10 ;  /* 0x000000ffff067224 */ /* 0x000fe400078e000a */
[----:B------:R-:W-:Y:S01]  /*c0000*/  STL [R1+0x325c], R11 ;  /* 0x00325c0b01007387 */ /* 0x000fe20000100800 */
[----:B------:R-:W-:-:S03]  /*c0010*/  UISETP.GT.AND UP1, UPT, UR15, 0x33, UPT ;  /* 0x000000330f00788c */ /* 0x000fc6000bf24270 */
[----:B------:R1:W-:Y:S04]  /*c0020*/  LDGSTS.E [R2+0xbe00], desc[UR58][R6.64], P1 ;  /* 0x0be0000006027fae */ /* 0x0003e8000892187a */
[----:B----4-:R-:W4:Y:S04]  /*c0030*/  LDL.LU R12, [R1+0x31d4] ;  /* 0x0031d400010c7983 */ /* 0x010f280000300800 */
[----:B------:R1:W-:Y:S04]  /*c0040*/  STL [R1+0x32b8], R19 ;  /* 0x0032b81301007387 */ /* 0x0003e80000100800 */
[----:B------:R-:W4:Y:S01]  /*c0050*/  LDL.LU R10, [R1+0x31dc] ;  /* 0x0031dc00010a7983 */ /* 0x000f220000300800 */
[----:B-1----:R-:W-:Y:S01]  /*c0060*/  IMAD.MOV.U32 R6, RZ, RZ, R17 ;  /* 0x000000ffff067224 */ /* 0x002fe200078e0011 */
[----:B------:R-:W-:Y:S01]  /*c0070*/  USEL UR12, URZ, 0x4, !UP1 ;  /* 0x000000043f0c7887 */ /* 0x000fe2000c800000 */
[----:B------:R-:W-:Y:S01]  /*c0080*/  IMAD.MOV.U32 R7, RZ, RZ, R19 ;  /* 0x000000ffff077224 */ /* 0x000fe200078e0013 */
[----:B------:R-:W4:Y:S02]  /*c0090*/  LDL.LU R15, [R1+0x31cc] ;  /* 0x0031cc00010f7983 */ /* 0x000f240000300800 */
[----:B------:R-:W-:-:S02]  /*c00a0*/  USEL UR12, UR12, URZ, !UP0 ;  /* 0x0000003f0c0c7287 */ /* 0x000fc4000c000000 */
[----:B------:R1:W-:Y:S04]  /*c00b0*/  LDGSTS.E [R2+0xbf00], desc[UR58][R6.64], P1 ;  /* 0x0bf0000006027fae */ /* 0x0003e8000892187a */
[----:B------:R-:W-:Y:S02]  /*c00c0*/  ISETP.NE.U32.AND P0, PT, RZ, UR12, PT ;  /* 0x0000000cff007c0c */ /* 0x000fe4000bf05070 */
[----:B------:R-:W-:Y:S02]  /*c00d0*/  IADD3.X R16, R16, UR8, RZ, P3, !PT ;  /* 0x0000000810107c10 */ /* 0x000fe40009ffe4ff */
[----:B------:R-:W-:Y:S02]  /*c00e0*/  IADD3 R13, P2, R13, UR13, RZ ;  /* 0x0000000d0d0d7c10 */ /* 0x000fe4000ff5e0ff */
[----:B------:R-:W-:-:S03]  /*c00f0*/  IADD3 R5, P1, R5, UR13, RZ ;  /* 0x0000000d05057c10 */ /* 0x000fc6000ff3e0ff */
[----:B------:R-:W-:Y:S04]  /*c0100*/  STL [R1+0x3254], R13 ;  /* 0x0032540d01007387 */ /* 0x000fe80000100800 */
[----:B------:R2:W-:Y:S01]  /*c0110*/  STL [R1+0x3250], R16 ;  /* 0x0032501001007387 */ /* 0x0005e20000100800 */
[----:B-1----:R-:W-:-:S03]  /*c0120*/  MOV R7, R16 ;  /* 0x0000001000077202 */ /* 0x002fc60000000f00 */
[----:B------:R-:W4:Y:S04]  /*c0130*/  LDL.LU R19, [R1+0x31c8] ;  /* 0x0031c80001137983 */ /* 0x000f280000300800 */
[----:B------:R-:W-:Y:S04]  /*c0140*/  STL [R1+0x324c], R5 ;  /* 0x00324c0501007387 */ /* 0x000fe80000100800 */
[----:B------:R-:W4:Y:S01]  /*c0150*/  LDL.LU R17, [R1+0x31c0] ;  /* 0x0031c00001117983 */ /* 0x000f220000300800 */
[----:B------:R-:W-:-:S05]  /*c0160*/  IMAD.MOV.U32 R6, RZ, RZ, R11 ;  /* 0x000000ffff067224 */ /* 0x000fca00078e000b */
[----:B------:R1:W-:Y:S02]  /*c0170*/  LDGSTS.E [R2+0xcc00], desc[UR58][R6.64], P0 ;  /* 0x0cc0000006027fae */ /* 0x0003e4000812187a */
[----:B-1----:R-:W-:Y:S01]  /*c0180*/  IMAD.MOV.U32 R6, RZ, RZ, R13 ;  /* 0x000000ffff067224 */ /* 0x002fe200078e000d */
[----:B--2---:R-:W-:-:S05]  /*c0190*/  IADD3.X R18, R18, UR8, RZ, P2, !PT ;  /* 0x0000000812127c10 */ /* 0x004fca00097fe4ff */
[----:B------:R1:W-:Y:S04]  /*c01a0*/  STL [R1+0x3248], R18 ;  /* 0x0032481201007387 */ /* 0x0003e80000100800 */
[----:B------:R-:W2:Y:S01]  /*c01b0*/  LDL.LU R16, [R1+0x31c4] ;  /* 0x0031c40001107983 */ /* 0x000ea20000300800 */
[----:B------:R-:W-:-:S03]  /*c01c0*/  IMAD.MOV.U32 R7, RZ, RZ, R18 ;  /* 0x000000ffff077224 */ /* 0x000fc600078e0012 */
[----:B------:R-:W2:Y:S01]  /*c01d0*/  LDL.LU R11, [R1+0x3158] ;  /* 0x00315800010b7983 */ /* 0x000ea20000300800 */
[----:B------:R-:W-:-:S03]  /*c01e0*/  IADD3.X R8, R8, UR8, RZ, P1, !PT ;  /* 0x0000000808087c10 */ /* 0x000fc60008ffe4ff */
[----:B-1----:R-:W2:Y:S04]  /*c01f0*/  LDL.LU R18, [R1+0x31b0] ;  /* 0x0031b00001127983 */ /* 0x002ea80000300800 */
[----:B------:R1:W-:Y:S02]  /*c0200*/  LDGSTS.E [R2+0xcd00], desc[UR58][R6.64], P0 ;  /* 0x0cd0000006027fae */ /* 0x0003e4000812187a */
[----:B-1----:R-:W-:Y:S01]  /*c0210*/  IMAD.MOV.U32 R6, RZ, RZ, R5 ;  /* 0x000000ffff067224 */ /* 0x002fe200078e0005 */
[----:B------:R-:W-:-:S05]  /*c0220*/  MOV R7, R8 ;  /* 0x0000000800077202 */ /* 0x000fca0000000f00 */
[----:B------:R1:W-:Y:S01]  /*c0230*/  LDGSTS.E [R2+0xce00], desc[UR58][R6.64], P0 ;  /* 0x0ce0000006027fae */ /* 0x0003e2000812187a */
[----:B---3--:R-:W-:Y:S02]  /*c0240*/  IADD3 R14, P2, R14, UR13, RZ ;  /* 0x0000000d0e0e7c10 */ /* 0x008fe4000ff5e0ff */
[----:B------:R-:W-:-:S03]  /*c0250*/  IADD3 R9, P3, R9, UR13, RZ ;  /* 0x0000000d09097c10 */ /* 0x000fc6000ff7e0ff */
[----:B------:R-:W-:Y:S01]  /*c0260*/  STL [R1+0x3244], R14 ;  /* 0x0032440e01007387 */ /* 0x000fe20000100800 */
[----:B------:R-:W-:-:S03]  /*c0270*/  IADD3.X R20, R20, UR8, RZ, P2, !PT ;  /* 0x0000000814147c10 */ /* 0x000fc600097fe4ff */
[----:B------:R3:W-:Y:S04]  /*c0280*/  STL [R1+0x3240], R8 ;  /* 0x0032400801007387 */ /* 0x0007e80000100800 */
[----:B------:R-:W-:Y:S04]  /*c0290*/  STL [R1+0x31d8], R9 ;  /* 0x0031d80901007387 */ /* 0x000fe80000100800 */
[----:B------:R-:W2:Y:S04]  /*c02a0*/  LDL.LU R13, [R1+0x3154] ;  /* 0x00315400010d7983 */ /* 0x000ea80000300800 */
[----:B------:R-:W-:Y:S04]  /*c02b0*/  STL [R1+0x3238], R20 ;  /* 0x0032381401007387 */ /* 0x000fe80000100800 */
[----:B------:R-:W2:Y:S01]  /*c02c0*/  LDL.LU R5, [R1+0x315c] ;  /* 0x00315c0001057983 */ /* 0x000ea20000300800 */
[----:B-1----:R-:W-:-:S03]  /*c02d0*/  IMAD.MOV.U32 R6, RZ, RZ, R14 ;  /* 0x000000ffff067224 */ /* 0x002fc600078e000e */
[----:B---3--:R-:W3:Y:S01]  /*c02e0*/  LDL.LU R8, [R1+0x314c] ;  /* 0x00314c0001087983 */ /* 0x008ee20000300800 */
[----:B----4-:R-:W-:Y:S02]  /*c02f0*/  IADD3.X R12, R12, UR8, RZ, P3, !PT ;  /* 0x000000080c0c7c10 */ /* 0x010fe40009ffe4ff */
[----:B------:R-:W-:-:S05]  /*c0300*/  IADD3 R10, P2, R10, UR13, RZ ;  /* 0x0000000d0a0a7c10 */ /* 0x000fca000ff5e0ff */
[----:B------:R-:W-:Y:S04]  /*c0310*/  STL [R1+0x31dc], R10 ;  /* 0x0031dc0a01007387 */ /* 0x000fe80000100800 */
[----:B------:R1:W-:Y:S04]  /*c0320*/  STL [R1+0x31d4], R12 ;  /* 0x0031d40c01007387 */ /* 0x0003e80000100800 */
[----:B------:R-:W4:Y:S01]  /*c0330*/  LDL.LU R14, [R1+0x3148] ;  /* 0x00314800010e7983 */ /* 0x000f220000300800 */
[----:B------:R-:W-:-:S04]  /*c0340*/  UISETP.GT.AND UP1, UPT, UR15, 0x37, UPT ;  /* 0x000000370f00788c */ /* 0x000fc8000bf24270 */
[----:B------:R-:W-:Y:S01]  /*c0350*/  USEL UR12, URZ, 0x4, !UP1 ;  /* 0x000000043f0c7887 */ /* 0x000fe2000c800000 */
[----:B------:R-:W-:-:S03]  /*c0360*/  IMAD.MOV.U32 R7, RZ, RZ, R20 ;  /* 0x000000ffff077224 */ /* 0x000fc600078e0014 */
[----:B------:R-:W-:Y:S02]  /*c0370*/  USEL UR12, UR12, URZ, !UP0 ;  /* 0x0000003f0c0c7287 */ /* 0x000fe4000c000000 */
[----:B------:R1:W-:Y:S01]  /*c0380*/  LDGSTS.E [R2+0xcf00], desc[UR58][R6.64], P0 ;  /* 0x0cf0000006027fae */ /* 0x0003e2000812187a */
[----:B------:R-:W-:-:S03]  /*c0390*/  IADD3 R15, P0, R15, UR13, RZ ;  /* 0x0000000d0f0f7c10 */ /* 0x000fc6000ff1e0ff */
[----:B------:R-:W-:Y:S02]  /*c03a0*/  ISETP.NE.U32.AND P1, PT, RZ, UR12, PT ;  /* 0x0000000cff007c0c */ /* 0x000fe4000bf25070 */
[----:B------:R-:W-:Y:S01]  /*c03b0*/  STL [R1+0x31cc], R15 ;  /* 0x0031cc0f01007387 */ /* 0x000fe20000100800 */
[----:B-1----:R-:W-:Y:S01]  /*c03c0*/  IMAD.MOV.U32 R6, RZ, RZ, R9 ;  /* 0x000000ffff067224 */ /* 0x002fe200078e0009 */
[----:B------:R-:W-:Y:S02]  /*c03d0*/  MOV R7, R12 ;  /* 0x0000000c00077202 */ /* 0x000fe40000000f00 */
[----:B------:R-:W4:Y:S07]  /*c03e0*/  LDL.LU R12, [R1+0x3140] ;  /* 0x00314000010c7983 */ /* 0x000f2e0000300800 */
[----:B------:R1:W-:Y:S01]  /*c03f0*/  LDGSTS.E [R2+0xdc00], desc[UR58][R6.64], P1 ;  /* 0x0dc0000006027fae */ /* 0x0003e2000892187a */
[----:B------:R-:W-:-:S05]  /*c0400*/  IADD3.X R19, R19, UR8, RZ, P2, !PT ;  /* 0x0000000813137c10 */ /* 0x000fca00097fe4ff */
[----:B------:R2:W-:Y:S01]  /*c0410*/  STL [R1+0x31c8], R19 ;  /* 0x0031c81301007387 */ /* 0x0005e20000100800 */
[----:B------:R-:W-:-:S03]  /*c0420*/  IADD3.X R17, R17, UR8, RZ, P0, !PT ;  /* 0x0000000811117c10 */ /* 0x000fc600087fe4ff */
[----:B------:R-:W4:Y:S01]  /*c0430*/  LDL.LU R9, [R1+0x3144] ;  /* 0x0031440001097983 */ /* 0x000f220000300800 */
[----:B-1----:R-:W-:-:S03]  /*c0440*/  IMAD.MOV.U32 R6, RZ, RZ, R10 ;  /* 0x000000ffff067224 */ /* 0x002fc600078e000a */
[----:B------:R-:W4:Y:S01]  /*c0450*/  LDL.LU R20, [R1+0x3130] ;  /* 0x0031300001147983 */ /* 0x000f220000300800 */
[----:B------:R-:W-:-:S05]  /*c0460*/  IMAD.MOV.U32 R7, RZ, RZ, R19 ;  /* 0x000000ffff077224 */ /* 0x000fca00078e0013 */
[----:B------:R1:W-:Y:S02]  /*c0470*/  LDGSTS.E [R2+0xdd00], desc[UR58][R6.64], P1 ;  /* 0x0dd0000006027fae */ /* 0x0003e4000892187a */
[----:B-1----:R-:W-:Y:S01]  /*c0480*/  IMAD.MOV.U32 R6, RZ, RZ, R15 ;  /* 0x000000ffff067224 */ /* 0x002fe200078e000f */
[----:B------:R-:W-:-:S05]  /*c0490*/  MOV R7, R17 ;  /* 0x0000001100077202 */ /* 0x000fca0000000f00 */
[----:B------:R1:W-:Y:S01]  /*c04a0*/  LDGSTS.E [R2+0xde00], desc[UR58][R6.64], P1 ;  /* 0x0de0000006027fae */ /* 0x0003e2000892187a */
[----:B--2---:R-:W-:-:S05]  /*c04b0*/  IADD3 R16, P2, R16, UR13, RZ ;  /* 0x0000000d10107c10 */ /* 0x004fca000ff5e0ff */
[----:B------:R-:W-:Y:S04]  /*c04c0*/  STL [R1+0x31c4], R16 ;  /* 0x0031c41001007387 */ /* 0x000fe80000100800 */
[----:B------:R2:W-:Y:S01]  /*c04d0*/  STL [R1+0x31c0], R17 ;  /* 0x0031c01101007387 */ /* 0x0005e20000100800 */
[----:B------:R-:W-:-:S03]  /*c04e0*/  IADD3 R11, P3, R11, UR13, RZ ;  /* 0x0000000d0b0b7c10 */ /* 0x000fc6000ff7e0ff */
[----:B------:R-:W4:Y:S01]  /*c04f0*/  LDL.LU R10, [R1+0x30d8] ;  /* 0x0030d800010a7983 */ /* 0x000f220000300800 */
[----:B------:R-:W-:-:S03]  /*c0500*/  IADD3.X R18, R18, UR8, RZ, P2, !PT ;  /* 0x0000000812127c10 */ /* 0x000fc600097fe4ff */
[----:B------:R-:W-:Y:S04]  /*c0510*/  STL [R1+0x3158], R11 ;  /* 0x0031580b01007387 */ /* 0x000fe80000100800 */
[----:B------:R-:W4:Y:S04]  /*c0520*/  LDL.LU R19, [R1+0x30d4] ;  /* 0x0030d40001137983 */ /* 0x000f280000300800 */
[----:B------:R3:W-:Y:S04]  /*c0530*/  STL [R1+0x31b0], R18 ;  /* 0x0031b01201007387 */ /* 0x0007e80000100800 */
[----:B--2---:R-:W2:Y:S01]  /*c0540*/  LDL.LU R17, [R1+0x30dc] ;  /* 0x0030dc0001117983 */ /* 0x004ea20000300800 */
[----:B-1----:R-:W-:-:S02]  /*c0550*/  IMAD.MOV.U32 R6, RZ, RZ, R16 ;  /* 0x000000ffff067224 */ /* 0x002fc400078e0010 */
[----:B------:R-:W-:Y:S01]  /*c0560*/  IMAD.MOV.U32 R7, RZ, RZ, R18 ;  /* 0x000000ffff077224 */ /* 0x000fe200078e0012 */
[----:B------:R-:W2:Y:S04]  /*c0570*/  LDL.LU R15, [R1+0x30cc] ;  /* 0x0030cc00010f7983 */ /* 0x000ea80000300800 */
[----:B------:R1:W-:Y:S01]  /*c0580*/  LDGSTS.E [R2+0xdf00], desc[UR58][R6.64], P1 ;  /* 0x0df0000006027fae */ /* 0x0003e2000892187a */
[----:B------:R-:W-:Y:S02]  /*c0590*/  IADD3.X R13, R13, UR8, RZ, P3, !PT ;  /* 0x000000080d0d7c10 */ /* 0x000fe40009ffe4ff */
[----:B------:R-:W-:Y:S02]  /*c05a0*/  IADD3 R5, P2, R5, UR13, RZ ;  /* 0x0000000d05057c10 */ /* 0x000fe4000ff5e0ff */
[----:B---3--:R-:W-:-:S03]  /*c05b0*/  IADD3 R8, P1, R8, UR13, RZ ;  /* 0x0000000d08087c10 */ /* 0x008fc6000ff3e0ff */
[----:B------:R-:W-:Y:S04]  /*c05c0*/  STL [R1+0x315c], R5 ;  /* 0x00315c0501007387 */ /* 0x000fe80000100800 */
[----:B------:R3:W-:Y:S04]  /*c05d0*/  STL [R1+0x3154], R13 ;  /* 0x0031540d01007387 */ /* 0x0007e80000100800 */
[----:B------:R-:W2:Y:S01]  /*c05e0*/  LDL.LU R18, [R1+0x30c8] ;  /* 0x0030c80001127983 */ /* 0x000ea20000300800 */
[----:B-1----:R-:W-:-:S03]  /*c05f0*/  MOV R7, R13 ;  /* 0x0000000d00077202 */ /* 0x002fc60000000f00 */
[----:B------:R-:W-:Y:S01]  /*c0600*/  STL [R1+0x314c], R8 ;  /* 0x00314c0801007387 */ /* 0x000fe20000100800 */
[----:B------:R-:W-:-:S03]  /*c0610*/  IMAD.MOV.U32 R6, RZ, RZ, R11 ;  /* 0x000000ffff067224 */ /* 0x000fc600078e000b */
[----:B------:R-:W2:Y:S01]  /*c0620*/  LDL.LU R16, [R1+0x30c0] ;  /* 0x0030c00001107983 */ /* 0x000ea20000300800 */
[----:B----4-:R-:W-:-:S05]  /*c0630*/  IADD3.X R14, R14, UR8, RZ, P2, !PT ;  /* 0x000000080e0e7c10 */ /* 0x010fca00097fe4ff */
[----:B------:R1:W-:Y:S04]  /*c0640*/  STL [R1+0x3148], R14 ;  /* 0x0031480e01007387 */ /* 0x0003e80000100800 */
[----:B---3--:R-:W3:Y:S04]  /*c0650*/  LDL.LU R13, [R1+0x30c4] ;  /* 0x0030c400010d7983 */ /* 0x008ee80000300800 */
[----:B------:R-:W4:Y:S01]  /*c0660*/  LDL.LU R11, [R1+0x3058] ;  /* 0x00305800010b7983 */ /* 0x000f220000300800 */
[----:B------:R-:W-:-:S04]  /*c0670*/  UISETP.GT.AND UP1, UPT, UR15, 0x3b, UPT ;  /* 0x0000003b0f00788c */ /* 0x000fc8000bf24270 */
[----:B------:R-:W-:-:S04]  /*c0680*/  USEL UR12, URZ, 0x4, !UP1 ;  /* 0x000000043f0c7887 */ /* 0x000fc8000c800000 */
[----:B------:R-:W-:-:S06]  /*c0690*/  USEL UR12, UR12, URZ, !UP0 ;  /* 0x0000003f0c0c7287 */ /* 0x000fcc000c000000 */
[----:B------:R-:W-:Y:S02]  /*c06a0*/  ISETP.NE.U32.AND P0, PT, RZ, UR12, PT ;  /* 0x0000000cff007c0c */ /* 0x000fe4000bf05070 */
[----:B------:R-:W-:-:S11]  /*c06b0*/  IADD3.X R12, R12, UR8, RZ, P1, !PT ;  /* 0x000000080c0c7c10 */ /* 0x000fd60008ffe4ff */
[----:B------:R1:W-:Y:S01]  /*c06c0*/  LDGSTS.E [R2+0xec00], desc[UR58][R6.64], P0 ;  /* 0x0ec0000006027fae */ /* 0x0003e2000812187a */
[----:B------:R-:W-:-:S04]  /*c06d0*/  IADD3 R9, P2, R9, UR13, RZ ;  /* 0x0000000d09097c10 */ /* 0x000fc8000ff5e0ff */
[----:B------:R-:W-:Y:S01]  /*c06e0*/  IADD3.X R20, R20, UR8, RZ, P2, !PT ;  /* 0x0000000814147c10 */ /* 0x000fe200097fe4ff */
[----:B-1----:R-:W-:Y:S02]  /*c06f0*/  IMAD.MOV.U32 R6, RZ, RZ, R5 ;  /* 0x000000ffff067224 */ /* 0x002fe400078e0005 */
[----:B------:R-:W-:Y:S02]  /*c0700*/  IMAD.MOV.U32 R7, RZ, RZ, R14 ;  /* 0x000000ffff077224 */ /* 0x000fe400078e000e */
[----:B------:R-:W4:Y:S04]  /*c0710*/  LDL.LU R14, [R1+0x30b0] ;  /* 0x0030b000010e7983 */ /* 0x000f280000300800 */
[----:B------:R-:W-:Y:S04]  /*c0720*/  STL [R1+0x3144], R9 ;  /* 0x0031440901007387 */ /* 0x000fe80000100800 */
[----:B------:R1:W-:Y:S04]  /*c0730*/  STL [R1+0x3140], R12 ;  /* 0x0031400c01007387 */ /* 0x0003e80000100800 */
[----:B------:R-:W4:Y:S04]  /*c0740*/  LDL.LU R5, [R1+0x305c] ;  /* 0x00305c0001057983 */ /* 0x000f280000300800 */
[----:B------:R1:W-:Y:S02]  /*c0750*/  LDGSTS.E [R2+0xed00], desc[UR58][R6.64], P0 ;  /* 0x0ed0000006027fae */ /* 0x0003e4000812187a */
[----:B-1----:R-:W-:Y:S01]  /*c0760*/  MOV R7, R12 ;  /* 0x0000000c00077202 */ /* 0x002fe20000000f00 */
[----:B------:R-:W-:-:S05]  /*c0770*/  IMAD.MOV.U32 R6, RZ, RZ, R8 ;  /* 0x000000ffff067224 */ /* 0x000fca00078e0008 */
[----:B------:R1:W-:Y:S02]  /*c0780*/  LDGSTS.E [R2+0xee00], desc[UR58][R6.64], P0 ;  /* 0x0ee0000006027fae */ /* 0x0003e4000812187a */
[----:B-1----:R-:W-:Y:S02]  /*c0790*/  IMAD.MOV.U32 R6, RZ, RZ, R9 ;  /* 0x000000ffff067224 */ /* 0x002fe400078e0009 */
[----:B------:R-:W-:-:S05]  /*c07a0*/  IMAD.MOV.U32 R7, RZ, RZ, R20 ;  /* 0x000000ffff077224 */ /* 0x000fca00078e0014 */
[----:B------:R1:W-:Y:S01]  /*c07b0*/  LDGSTS.E [R2+0xef00], desc[UR58][R6.64], P0 ;  /* 0x0ef0000006027fae */ /* 0x0003e2000812187a */
[----:B------:R-:W-:-:S05]  /*c07c0*/  IADD3 R10, P3, R10, UR13, RZ ;  /* 0x0000000d0a0a7c10 */ /* 0x000fca000ff7e0ff */
[----:B------:R1:W-:Y:S04]  /*c07d0*/  STL [R1+0x30d8], R10 ;  /* 0x0030d80a01007387 */ /* 0x0003e80000100800 */
[----:B------:R-:W4:Y:S01]  /*c07e0*/  LDL.LU R12, [R1+0x3054] ;  /* 0x00305400010c7983 */ /* 0x000f220000300800 */
[----:B------:R-:W-:-:S03]  /*c07f0*/  IADD3.X R19, R19, UR8, RZ, P3, !PT ;  /* 0x0000000813137c10 */ /* 0x000fc60009ffe4ff */
[----:B------:R-:W-:Y:S01]  /*c0800*/  STL [R1+0x3130], R20 ;  /* 0x0031301401007387 */ /* 0x000fe20000100800 */
[----:B--2---:R-:W-:-:S03]  /*c0810*/  IADD3 R17, P2, R17, UR13, RZ ;  /* 0x0000000d11117c10 */ /* 0x004fc6000ff5e0ff */
[----:B------:R-:W2:Y:S04]  /*c0820*/  LDL.LU R8, [R1+0x304c] ;  /* 0x00304c0001087983 */ /* 0x000ea80000300800 */
[----:B------:R-:W-:Y:S04]  /*c0830*/  STL [R1+0x30dc], R17 ;  /* 0x0030dc1101007387 */ /* 0x000fe80000100800 */
[----:B------:R4:W-:Y:S01]  /*c0840*/  STL [R1+0x30d4], R19 ;  /* 0x0030d41301007387 */ /* 0x0009e20000100800 */
[----:B------:R-:W-:-:S03]  /*c0850*/  IADD3 R15, P0, R15, UR13, RZ ;  /* 0x0000000d0f0f7c10 */ /* 0x000fc6000ff1e0ff */
[----:B------:R-:W2:Y:S01]  /*c0860*/  LDL.LU R9, [R1+0x3048] ;  /* 0x0030480001097983 */ /* 0x000ea20000300800 */
[----:B-1----:R-:W-:-:S03]  /*c0870*/  IMAD.MOV.U32 R6, RZ, RZ, R10 ;  /* 0x000000ffff067224 */ /* 0x002fc600078e000a */
[----:B------:R-:W-:Y:S04]  /*c0880*/  STL [R1+0x30cc], R15 ;  /* 0x0030cc0f01007387 */ /* 0x000fe80000100800 */
[----:B------:R-:W2:Y:S01]  /*c0890*/  LDL.LU R10, [R1+0x3040] ;  /* 0x00304000010a7983 */ /* 0x000ea20000300800 */
[----:B------:R-:W-:-:S05]  /*c08a0*/  IADD3.X R18, R18, UR8, RZ, P2, !PT ;  /* 0x0000000812127c10 */ /* 0x000fca00097fe4ff */
[----:B------:R1:W-:Y:S01]  /*c08b0*/  STL [R1+0x30c8], R18 ;  /* 0x0030c81201007387 */ /* 0x0003e20000100800 */
[----:B------:R-:W-:-:S03]  /*c08c0*/  IADD3.X R16, R16, UR8, RZ, P0, !PT ;  /* 0x0000000810107c10 */ /* 0x000fc600087fe4ff */
[----:B------:R-:W2:Y:S04]  /*c08d0*/  LDL.LU R23, [R1+0x3044] ;  /* 0x0030440001177983 */ /* 0x000ea80000300800 */
[----:B------:R-:W2:Y:S01]  /*c08e0*/  LDL.LU R21, [R1+0x2fd8] ;  /* 0x002fd80001157983 */ /* 0x000ea20000300800 */
[----:B---3--:R-:W-:Y:S02]  /*c08f0*/  IADD3 R13, P2, R13, UR13, RZ ;  /* 0x0000000d0d0d7c10 */ /* 0x008fe4000ff5e0ff */
[----:B----4-:R-:W-:-:S03]  /*c0900*/  IADD3 R11, P3, R11, UR13, RZ ;  /* 0x0000000d0b0b7c10 */ /* 0x010fc6000ff7e0ff */
[----:B------:R3:W-:Y:S04]  /*c0910*/  STL [R1+0x30c4], R13 ;  /* 0x0030c40d01007387 */ /* 0x0007e80000100800 */
[----:B------:R4:W-:Y:S04]  /*c0920*/  STL [R1+0x30c0], R16 ;  /* 0x0030c01001007387 */ /* 0x0009e80000100800 */
[----:B------:R-:W-:Y:S04]  /*c0930*/  STL [R1+0x3058], R11 ;  /* 0x0030580b01007387 */ /* 0x000fe80000100800 */
[----:B------:R-:W4:Y:S01]  /*c0940*/  LDL.LU R24, [R1+0x3030] ;  /* 0x0030300001187983 */ /* 0x000f220000300800 */
[----:B------:R-:W-:-:S04]  /*c0950*/  UISETP.GT.AND UP1, UPT, UR15, 0x3f, UPT ;  /* 0x0000003f0f00788c */ /* 0x000fc8000bf24270 */
[----:B------:R-:W-:-:S04]  /*c0960*/  USEL UR12, URZ, 0x4, !UP1 ;  /* 0x000000043f0c7887 */ /* 0x000fc8000c800000 */
[----:B------:R-:W-:-:S06]  /*c0970*/  USEL UR12, UR12, URZ, !UP0 ;  /* 0x0000003f0c0c7287 */ /* 0x000fcc000c000000 */
[----:B------:R-:W-:Y:S02]  /*c0980*/  ISETP.NE.U32.AND P1, PT, RZ, UR12, PT ;  /* 0x0000000cff007c0c */ /* 0x000fe4000bf25070 */
[----:B------:R-:W-:-:S11]  /*c0990*/  MOV R7, R19 ;  /* 0x0000001300077202 */ /* 0x000fd60000000f00 */
[----:B------:R1:W-:Y:S01]  /*c09a0*/  LDGSTS.E [R2+0xfc00], desc[UR58][R6.64], P1 ;  /* 0x0fc0000006027fae */ /* 0x0003e2000892187a */
[----:B------:R-:W-:Y:S01]  /*c09b0*/  IADD3.X R14, R14, UR8, RZ, P2, !PT ;  /* 0x000000080e0e7c10 */ /* 0x000fe200097fe4ff */
[----:B-1----:R-:W-:Y:S02]  /*c09c0*/  IMAD.MOV.U32 R6, RZ, RZ, R17 ;  /* 0x000000ffff067224 */ /* 0x002fe400078e0011 */
[----:B------:R-:W-:-:S05]  /*c09d0*/  IMAD.MOV.U32 R7, RZ, RZ, R18 ;  /* 0x000000ffff077224 */ /* 0x000fca00078e0012 */
[----:B------:R1:W-:Y:S01]  /*c09e0*/  LDGSTS.E [R2+0xfd00], desc[UR58][R6.64], P1 ;  /* 0x0fd0000006027fae */ /* 0x0003e2000892187a */
[----:B------:R-:W-:Y:S01]  /*c09f0*/  IADD3 R5, P2, R5, UR13, RZ ;  /* 0x0000000d05057c10 */ /* 0x000fe2000ff5e0ff */
[----:B------:R-:W-:Y:S01]  /*c0a00*/  UISETP.GT.AND UP1, UPT, UR15, 0x43, UPT ;  /* 0x000000430f00788c */ /* 0x000fe2000bf24270 */
[----:B-1----:R-:W-:Y:S01]  /*c0a10*/  IMAD.MOV.U32 R6, RZ, RZ, R15 ;  /* 0x000000ffff067224 */ /* 0x002fe200078e000f */
[----:B------:R-:W-:Y:S01]  /*c0a20*/  MOV R7, R16 ;  /* 0x0000001000077202 */ /* 0x000fe20000000f00 */
[----:B------:R1:W-:Y:S04]  /*c0a30*/  STL [R1+0x30b0], R14 ;  /* 0x0030b00e01007387 */ /* 0x0003e80000100800 */
[----:B------:R3:W-:Y:S01]  /*c0a40*/  LDGSTS.E [R2+0xfe00], desc[UR58][R6.64], P1 ;  /* 0x0fe0000006027fae */ /* 0x0007e2000892187a */
[----:B------:R-:W-:-:S03]  /*c0a50*/  USEL UR12, URZ, 0x4, !UP1 ;  /* 0x000000043f0c7887 */ /* 0x000fc6000c800000 */
[----:B------:R-:W4:Y:S01]  /*c0a60*/  LDL.LU R19, [R1+0x2fdc] ;  /* 0x002fdc0001137983 */ /* 0x000f220000300800 */
[----:B---3--:R-:W-:Y:S02]  /*c0a70*/  IMAD.MOV.U32 R6, RZ, RZ, R13 ;  /* 0x000000ffff067224 */ /* 0x008fe400078e000d */
[----:B------:R-:W-:Y:S01]  /*c0a80*/  IMAD.MOV.U32 R7, RZ, RZ, R14 ;  /* 0x000000ffff077224 */ /* 0x000fe200078e000e */
[----:B------:R-:W-:Y:S04]  /*c0a90*/  STL [R1+0x305c], R5 ;  /* 0x00305c0501007387 */ /* 0x000fe80000100800 */
[----:B------:R3:W-:Y:S01]  /*c0aa0*/  LDGSTS.E [R2+0xff00], desc[UR58][R6.64], P1 ;  /* 0x0ff0000006027fae */ /* 0x0007e2000892187a */
[----:B------:R-:W-:-:S06]  /*c0ab0*/  USEL UR12, UR12, URZ, !UP0 ;  /* 0x0000003f0c0c7287 */ /* 0x000fcc000c000000 */
[----:B------:R-:W-:Y:S01]  /*c0ac0*/  ISETP.NE.U32.AND P0, PT, RZ, UR12, PT ;  /* 0x0000000cff007c0c */ /* 0x000fe2000bf05070 */
[----:B---3--:R-:W-:Y:S01]  /*c0ad0*/  IMAD.MOV.U32 R6, RZ, RZ, R11 ;  /* 0x000000ffff067224 */ /* 0x008fe200078e000b */
[----:B------:R-:W-:-:S05]  /*c0ae0*/  IADD3.X R12, R12, UR8, RZ, P3, !PT ;  /* 0x000000080c0c7c10 */ /* 0x000fca0009ffe4ff */
[----:B------:R-:W-:Y:S01]  /*c0af0*/  STL [R1+0x3054], R12 ;  /* 0x0030540c01007387 */ /* 0x000fe20000100800 */
[----:B--2---:R-:W-:-:S03]  /*c0b00*/  IADD3 R8, P1, R8, UR13, RZ ;  /* 0x0000000d08087c10 */ /* 0x004fc6000ff3e0ff */
[----:B------:R-:W2:Y:S04]  /*c0b10*/  LDL.LU R22, [R1+0x2fd4] ;  /* 0x002fd40001167983 */ /* 0x000ea80000300800 */
[----:B------:R-:W3:Y:S04]  /*c0b20*/  LDL.LU R17, [R1+0x2fcc] ;  /* 0x002fcc0001117983 */ /* 0x000ee80000300800 */
[----:B------:R-:W-:Y:S01]  /*c0b30*/  STL [R1+0x304c], R8 ;  /* 0x00304c0801007387 */ /* 0x000fe20000100800 */
[----:B------:R-:W-:-:S03]  /*c0b40*/  IADD3.X R9, R9, UR8, RZ, P2, !PT ;  /* 0x0000000809097c10 */ /* 0x000fc600097fe4ff */
[----:B------:R-:W3:Y:S04]  /*c0b50*/  LDL.LU R20, [R1+0x2fc8] ;  /* 0x002fc80001147983 */ /* 0x000ee80000300800 */
[----:B------:R1:W-:Y:S04]  /*c0b60*/  STL [R1+0x3048], R9 ;  /* 0x0030480901007387 */ /* 0x0003e80000100800 */
[----:B------:R-:W3:Y:S04]  /*c0b70*/  LDL.LU R18, [R1+0x2fc0] ;  /* 0x002fc00001127983 */ /* 0x000ee80000300800 */
[----:B------:R-:W3:Y:S01]  /*c0b80*/  LDL.LU R15, [R1+0x2fc4] ;  /* 0x002fc400010f7983 */ /* 0x000ee20000300800 */
[----:B------:R-:W-:-:S03]  /*c0b90*/  MOV R7, R12 ;  /* 0x0000000c00077202 */ /* 0x000fc60000000f00 */
[----:B------:R-:W3:Y:S01]  /*c0ba0*/  LDL.LU R13, [R1+0x2f58] ;  /* 0x002f5800010d7983 */ /* 0x000ee20000300800 */
[----:B------:R-:W-:-:S03]  /*c0bb0*/  IADD3.X R10, R10, UR8, RZ, P1, !PT ;  /* 0x000000080a0a7c10 */ /* 0x000fc60008ffe4ff */
[----:B----4-:R-:W4:Y:S04]  /*c0bc0*/  LDL.LU R16, [R1+0x2fb0] ;  /* 0x002fb00001107983 */ /* 0x010f280000300800 */
[----:B------:R1:W-:Y:S02]  /*c0bd0*/  LDGSTS.E [R2+0x10c00], desc[UR58][R6.64], P0 ;  /* 0x10c0000006027fae */ /* 0x0003e4000812187a */
[----:B-1----:R-:W-:Y:S01]  /*c0be0*/  IMAD.MOV.U32 R6, RZ, RZ, R5 ;  /* 0x000000ffff067224 */ /* 0x002fe200078e0005 */
[----:B------:R-:W-:Y:S01]  /*c0bf0*/  IADD3 R23, P2, R23, UR13, RZ ;  /* 0x0000000d17177c10 */ /* 0x000fe2000ff5e0ff */
[----:B------:R-:W-:Y:S01]  /*c0c00*/  IMAD.MOV.U32 R7, RZ, RZ, R9 ;  /* 0x000000ffff077224 */ /* 0x000fe200078e0009 */
[----:B------:R-:W-:-:S03]  /*c0c10*/  IADD3 R21, P3, R21, UR13, RZ ;  /* 0x0000000d15157c10 */ /* 0x000fc6000ff7e0ff */
[----:B------:R-:W-:Y:S04]  /*c0c20*/  STL [R1+0x3044], R23 ;  /* 0x0030441701007387 */ /* 0x000fe80000100800 */
[----:B------:R1:W-:Y:S04]  /*c0c30*/  STL [R1+0x3040], R10 ;  /* 0x0030400a01007387 */ /* 0x0003e80000100800 */
[----:B------:R-:W4:Y:S04]  /*c0c40*/  LDL.LU R14, [R1+0x2f54] ;  /* 0x002f5400010e7983 */ /* 0x000f280000300800 */
[----:B------:R-:W4:Y:S04]  /*c0c50*/  LDL.LU R11, [R1+0x2f5c] ;  /* 0x002f5c00010b7983 */ /* 0x000f280000300800 */
[----:B------:R-:W4:Y:S04]  /*c0c60*/  LDL.LU R9, [R1+0x2f4c] ;  /* 0x002f4c0001097983 */ /* 0x000f280000300800 */
[----:B------:R-:W4:Y:S04]  /*c0c70*/  LDL.LU R5, [R1+0x2f44] ;  /* 0x002f440001057983 */ /* 0x000f280000300800 */
[----:B------:R-:W-:Y:S04]  /*c0c80*/  STL [R1+0x2fd8], R21 ;  /* 0x002fd81501007387 */ /* 0x000fe80000100800 */
[----:B------:R1:W-:Y:S01]  /*c0c90*/  LDGSTS.E [R2+0x10d00], desc[UR58][R6.64], P0 ;  /* 0x10d0000006027fae */ /* 0x0003e2000812187a */
[----:B------:R-:W-:-:S03]  /*c0ca0*/  IADD3.X R24, R24, UR8, RZ, P2, !PT ;  /* 0x0000000818187c10 */ /* 0x000fc600097fe4ff */
[----:B------:R-:W4:Y:S04]  /*c0cb0*/  LDL.LU R12, [R1+0x2f48] ;  /* 0x002f4800010c7983 */ /* 0x000f280000300800 */
[----:B------:R-:W-:Y:S01]  /*c0cc0*/  STL [R1+0x3030], R24 ;  /* 0x0030301801007387 */ /* 0x000fe20000100800 */
[----:B-1----:R-:W-:Y:S01]  /*c0cd0*/  MOV R7, R10 ;  /* 0x0000000a00077202 */ /* 0x002fe20000000f00 */
[----:B------:R-:W-:Y:S02]  /*c0ce0*/  IMAD.MOV.U32 R6, RZ, RZ, R8 ;  /* 0x000000ffff067224 */ /* 0x000fe400078e0008 */
[----:B------:R-:W4:Y:S04]  /*c0cf0*/  LDL.LU R10, [R1+0x2f40] ;  /* 0x002f4000010a7983 */ /* 0x000f280000300800 */
[----:B------:R-:W4:Y:S01]  /*c0d00*/  LDL.LU R8, [R1+0x2f30] ;  /* 0x002f300001087983 */ /* 0x000f220000300800 */
[----:B------:R-:W-:-:S03]  /*c0d10*/  UISETP.GT.AND UP1, UPT, UR15, 0x47, UPT ;  /* 0x000000470f00788c */ /* 0x000fc6000bf24270 */
[----:B------:R1:W-:Y:S01]  /*c0d20*/  LDGSTS.E [R2+0x10e00], desc[UR58][R6.64], P0 ;  /* 0x10e0000006027fae */ /* 0x0003e2000812187a */
[----:B------:R-:W-:-:S04]  /*c0d30*/  USEL UR12, URZ, 0x4, !UP1 ;  /* 0x000000043f0c7887 */ /* 0x000fc8000c800000 */
[----:B------:R-:W-:-:S06]  /*c0d40*/  USEL UR12, UR12, URZ, !UP0 ;  /* 0x0000003f0c0c7287 */ /* 0x000fcc000c000000 */
[----:B------:R-:W-:Y:S01]  /*c0d50*/  ISETP.NE.U32.AND P1, PT, RZ, UR12, PT ;  /* 0x0000000cff007c0c */ /* 0x000fe2000bf25070 */
[----:B-1----:R-:W-:Y:S02]  /*c0d60*/  IMAD.MOV.U32 R6, RZ, RZ, R23 ;  /* 0x000000ffff067224 */ /* 0x002fe400078e0017 */
[----:B------:R-:W-:-:S05]  /*c0d70*/  IMAD.MOV.U32 R7, RZ, RZ, R24 ;  /* 0x000000ffff077224 */ /* 0x000fca00078e0018 */
[----:B------:R1:W-:Y:S01]  /*c0d80*/  LDGSTS.E [R2+0x10f00], desc[UR58][R6.64], P0 ;  /* 0x10f0000006027fae */ /* 0x0003e2000812187a */
[----:B------:R-:W-:Y:S01]  /*c0d90*/  UISETP.GT.AND UP1, UPT, UR15, 0x4b, UPT ;  /* 0x0000004b0f00788c */ /* 0x000fe2000bf24270 */
[----:B-1----:R-:W-:-:S03]  /*c0da0*/  IMAD.MOV.U32 R6, RZ, RZ, R21 ;  /* 0x000000ffff067224 */ /* 0x002fc600078e0015 */
[----:B------:R-:W-:Y:S01]  /*c0db0*/  USEL UR12, URZ, 0x4, !UP1 ;  /* 0x000000043f0c7887 */ /* 0x000fe2000c800000 */
[----:B------:R-:W-:-:S03]  /*c0dc0*/  IADD3 R19, P2, R19, UR13, RZ ;  /* 0x0000000d13137c10 */ /* 0x000fc6000ff5e0ff */
[----:B------:R-:W-:Y:S02]  /*c0dd0*/  USEL UR12, UR12, URZ, !UP0 ;  /* 0x0000003f0c0c7287 */ /* 0x000fe4000c000000 */
[----:B------:R-:W-:Y:S01]  /*c0de0*/  STL [R1+0x2fdc], R19 ;  /* 0x002fdc1301007387 */ /* 0x000fe20000100800 */
[----:B--2---:R-:W-:-:S04]  /*c0df0*/  IADD3.X R22, R22, UR8, RZ, P3, !PT ;  /* 0x0000000816167c10 */ /* 0x004fc80009ffe4ff */
[----:B------:R-:W-:Y:S02]  /*c0e00*/  MOV R7, R22 ;  /* 0x0000001600077202 */ /* 0x000fe40000000f00 */
[----:B---3--:R-:W-:-:S03]  /*c0e10*/  IADD3 R17, P0, R17, UR13, RZ ;  /* 0x0000000d11117c10 */ /* 0x008fc6000ff1e0ff */
[----:B------:R1:W-:Y:S01]  /*c0e20*/  LDGSTS.E [R2+0x11c00], desc[UR58][R6.64], P1 ;  /* 0x11c0000006027fae */ /* 0x0003e2000892187a */
[----:B------:R-:W-:Y:S01]  /*c0e30*/  IADD3.X R20, R20, UR8, RZ, P2, !PT ;  /* 0x0000000814147c10 */ /* 0x000fe200097fe4ff */
[----:B-1----:R-:W-:-:S04]  /*c0e40*/  IMAD.MOV.U32 R6, RZ, RZ, R19 ;  /* 0x000000ffff067224 */ /* 0x002fc800078e0013 */
[----:B------:R-:W-:Y:S01]  /*c0e50*/  IMAD.MOV.U32 R7, RZ, RZ, R20 ;  /* 0x000000ffff077224 */ /* 0x000fe200078e0014 */
[----:B------:R-:W-:Y:S02]  /*c0e60*/  IADD3.X R18, R18, UR8, RZ, P0, !PT ;  /* 0x0000000812127c10 */ /* 0x000fe400087fe4ff */
[----:B------:R-:W-:Y:S02]  /*c0e70*/  IADD3 R15, P2, R15, UR13, RZ ;  /* 0x0000000d0f0f7c10 */ /* 0x000fe4000ff5e0ff */
[----:B------:R1:W-:Y:S02]  /*c0e80*/  LDGSTS.E [R2+0x11d00], desc[UR58][R6.64], P1 ;  /* 0x11d0000006027fae */ /* 0x0003e4000892187a */
[----:B----4-:R-:W-:Y:S01]  /*c0e90*/  IADD3.X R16, R16, UR8, RZ, P2, !PT ;  /* 0x0000000810107c10 */ /* 0x010fe200097fe4ff */
[----:B-1----:R-:W-:Y:S01]  /*c0ea0*/  IMAD.MOV.U32 R6, RZ, RZ, R17 ;  /* 0x000000ffff067224 */ /* 0x002fe200078e0011 */
[----:B------:R-:W-:Y:S01]  /*c0eb0*/  MOV R7, R18 ;  /* 0x0000001200077202 */ /* 0x000fe20000000f00 */
[----:B------:R1:W-:Y:S01]  /*c0ec0*/  STL [R1+0x2fd4], R22 ;  /* 0x002fd41601007387 */ /* 0x0003e20000100800 */
[----:B------:R-:W-:-:S03]  /*c0ed0*/  IADD3 R13, P3, R13, UR13, RZ ;  /* 0x0000000d0d0d7c10 */ /* 0x000fc6000ff7e0ff */
[----:B------:R2:W-:Y:S01]  /*c0ee0*/  LDGSTS.E [R2+0x11e00], desc[UR58][R6.64], P1 ;  /* 0x11e0000006027fae */ /* 0x0005e2000892187a */
[----:B------:R-:W-:-:S03]  /*c0ef0*/  ISETP.NE.U32.AND P0, PT, RZ, UR12, PT ;  /* 0x0000000cff007c0c */ /* 0x000fc6000bf05070 */
[----:B------:R-:W-:Y:S04]  /*c0f00*/  STL [R1+0x2fcc], R17 ;  /* 0x002fcc1101007387 */ /* 0x000fe80000100800 */
[----:B------:R3:W-:Y:S01]  /*c0f10*/  STL [R1+0x2fc8], R20 ;  /* 0x002fc81401007387 */ /* 0x0007e20000100800 */
[----:B--2---:R-:W-:Y:S02]  /*c0f20*/  IMAD.MOV.U32 R6, RZ, RZ, R15 ;  /* 0x000000ffff067224 */ /* 0x004fe400078e000f */
[----:B------:R-:W-:Y:S01]  /*c0f30*/  IMAD.MOV.U32 R7, RZ, RZ, R16 ;  /* 0x000000ffff077224 */ /* 0x000fe200078e0010 */
[----:B------:R-:W-:Y:S04]  /*c0f40*/  STL [R1+0x2fc4], R15 ;  /* 0x002fc40f01007387 */ /* 0x000fe80000100800 */
[----:B------:R2:W-:Y:S01]  /*c0f50*/  LDGSTS.E [R2+0x11f00], desc[UR58][R6.64], P1 ;  /* 0x11f0000006027fae */ /* 0x0005e2000892187a */
[----:B------:R-:W-:-:S03]  /*c0f60*/  IADD3.X R14, R14, UR8, RZ, P3, !PT ;  /* 0x000000080e0e7c10 */ /* 0x000fc60009ffe4ff */
[----:B------:R4:W-:Y:S01]  /*c0f70*/  STL [R1+0x2fc0], R18 ;  /* 0x002fc01201007387 */ /* 0x0009e20000100800 */
[----:B------:R-:W-:-:S03]  /*c0f80*/  IADD3 R11, P2, R11, UR13, RZ ;  /* 0x0000000d0b0b7c10 */ /* 0x000fc6000ff5e0ff */
[----:B------:R-:W-:Y:S01]  /*c0f90*/  STL [R1+0x2f58], R13 ;  /* 0x002f580d01007387 */ /* 0x000fe20000100800 */
[----:B------:R-:W-:-:S03]  /*c0fa0*/  IADD3 R9, P4, R9, UR13, RZ ;  /* 0x0000000d09097c10 */ /* 0x000fc6000ff9e0ff */
[----:B------:R4:W-:Y:S01]  /*c0fb0*/  STL [R1+0x2fb0], R16 ;  /* 0x002fb01001007387 */ /* 0x0009e20000100800 */
[----:B------:R-:W-:-:S03]  /*c0fc0*/  IADD3 R5, P1, R5, UR13, RZ ;  /* 0x0000000d05057c10 */ /* 0x000fc6000ff3e0ff */
[----:B------:R-:W-:Y:S01]  /*c0fd0*/  STL [R1+0x2f5c], R11 ;  /* 0x002f5c0b01007387 */ /* 0x000fe20000100800 */
[----:B--2---:R-:W-:Y:S01]  /*c0fe0*/  IMAD.MOV.U32 R6, RZ, RZ, R13 ;  /* 0x000000ffff067224 */ /* 0x004fe200078e000d */
[----:B------:R-:W-:Y:S02]  /*c0ff0*/  MOV R7, R14 ;  /* 0x0000000e00077202 */ /* 0x000fe40000000f00 */
[----:B------:R-:W-:Y:S04]  /*c1000*/  STL [R1+0x2f54], R14 ;  /* 0x002f540e01007387 */ /* 0x000fe80000100800 */
[----:B------:R-:W-:Y:S01]  /*c1010*/  STL [R1+0x2f4c], R9 ;  /* 0x002f4c0901007387 */ /* 0x000fe20000100800 */
[----:B------:R-:W-:-:S03]  /*c1020*/  IADD3.X R12, R12, UR8, RZ, P2, !PT ;  /* 0x000000080c0c7c10 */ /* 0x000fc600097fe4ff */
[----:B------:R-:W-:Y:S04]  /*c1030*/  STL [R1+0x2f44], R5 ;  /* 0x002f440501007387 */ /* 0x000fe80000100800 */
[----:B------:R2:W-:Y:S04]  /*c1040*/  STL [R1+0x2f48], R12 ;  /* 0x002f480c01007387 */ /* 0x0005e80000100800 */
[----:B------:R1:W-:Y:S01]  /*c1050*/  LDGSTS.E [R2+0x12c00], desc[UR58][R6.64], P0 ;  /* 0x12c0000006027fae */ /* 0x0003e2000812187a */
[----:B------:R-:W-:Y:S02]  /*c1060*/  IADD3.X R10, R10, UR8, RZ, P4, !PT ;  /* 0x000000080a0a7c10 */ /* 0x000fe4000a7fe4ff */
[----:B------:R-:W-:-:S03]  /*c1070*/  IADD3.X R8, R8, UR8, RZ, P1, !PT ;  /* 0x0000000808087c10 */ /* 0x000fc60008ffe4ff */
[----:B------:R2:W-:Y:S04]  /*c1080*/  STL [R1+0x2f40], R10 ;  /* 0x002f400a01007387 */ /* 0x0005e80000100800 */
[----:B------:R2:W-:Y:S01]  /*c1090*/  STL [R1+0x2f30], R8 ;  /* 0x002f300801007387 */ /* 0x0005e20000100800 */
[----:B-1----:R-:W-:Y:S02]  /*c10a0*/  IMAD.MOV.U32 R6, RZ, RZ, R11 ;  /* 0x000000ffff067224 */ /* 0x002fe400078e000b */
[----:B------:R-:W-:Y:S01]  /*c10b0*/  IMAD.MOV.U32 R7, RZ, RZ, R12 ;  /* 0x000000ffff077224 */ /* 0x000fe200078e000c */
[----:B------:R-:W2:Y:S04]  /*c10c0*/  LDL.LU R23, [R1+0x2edc] ;  /* 0x002edc0001177983 */ /* 0x000ea80000300800 */
[----:B------:R-:W2:Y:S04]  /*c10d0*/  LDL.LU R22, [R1+0x2ecc] ;  /* 0x002ecc0001167983 */ /* 0x000ea80000300800 */
[----:B------:R-:W2:Y:S04]  /*c10e0*/  LDL.LU R21, [R1+0x2ec4] ;  /* 0x002ec40001157983 */ /* 0x000ea80000300800 */
[----:B---3--:R-:W3:Y:S04]  /*c10f0*/  LDL.LU R20, [R1+0x2e58] ;  /* 0x002e580001147983 */ /* 0x008ee80000300800 */
[----:B------:R-:W3:Y:S04]  /*c1100*/  LDL.LU R19, [R1+0x2e5c] ;  /* 0x002e5c0001137983 */ /* 0x000ee80000300800 */
[----:B------:R1:W-:Y:S04]  /*c1110*/  LDGSTS.E [R2+0x12d00], desc[UR58][R6.64], P0 ;  /* 0x12d0000006027fae */ /* 0x0003e8000812187a */
[----:B----4-:R-:W4:Y:S04]  /*c1120*/  LDL.LU R18, [R1+0x2e4c] ;  /* 0x002e4c0001127983 */ /* 0x010f280000300800 */
[----:B------:R-:W4:Y:S01]  /*c1130*/  LDL.LU R17, [R1+0x2e44] ;  /* 0x002e440001117983 */ /* 0x000f220000300800 */
[----:B-1----:R-:W-:Y:S01]  /*c1140*/  IMAD.MOV.U32 R6, RZ, RZ, R9 ;  /* 0x000000ffff067224 */ /* 0x002fe200078e0009 */
[----:B------:R-:W-:-:S02]  /*c1150*/  MOV R7, R10 ;  /* 0x0000000a00077202 */ /* 0x000fc40000000f00 */
[----:B------:R-:W4:Y:S04]  /*c1160*/  LDL.LU R16, [R1+0x2ec8] ;  /* 0x002ec80001107983 */ /* 0x000f280000300800 */
[----:B------:R-:W4:Y:S04]  /*c1170*/  LDL.LU R15, [R1+0x2dd8] ;  /* 0x002dd800010f7983 */ /* 0x000f280000300800 */
[----:B--2---:R-:W2:Y:S04]  /*c1180*/  LDL.LU R12, [R1+0x2ec0] ;  /* 0x002ec000010c7983 */ /* 0x004ea80000300800 */
[----:B------:R-:W2:Y:S04]  /*c1190*/  LDL.LU R11, [R1+0x2ddc] ;  /* 0x002ddc00010b7983 */ /* 0x000ea80000300800 */
[----:B------:R1:W-:Y:S04]  /*c11a0*/  LDGSTS.E [R2+0x12e00], desc[UR58][R6.64], P0 ;  /* 0x12e0000006027fae */ /* 0x0003e8000812187a */
[----:B------:R-:W2:Y:S04]  /*c11b0*/  LDL.LU R10, [R1+0x2eb0] ;  /* 0x002eb000010a7983 */ /* 0x000ea80000300800 */
[----:B------:R-:W2:Y:S01]  /*c11c0*/  LDL.LU R9, [R1+0x2dcc] ;  /* 0x002dcc0001097983 */ /* 0x000ea20000300800 */
[----:B-1----:R-:W-:-:S03]  /*c11d0*/  IMAD.MOV.U32 R7, RZ, RZ, R8 ;  /* 0x000000ffff077224 */ /* 0x002fc600078e0008 */
        /* <DEDUP_REMOVED lines=56> */
[----:B------:R1:W-:Y:S04]  /*c1560*/  LDGSTS.E [R2+0x12f00], desc[UR58][R6.64], P0 ;  /* 0x12f0000006027fae */ /* 0x0003e8000812187a */
[----:B------:R-:W2:Y:S04]  /*c1570*/  LDL.LU R6, [R1+0x2ed4] ;  /* 0x002ed40001067983 */ /* 0x000ea80000300800 */
[----:B------:R-:W1:Y:S01]  /*c1580*/  LDL.LU R7, [R1+0x2ed8] ;  /* 0x002ed80001077983 */ /* 0x000e620000300800 */
[----:B------:R-:W-:-:S02]  /*c1590*/  IADD3 R23, P3, R23, UR13, RZ ;  /* 0x0000000d17177c10 */ /* 0x000fc4000ff7e0ff */
[----:B------:R-:W-:Y:S02]  /*c15a0*/  IADD3 R22, P4, R22, UR13, RZ ;  /* 0x0000000d16167c10 */ /* 0x000fe4000ff9e0ff */
[----:B------:R-:W-:Y:S02]  /*c15b0*/  IADD3 R21, P5, R21, UR13, RZ ;  /* 0x0000000d15157c10 */ /* 0x000fe4000ffbe0ff */
[----:B---3--:R-:W-:Y:S02]  /*c15c0*/  IADD3 R20, P6, R20, UR13, RZ ;  /* 0x0000000d14147c10 */ /* 0x008fe4000ffde0ff */
[----:B------:R-:W-:Y:S02]  /*c15d0*/  IADD3 R19, P0, R19, UR13, RZ ;  /* 0x0000000d13137c10 */ /* 0x000fe4000ff1e0ff */
[----:B----4-:R-:W-:Y:S02]  /*c15e0*/  IADD3 R18, P1, R18, UR13, RZ ;  /* 0x0000000d12127c10 */ /* 0x010fe4000ff3e0ff */
[----:B------:R-:W-:-:S02]  /*c15f0*/  IADD3.X R16, R16, UR8, RZ, P3, !PT ;  /* 0x0000000810107c10 */ /* 0x000fc40009ffe4ff */
[----:B------:R-:W-:Y:S02]  /*c1600*/  IADD3 R15, P3, R15, UR13, RZ ;  /* 0x0000000d0f0f7c10 */ /* 0x000fe4000ff7e0ff */
[----:B--2---:R-:W-:Y:S02]  /*c1610*/  IADD3.X R12, R12, UR8, RZ, P4, !PT ;  /* 0x000000080c0c7c10 */ /* 0x004fe4000a7fe4ff */
[----:B------:R-:W-:Y:S02]  /*c1620*/  IADD3 R11, P4, R11, UR13, RZ ;  /* 0x0000000d0b0b7c10 */ /* 0x000fe4000ff9e0ff */
[----:B------:R-:W-:Y:S02]  /*c1630*/  IADD3.X R10, R10, UR8, RZ, P5, !PT ;  /* 0x000000080a0a7c10 */ /* 0x000fe4000affe4ff */
[----:B------:R-:W-:Y:S02]  /*c1640*/  IADD3 R9, P5, R9, UR13, RZ ;  /* 0x0000000d09097c10 */ /* 0x000fe4000ffbe0ff */
[----:B------:R-:W-:-:S02]  /*c1650*/  IADD3.X R8, R8, UR8, RZ, P6, !PT ;  /* 0x0000000808087c10 */ /* 0x000fc4000b7fe4ff */
[----:B-1----:R-:W-:-:S05]  /*c1660*/  IADD3 R7, P2, R7, UR13, RZ ;  /* 0x0000000d07077c10 */ /* 0x002fca000ff5e0ff */
[----:B------:R-:W-:Y:S01]  /*c1670*/  STL [R1+0x2ed8], R7 ;  /* 0x002ed80701007387 */ /* 0x000fe20000100800 */
[----:B------:R-:W-:-:S03]  /*c1680*/  IADD3.X R6, R6, UR8, RZ, P2, !PT ;  /* 0x0000000806067c10 */ /* 0x000fc600097fe4ff */
[----:B------:R-:W-:Y:S01]  /*c1690*/  STL [R1+0x2edc], R23 ;  /* 0x002edc1701007387 */ /* 0x000fe20000100800 */
[----:B------:R-:W-:-:S03]  /*c16a0*/  IADD3 R17, P2, R17, UR13, RZ ;  /* 0x0000000d11117c10 */ /* 0x000fc6000ff5e0ff */
        /* <DEDUP_REMOVED lines=10> */
[----:B-1----:R-:W2:Y:S04]  /*c1750*/  LDL.LU R12, [R1+0x2d58] ;  /* 0x002d5800010c7983 */ /* 0x002ea80000300800 */
[----:B------:R1:W-:Y:S04]  /*c1760*/  STL [R1+0x2ddc], R11 ;  /* 0x002ddc0b01007387 */ /* 0x0003e80000100800 */
[----:B-1----:R-:W3:Y:S04]  /*c1770*/  LDL.LU R11, [R1+0x2e40] ;  /* 0x002e4000010b7983 */ /* 0x002ee80000300800 */
[----:B------:R-:W4:Y:S04]  /*c1780*/  LDL.LU R32, [R1+0x2d5c] ;  /* 0x002d5c0001207983 */ /* 0x000f280000300800 */
[----:B------:R1:W-:Y:S04]  /*c1790*/  STL [R1+0x2eb0], R10 ;  /* 0x002eb00a01007387 */ /* 0x0003e80000100800 */
[----:B-1----:R-:W4:Y:S04]  /*c17a0*/  LDL.LU R10, [R1+0x2e30] ;  /* 0x002e3000010a7983 */ /* 0x002f280000300800 */
[----:B------:R-:W4:Y:S04]  /*c17b0*/  LDL.LU R31, [R1+0x2d4c] ;  /* 0x002d4c00011f7983 */ /* 0x000f280000300800 */
[----:B------:R1:W-:Y:S04]  /*c17c0*/  STL [R1+0x2dcc], R9 ;  /* 0x002dcc0901007387 */ /* 0x0003e80000100800 */
[----:B-1----:R-:W4:Y:S04]  /*c17d0*/  LDL.LU R9, [R1+0x2dd4] ;  /* 0x002dd40001097983 */ /* 0x002f280000300800 */
[----:B------:R-:W4:Y:S04]  /*c17e0*/  LDL.LU R30, [R1+0x2d44] ;  /* 0x002d4400011e7983 */ /* 0x000f280000300800 */
[----:B------:R1:W-:Y:S04]  /*c17f0*/  STL [R1+0x2e54], R8 ;  /* 0x002e540801007387 */ /* 0x0003e80000100800 */
[----:B-1----:R-:W4:Y:S01]  /*c1800*/  LDL.LU R8, [R1+0x2dc8] ;  /* 0x002dc80001087983 */ /* 0x002f220000300800 */
[----:B------:R-:W-:-:S02]  /*c1810*/  IADD3 R14, P6, R14, UR13, RZ ;  /* 0x0000000d0e0e7c10 */ /* 0x000fc4000ffde0ff */
[----:B------:R-:W-:Y:S01]  /*c1820*/  IADD3.X R13, R13, UR8, RZ, P0, !PT ;  /* 0x000000080d0d7c10 */ /* 0x000fe200087fe4ff */
[----:B------:R-:W4:Y:S04]  /*c1830*/  LDL.LU R29, [R1+0x2cd8] ;  /* 0x002cd800011d7983 */ /* 0x000f280000300800 */
[----:B------:R1:W-:Y:S04]  /*c1840*/  STL [R1+0x2dc4], R14 ;  /* 0x002dc40e01007387 */ /* 0x0003e80000100800 */
[----:B-1----:R-:W4:Y:S04]  /*c1850*/  LDL.LU R14, [R1+0x2dc0] ;  /* 0x002dc000010e7983 */ /* 0x002f280000300800 */
[----:B------:R-:W4:Y:S04]  /*c1860*/  LDL.LU R28, [R1+0x2cdc] ;  /* 0x002cdc00011c7983 */ /* 0x000f280000300800 */
[----:B------:R-:W4:Y:S04]  /*c1870*/  LDL.LU R27, [R1+0x2db0] ;  /* 0x002db000011b7983 */ /* 0x000f280000300800 */
[----:B------:R-:W4:Y:S04]  /*c1880*/  LDL.LU R26, [R1+0x2ccc] ;  /* 0x002ccc00011a7983 */ /* 0x000f280000300800 */
        /* <DEDUP_REMOVED lines=12> */
[----:B-1----:R-:W4:Y:S01]  /*c1950*/  LDL.LU R13, [R1+0x252c] ;  /* 0x00252c00010d7983 */ /* 0x002f220000300800 */
[----:B--2---:R-:W-:-:S05]  /*c1960*/  IADD3 R12, P0, R12, UR13, RZ ;  /* 0x0000000d0c0c7c10 */ /* 0x004fca000ff1e0ff */
[----:B------:R1:W-:Y:S01]  /*c1970*/  STL [R1+0x2d58], R12 ;  /* 0x002d580c01007387 */ /* 0x0003e20000100800 */
[----:B---3--:R-:W-:-:S03]  /*c1980*/  IADD3.X R11, R11, UR8, RZ, P1, !PT ;  /* 0x000000080b0b7c10 */ /* 0x008fc60008ffe4ff */
[----:B-1----:R-:W2:Y:S01]  /*c1990*/  LDL.LU R12, [R1+0x2cc0] ;  /* 0x002cc000010c7983 */ /* 0x002ea20000300800 */
[----:B----4-:R-:W-:-:S03]  /*c19a0*/  IADD3 R32, P1, R32, UR13, RZ ;  /* 0x0000000d20207c10 */ /* 0x010fc6000ff3e0ff */
[----:B------:R1:W-:Y:S04]  /*c19b0*/  STL [R1+0x2e40], R11 ;  /* 0x002e400b01007387 */ /* 0x0003e80000100800 */
[----:B-1----:R-:W3:Y:S01]  /*c19c0*/  LDL.LU R11, [R1+0x2534] ;  /* 0x00253400010b7983 */ /* 0x002ee20000300800 */
[----:B------:R-:W-:-:S05]  /*c19d0*/  IADD3.X R10, R10, UR8, RZ, P2, !PT ;  /* 0x000000080a0a7c10 */ /* 0x000fca00097fe4ff */
[----:B------:R1:W-:Y:S04]  /*c19e0*/  STL [R1+0x2e30], R10 ;  /* 0x002e300a01007387 */ /* 0x0003e80000100800 */
[----:B-1----:R-:W4:Y:S01]  /*c19f0*/  LDL.LU R10, [R1+0x2cb0] ;  /* 0x002cb000010a7983 */ /* 0x002f220000300800 */
[----:B------:R-:W-:-:S03]  /*c1a00*/  IADD3.X R9, R9, UR8, RZ, P3, !PT ;  /* 0x0000000809097c10 */ /* 0x000fc60009ffe4ff */
[----:B------:R-:W-:Y:S04]  /*c1a10*/  STL [R1+0x2d5c], R32 ;  /* 0x002d5c2001007387 */ /* 0x000fe80000100800 */
[----:B------:R1:W-:Y:S01]  /*c1a20*/  STL [R1+0x2dd4], R9 ;  /* 0x002dd40901007387 */ /* 0x0003e20000100800 */
[----:B------:R-:W-:-:S03]  /*c1a30*/  IADD3 R31, P2, R31, UR13, RZ ;  /* 0x0000000d1f1f7c10 */ /* 0x000fc6000ff5e0ff */
[----:B-1----:R-:W4:Y:S01]  /*c1a40*/  LDL.LU R9, [R1+0x253c] ;  /* 0x00253c0001097983 */ /* 0x002f220000300800 */
[----:B------:R-:W-:-:S03]  /*c1a50*/  IADD3.X R8, R8, UR8, RZ, P4, !PT ;  /* 0x0000000808087c10 */ /* 0x000fc6000a7fe4ff */
[----:B------:R-:W-:Y:S04]  /*c1a60*/  STL [R1+0x2d4c], R31 ;  /* 0x002d4c1f01007387 */ /* 0x000fe80000100800 */
[----:B------:R1:W-:Y:S04]  /*c1a70*/  STL [R1+0x2dc8], R8 ;  /* 0x002dc80801007387 */ /* 0x0003e80000100800 */
[----:B-1----:R-:W4:Y:S01]  /*c1a80*/  LDL.LU R8, [R1+0x24a8] ;  /* 0x0024a80001087983 */ /* 0x002f220000300800 */
[----:B------:R-:W-:Y:S02]  /*c1a90*/  IADD3 R30, P3, R30, UR13, RZ ;  /* 0x0000000d1e1e7c10 */ /* 0x000fe4000ff7e0ff */
[----:B------:R-:W-:-:S02]  /*c1aa0*/  IADD3.X R14, R14, UR8, RZ, P5, !PT ;  /* 0x000000080e0e7c10 */ /* 0x000fc4000affe4ff */
[----:B------:R-:W-:Y:S01]  /*c1ab0*/  IADD3 R29, P4, R29, UR13, RZ ;  /* 0x0000000d1d1d7c10 */ /* 0x000fe2000ff9e0ff */
[----:B------:R-:W-:Y:S01]  /*c1ac0*/  STL [R1+0x2d44], R30 ;  /* 0x002d441e01007387 */ /* 0x000fe20000100800 */
[----:B------:R-:W-:-:S03]  /*c1ad0*/  IADD3 R28, P5, R28, UR13, RZ ;  /* 0x0000000d1c1c7c10 */ /* 0x000fc6000ffbe0ff */
[----:B------:R1:W-:Y:S01]  /*c1ae0*/  STL [R1+0x2dc0], R14 ;  /* 0x002dc00e01007387 */ /* 0x0003e20000100800 */
[----:B------:R-:W-:Y:S02]  /*c1af0*/  IADD3.X R27, R27, UR8, RZ, P6, !PT ;  /* 0x000000081b1b7c10 */ /* 0x000fe4000b7fe4ff */
[----:B------:R-:W-:Y:S01]  /*c1b00*/  IADD3 R26, P6, R26, UR13, RZ ;  /* 0x0000000d1a1a7c10 */ /* 0x000fe2000ffde0ff */
[----:B-1----:R-:W4:Y:S01]  /*c1b10*/  LDL.LU R14, [R1+0x2544] ;  /* 0x00254400010e7983 */ /* 0x002f220000300800 */
[----:B------:R-:W-:-:S03]  /*c1b20*/  IADD3.X R25, R25, UR8, RZ, P0, !PT ;  /* 0x0000000819197c10 */ /* 0x000fc600087fe4ff */
[----:B------:R-:W-:Y:S01]  /*c1b30*/  STL [R1+0x2cd8], R29 ;  /* 0x002cd81d01007387 */ /* 0x000fe20000100800 */
[----:B------:R-:W-:-:S03]  /*c1b40*/  IADD3 R24, P0, R24, UR13, RZ ;  /* 0x0000000d18187c10 */ /* 0x000fc6000ff1e0ff */
[----:B------:R-:W-:Y:S01]  /*c1b50*/  STL [R1+0x2cdc], R28 ;  /* 0x002cdc1c01007387 */ /* 0x000fe20000100800 */
        /* <DEDUP_REMOVED lines=19> */
[----:B------:R-:W-:Y:S04]  /*c1c90*/  STL [R1+0x24bc], R18 ;  /* 0x0024bc1201007387 */ /* 0x000fe80000100800 */
[----:B------:R-:W-:Y:S04]  /*c1ca0*/  STL [R1+0x2cd4], R17 ;  /* 0x002cd41101007387 */ /* 0x000fe80000100800 */
[----:B------:R1:W-:Y:S04]  /*c1cb0*/  STL [R1+0x252c], R13 ;  /* 0x00252c0d01007387 */ /* 0x0003e80000100800 */
[----:B------:R-:W-:Y:S04]  /*c1cc0*/  STL [R1+0x24c4], R16 ;  /* 0x0024c41001007387 */ /* 0x000fe80000100800 */
[----:B-1----:R-:W4:Y:S04]  /*c1cd0*/  LDL.LU R13, [R1+0x24b0] ;  /* 0x0024b000010d7983 */ /* 0x002f280000300800 */
[----:B------:R-:W-:Y:S01]  /*c1ce0*/  STL [R1+0x2cc8], R15 ;  /* 0x002cc80f01007387 */ /* 0x000fe20000100800 */
[----:B--2---:R-:W-:-:S05]  /*c1cf0*/  IADD3.X R12, R12, UR8, RZ, P6, !PT ;  /* 0x000000080c0c7c10 */ /* 0x004fca000b7fe4ff */
[----:B------:R1:W-:Y:S01]  /*c1d00*/  STL [R1+0x2cc0], R12 ;  /* 0x002cc00c01007387 */ /* 0x0003e20000100800 */
[----:B---3--:R-:W-:-:S03]  /*c1d10*/  IADD3 R11, P6, R11, UR13, RZ ;  /* 0x0000000d0b0b7c10 */ /* 0x008fc6000ffde0ff */
[----:B-1----:R-:W2:Y:S04]  /*c1d20*/  LDL.LU R12, [R1+0x25ac] ;  /* 0x0025ac00010c7983 */ /* 0x002ea80000300800 */
[----:B------:R-:W3:Y:S04]  /*c1d30*/  LDL.LU R32, [R1+0x24b8] ;  /* 0x0024b80001207983 */ /* 0x000ee80000300800 */
[----:B------:R1:W-:Y:S01]  /*c1d40*/  STL [R1+0x2534], R11 ;  /* 0x0025340b01007387 */ /* 0x0003e20000100800 */
[----:B----4-:R-:W-:-:S03]  /*c1d50*/  IADD3.X R10, R10, UR8, RZ, P0, !PT ;  /* 0x000000080a0a7c10 */ /* 0x010fc600087fe4ff */
[----:B-1----:R-:W4:Y:S04]  /*c1d60*/  LDL.LU R11, [R1+0x25b4] ;  /* 0x0025b400010b7983 */ /* 0x002f280000300800 */
[----:B------:R-:W4:Y:S04]  /*c1d70*/  LDL.LU R31, [R1+0x24c0] ;  /* 0x0024c000011f7983 */ /* 0x000f280000300800 */
[----:B------:R1:W-:Y:S01]  /*c1d80*/  STL [R1+0x2cb0], R10 ;  /* 0x002cb00a01007387 */ /* 0x0003e20000100800 */
[----:B------:R-:W-:-:S03]  /*c1d90*/  IADD3 R9, P0, R9, UR13, RZ ;  /* 0x0000000d09097c10 */ /* 0x000fc6000ff1e0ff */
[----:B-1----:R-:W4:Y:S04]  /*c1da0*/  LDL.LU R10, [R1+0x25bc] ;  /* 0x0025bc00010a7983 */ /* 0x002f280000300800 */
[----:B------:R-:W4:Y:S04]  /*c1db0*/  LDL.LU R30, [R1+0x2528] ;  /* 0x00252800011e7983 */ /* 0x000f280000300800 */
[----:B------:R1:W-:Y:S04]  /*c1dc0*/  STL [R1+0x253c], R9 ;  /* 0x00253c0901007387 */ /* 0x0003e80000100800 */
[----:B-1----:R-:W4:Y:S01]  /*c1dd0*/  LDL.LU R9, [R1+0x25c4] ;  /* 0x0025c40001097983 */ /* 0x002f220000300800 */
[----:B------:R-:W-:-:S03]  /*c1de0*/  IADD3.X R8, R8, UR8, RZ, P1, !PT ;  /* 0x0000000808087c10 */ /* 0x000fc60008ffe4ff */
[----:B------:R-:W4:Y:S04]  /*c1df0*/  LDL.LU R29, [R1+0x2530] ;  /* 0x00253000011d7983 */ /* 0x000f280000300800 */
[----:B------:R1:W-:Y:S04]  /*c1e00*/  STL [R1+0x24a8], R8 ;  /* 0x0024a80801007387 */ /* 0x0003e80000100800 */
[----:B-1----:R-:W4:Y:S01]  /*c1e10*/  LDL.LU R8, [R1+0x262c] ;  /* 0x00262c0001087983 */ /* 0x002f220000300800 */
[----:B------:R-:W-:-:S03]  /*c1e20*/  IADD3 R14, P1, R14, UR13, RZ ;  /* 0x0000000d0e0e7c10 */ /* 0x000fc6000ff3e0ff */
        /* <DEDUP_REMOVED lines=16> */
[----:B------:R-:W-:-:S05]  /*c1f30*/  IADD3.X R13, R13, UR8, RZ, P2, !PT ;  /* 0x000000080d0d7c10 */ /* 0x000fca00097fe4ff */
[----:B------:R1:W-:Y:S04]  /*c1f40*/  STL [R1+0x24b0], R13 ;  /* 0x0024b00d01007387 */ /* 0x0003e80000100800 */
[----:B-1----:R-:W4:Y:S01]  /*c1f50*/  LDL.LU R13, [R1+0x2638] ;  /* 0x00263800010d7983 */ /* 0x002f220000300800 */
[----:B--2---:R-:W-:Y:S02]  /*c1f60*/  IADD3 R12, P2, R12, UR13, RZ ;  /* 0x0000000d0c0c7c10 */ /* 0x004fe4000ff5e0ff */
[----:B---3--:R-:W-:-:S03]  /*c1f70*/  IADD3.X R32, R32, UR8, RZ, P3, !PT ;  /* 0x0000000820207c10 */ /* 0x008fc60009ffe4ff */
[----:B------:R1:W-:Y:S04]  /*c1f80*/  STL [R1+0x25ac], R12 ;  /* 0x0025ac0c01007387 */ /* 0x0003e80000100800 */
[----:B-1----:R-:W2:Y:S01]  /*c1f90*/  LDL.LU R12, [R1+0x2640] ;  /* 0x00264000010c7983 */ /* 0x002ea20000300800 */
[----:B----4-:R-:W-:Y:S02]  /*c1fa0*/  IADD3 R11, P3, R11, UR13, RZ ;  /* 0x0000000d0b0b7c10 */ /* 0x010fe4000ff7e0ff */
[----:B------:R-:W-:-:S03]  /*c1fb0*/  IADD3.X R31, R31, UR8, RZ, P4, !PT ;  /* 0x000000081f1f7c10 */ /* 0x000fc6000a7fe4ff */
[----:B------:R1:W-:Y:S04]  /*c1fc0*/  STL [R1+0x25b4], R11 ;  /* 0x0025b40b01007387 */ /* 0x0003e80000100800 */
[----:B-1----:R-:W3:Y:S01]  /*c1fd0*/  LDL.LU R11, [R1+0x26a8] ;  /* 0x0026a800010b7983 */ /* 0x002ee20000300800 */
[----:B------:R-:W-:-:S03]  /*c1fe0*/  IADD3 R10, P4, R10, UR13, RZ ;  /* 0x0000000d0a0a7c10 */ /* 0x000fc6000ff9e0ff */
[----:B------:R-:W-:Y:S01]  /*c1ff0*/  STL [R1+0x24b8], R32 ;  /* 0x0024b82001007387 */ /* 0x000fe20000100800 */
[----:B------:R-:W-:-:S03]  /*c2000*/  IADD3.X R30, R30, UR8, RZ, P5, !PT ;  /* 0x000000081e1e7c10 */ /* 0x000fc6000affe4ff */
[----:B------:R1:W-:Y:S04]  /*c2010*/  STL [R1+0x25bc], R10 ;  /* 0x0025bc0a01007387 */ /* 0x0003e80000100800 */
[----:B-1----:R-:W4:Y:S01]  /*c2020*/  LDL.LU R10, [R1+0x26b0] ;  /* 0x0026b000010a7983 */ /* 0x002f220000300800 */
[----:B------:R-:W-:-:S03]  /*c2030*/  IADD3 R9, P5, R9, UR13, RZ ;  /* 0x0000000d09097c10 */ /* 0x000fc6000ffbe0ff */
[----:B------:R-:W-:Y:S04]  /*c2040*/  STL [R1+0x24c0], R31 ;  /* 0x0024c01f01007387 */ /* 0x000fe80000100800 */
[----:B------:R1:W-:Y:S01]  /*c2050*/  STL [R1+0x25c4], R9 ;  /* 0x0025c40901007387 */ /* 0x0003e20000100800 */
[----:B------:R-:W-:-:S03]  /*c2060*/  IADD3.X R29, R29, UR8, RZ, P6, !PT ;  /* 0x000000081d1d7c10 */ /* 0x000fc6000b7fe4ff */
[----:B-1----:R-:W4:Y:S01]  /*c2070*/  LDL.LU R9, [R1+0x26b8] ;  /* 0x0026b80001097983 */ /* 0x002f220000300800 */
[----:B------:R-:W-:-:S03]  /*c2080*/  IADD3 R8, P6, R8, UR13, RZ ;  /* 0x0000000d08087c10 */ /* 0x000fc6000ffde0ff */
[----:B------:R-:W-:Y:S04]  /*c2090*/  STL [R1+0x2528], R30 ;  /* 0x0025281e01007387 */ /* 0x000fe80000100800 */
[----:B------:R1:W-:Y:S04]  /*c20a0*/  STL [R1+0x262c], R8 ;  /* 0x00262c0801007387 */ /* 0x0003e80000100800 */
[----:B-1----:R-:W4:Y:S01]  /*c20b0*/  LDL.LU R8, [R1+0x26c0] ;  /* 0x0026c00001087983 */ /* 0x002f220000300800 */
[----:B------:R-:W-:Y:S02]  /*c20c0*/  IADD3.X R28, R28, UR8, RZ, P0, !PT ;  /* 0x000000081c1c7c10 */ /* 0x000fe400087fe4ff */
[----:B------:R-:W-:-:S02]  /*c20d0*/  IADD3 R27, P0, R27, UR13, RZ ;  /* 0x0000000d1b1b7c10 */ /* 0x000fc4000ff1e0ff */
[----:B------:R-:W-:Y:S01]  /*c20e0*/  IADD3.X R26, R26, UR8, RZ, P1, !PT ;  /* 0x000000081a1a7c10 */ /* 0x000fe20008ffe4ff */
[----:B------:R-:W-:Y:S01]  /*c20f0*/  STL [R1+0x2530], R29 ;  /* 0x0025301d01007387 */ /* 0x000fe20000100800 */
[----:B------:R-:W-:Y:S02]  /*c2100*/  IADD3 R25, P1, R25, UR13, RZ ;  /* 0x0000000d19197c10 */ /* 0x000fe4000ff3e0ff */
[----:B------:R-:W-:Y:S01]  /*c2110*/  IADD3.X R24, R24, UR8, RZ, P2, !PT ;  /* 0x0000000818187c10 */ /* 0x000fe200097fe4ff */
        /* <DEDUP_REMOVED lines=24> */
[----:B------:R-:W-:Y:S01]  /*c22a0*/  STL [R1+0x26c4], R15 ;  /* 0x0026c40f01007387 */ /* 0x000fe20000100800 */
[----:B------:R-:W-:-:S03]  /*c22b0*/  IADD3.X R13, R13, UR8, RZ, P1, !PT ;  /* 0x000000080d0d7c10 */ /* 0x000fc60008ffe4ff */
[----:B------:R-:W-:Y:S01]  /*c22c0*/  STL [R1+0x2630], R14 ;  /* 0x0026300e01007387 */ /* 0x000fe20000100800 */
[----:B------:R-:W-:-:S03]  /*c22d0*/  IADD3 R65, P1, R65, UR13, RZ ;  /* 0x0000000d41417c10 */ /* 0x000fc6000ff3e0ff */
[----:B------:R-:W-:Y:S04]  /*c22e0*/  STL [R1+0x272c], R67 ;  /* 0x00272c4301007387 */ /* 0x000fe80000100800 */
[----:B------:R-:W-:Y:S01]  /*c22f0*/  STL [R1+0x2638], R13 ;  /* 0x0026380d01007387 */ /* 0x000fe20000100800 */
[----:B--2---:R-:W-:Y:S02]  /*c2300*/  IADD3.X R12, R12, UR8, RZ, P2, !PT ;  /* 0x000000080c0c7c10 */ /* 0x004fe400097fe4ff */
[----:B------:R-:W-:-:S03]  /*c2310*/  IADD3 R63, P2, R63, UR13, RZ ;  /* 0x0000000d3f3f7c10 */ /* 0x000fc6000ff5e0ff */
[----:B------:R1:W-:Y:S04]  /*c2320*/  STL [R1+0x2640], R12 ;  /* 0x0026400c01007387 */ /* 0x0003e80000100800 */
[----:B------:R-:W-:Y:S01]  /*c2330*/  STL [R1+0x2734], R65 ;  /* 0x0027344101007387 */ /* 0x000fe20000100800 */
[----:B---3--:R-:W-:Y:S02]  /*c2340*/  IADD3.X R11, R11, UR8, RZ, P3, !PT ;  /* 0x000000080b0b7c10 */ /* 0x008fe40009ffe4ff */
[----:B------:R-:W-:-:S03]  /*c2350*/  IADD3 R61, P3, R61, UR13, RZ ;  /* 0x0000000d3d3d7c10 */ /* 0x000fc6000ff7e0ff */
[----:B------:R2:W-:Y:S04]  /*c2360*/  STL [R1+0x26a8], R11 ;  /* 0x0026a80b01007387 */ /* 0x0005e80000100800 */
[----:B------:R-:W-:Y:S01]  /*c2370*/  STL [R1+0x273c], R63 ;  /* 0x00273c3f01007387 */ /* 0x000fe20000100800 */
[----:B----4-:R-:W-:-:S05]  /*c2380*/  IADD3.X R10, R10, UR8, RZ, P4, !PT ;  /* 0x000000080a0a7c10 */ /* 0x010fca000a7fe4ff */
[----:B------:R3:W-:Y:S04]  /*c2390*/  STL [R1+0x26b0], R10 ;  /* 0x0026b00a01007387 */ /* 0x0007e80000100800 */
[----:B------:R-:W-:Y:S01]  /*c23a0*/  STL [R1+0x2744], R61 ;  /* 0x0027443d01007387 */ /* 0x000fe20000100800 */
[----:B------:R-:W-:-:S05]  /*c23b0*/  IADD3.X R9, R9, UR8, RZ, P5, !PT ;  /* 0x0000000809097c10 */ /* 0x000fca000affe4ff */
[----:B------:R4:W-:Y:S04]  /*c23c0*/  STL [R1+0x26b8], R9 ;  /* 0x0026b80901007387 */ /* 0x0009e80000100800 */
[----:B-1----:R-:W4:Y:S04]  /*c23d0*/  LDL.LU R12, [R1+0x285c] ;  /* 0x00285c00010c7983 */ /* 0x002f280000300800 */
[----:B--2---:R-:W2:Y:S04]  /*c23e0*/  LDL.LU R11, [R1+0x2864] ;  /* 0x00286400010b7983 */ /* 0x004ea80000300800 */
[----:B---3--:R-:W3:Y:S01]  /*c23f0*/  LDL.LU R10, [R1+0x286c] ;  /* 0x00286c00010a7983 */ /* 0x008ee20000300800 */
[----:B------:R-:W-:-:S05]  /*c2400*/  IADD3.X R8, R8, UR8, RZ, P6, !PT ;  /* 0x0000000808087c10 */ /* 0x000fca000b7fe4ff */
[----:B------:R1:W-:Y:S04]  /*c2410*/  STL [R1+0x26c0], R8 ;  /* 0x0026c00801007387 */ /* 0x0003e80000100800 */
[----:B----4-:R-:W4:Y:S04]  /*c2420*/  LDL.LU R9, [R1+0x2874] ;  /* 0x0028740001097983 */ /* 0x010f280000300800 */
[----:B-1----:R-:W4:Y:S01]  /*c2430*/  LDL.LU R8, [R1+0x287c] ;  /* 0x00287c0001087983 */ /* 0x002f220000300800 */
[----:B------:R-:W-:Y:S02]  /*c2440*/  IADD3 R59, P4, R59, UR13, RZ ;  /* 0x0000000d3b3b7c10 */ /* 0x000fe4000ff9e0ff */
[----:B------:R-:W-:Y:S01]  /*c2450*/  IADD3 R57, P5, R57, UR13, RZ ;  /* 0x0000000d39397c10 */ /* 0x000fe2000ffbe0ff */
[----:B------:R-:W4:Y:S01]  /*c2460*/  LDL.LU R19, [R1+0x2884] ;  /* 0x0028840001137983 */ /* 0x000f220000300800 */
[----:B------:R-:W-:-:S02]  /*c2470*/  IADD3.X R68, R68, UR8, RZ, P0, !PT ;  /* 0x0000000844447c10 */ /* 0x000fc400087fe4ff */
[----:B------:R-:W-:Y:S01]  /*c2480*/  IADD3 R55, P6, R55, UR13, RZ ;  /* 0x0000000d37377c10 */ /* 0x000fe2000ffde0ff */
[----:B------:R-:W-:Y:S01]  /*c2490*/  STL [R1+0x27ac], R59 ;  /* 0x0027ac3b01007387 */ /* 0x000fe20000100800 */
[----:B------:R-:W-:Y:S02]  /*c24a0*/  IADD3.X R66, R66, UR8, RZ, P1, !PT ;  /* 0x0000000842427c10 */ /* 0x000fe40008ffe4ff */
[----:B------:R-:W-:Y:S01]  /*c24b0*/  IADD3 R5, P0, R5, UR13, RZ ;  /* 0x0000000d05057c10 */ /* 0x000fe2000ff1e0ff */
[----:B------:R-:W-:Y:S01]  /*c24c0*/  STL [R1+0x27b4], R57 ;  /* 0x0027b43901007387 */ /* 0x000fe20000100800 */
[----:B------:R-:W-:Y:S02]  /*c24d0*/  IADD3.X R64, R64, UR8, RZ, P2, !PT ;  /* 0x0000000840407c10 */ /* 0x000fe400097fe4ff */
[----:B------:R-:W-:Y:S01]  /*c24e0*/  IADD3 R51, P1, R51, UR13, RZ ;  /* 0x0000000d33337c10 */ /* 0x000fe2000ff3e0ff */
[----:B------:R-:W-:Y:S01]  /*c24f0*/  STL [R1+0x2728], R68 ;  /* 0x0027284401007387 */ /* 0x000fe20000100800 */
[----:B------:R-:W-:-:S02]  /*c2500*/  IADD3.X R62, R62, UR8, RZ, P3, !PT ;  /* 0x000000083e3e7c10 */ /* 0x000fc40009ffe4ff */
[----:B------:R-:W-:Y:S01]  /*c2510*/  IADD3 R49, P2, R49, UR13, RZ ;  /* 0x0000000d31317c10 */ /* 0x000fe2000ff5e0ff */
        /* <DEDUP_REMOVED lines=14> */
[----:B------:R-:W-:Y:S04]  /*c2600*/  STL [R1+0x27a8], R60 ;  /* 0x0027a83c01007387 */ /* 0x000fe80000100800 */
[----:B------:R-:W-:Y:S01]  /*c2610*/  STL [R1+0x283c], R47 ;  /* 0x00283c2f01007387 */ /* 0x000fe20000100800 */
[----:B------:R-:W-:-:S03]  /*c2620*/  IADD3 R41, P6, R41, UR14, RZ ;  /* 0x0000000e29297c10 */ /* 0x000fc6000ffde0ff */
[----:B------:R-:W-:Y:S01]  /*c2630*/  STL [R1+0x27b0], R58 ;  /* 0x0027b03a01007387 */ /* 0x000fe20000100800 */
[----:B------:R-:W-:-:S03]  /*c2640*/  IADD3.X R52, R52, UR8, RZ, P1, !PT ;  /* 0x0000000834347c10 */ /* 0x000fc60008ffe4ff */
[----:B------:R-:W-:Y:S04]  /*c2650*/  STL [R1+0x2844], R45 ;  /* 0x0028442d01007387 */ /* 0x000fe80000100800 */
[----:B------:R-:W-:Y:S04]  /*c2660*/  STL [R1+0x27b8], R56 ;  /* 0x0027b83801007387 */ /* 0x000fe80000100800 */
[----:B------:R-:W-:Y:S04]  /*c2670*/  STL [R1+0x284c], R43 ;  /* 0x00284c2b01007387 */ /* 0x000fe80000100800 */
[----:B------:R-:W4:Y:S04]  /*c2680*/  LDL.LU R23, [R1+0x288c] ;  /* 0x00288c0001177983 */ /* 0x000f280000300800 */
[----:B------:R-:W4:Y:S01]  /*c2690*/  LDL.LU R18, [R1+0x2858] ;  /* 0x0028580001127983 */ /* 0x000f220000300800 */
[----:B------:R-:W-:-:S02]  /*c26a0*/  IADD3.X R50, R50, UR8, RZ, P2, !PT ;  /* 0x0000000832327c10 */ /* 0x000fc400097fe4ff */
[----:B------:R-:W-:Y:S02]  /*c26b0*/  IADD3.X R48, R48, UR8, RZ, P3, !PT ;  /* 0x0000000830307c10 */ /* 0x000fe40009ffe4ff */
[----:B------:R-:W-:Y:S02]  /*c26c0*/  IADD3.X R46, R46, UR8, RZ, P4, !PT ;  /* 0x000000082e2e7c10 */ /* 0x000fe4000a7fe4ff */
[----:B------:R-:W-:Y:S02]  /*c26d0*/  IADD3 R12, P0, R12, UR14, RZ ;  /* 0x0000000e0c0c7c10 */ /* 0x000fe4000ff1e0ff */
[----:B--2---:R-:W-:-:S03]  /*c26e0*/  IADD3 R11, P1, R11, UR14, RZ ;  /* 0x0000000e0b0b7c10 */ /* 0x004fc6000ff3e0ff */
[----:B------:R-:W-:Y:S04]  /*c26f0*/  STL [R1+0x285c], R12 ;  /* 0x00285c0c01007387 */ /* 0x000fe80000100800 */
[----:B------:R-:W-:Y:S04]  /*c2700*/  STL [R1+0x27c0], R54 ;  /* 0x0027c03601007387 */ /* 0x000fe80000100800 */
[----:B------:R-:W-:Y:S04]  /*c2710*/  STL [R1+0x2854], R41 ;  /* 0x0028542901007387 */ /* 0x000fe80000100800 */
[----:B------:R1:W-:Y:S01]  /*c2720*/  STL [R1+0x2864], R11 ;  /* 0x0028640b01007387 */ /* 0x0003e20000100800 */
[----:B---3--:R-:W-:-:S02]  /*c2730*/  IADD3 R10, P2, R10, UR14, RZ ;  /* 0x0000000e0a0a7c10 */ /* 0x008fc4000ff5e0ff */
[----:B----4-:R-:W-:Y:S01]  /*c2740*/  IADD3 R9, P3, R9, UR14, RZ ;  /* 0x0000000e09097c10 */ /* 0x010fe2000ff7e0ff */
[----:B-1----:R-:W2:Y:S04]  /*c2750*/  LDL.LU R11, [R1+0x2894] ;  /* 0x00289400010b7983 */ /* 0x002ea80000300800 */
[----:B------:R-:W-:Y:S04]  /*c2760*/  STL [R1+0x2828], R52 ;  /* 0x0028283401007387 */ /* 0x000fe80000100800 */
[----:B------:R-:W3:Y:S04]  /*c2770*/  LDL.LU R17, [R1+0x2860] ;  /* 0x0028600001117983 */ /* 0x000ee80000300800 */
[----:B------:R-:W4:Y:S04]  /*c2780*/  LDL.LU R14, [R1+0x289c] ;  /* 0x00289c00010e7983 */ /* 0x000f280000300800 */
[----:B------:R-:W-:Y:S04]  /*c2790*/  STL [R1+0x286c], R10 ;  /* 0x00286c0a01007387 */ /* 0x000fe80000100800 */
[----:B------:R-:W4:Y:S01]  /*c27a0*/  LDL.LU R22, [R1+0x2868] ;  /* 0x0028680001167983 */ /* 0x000f220000300800 */
[----:B------:R-:W-:-:S03]  /*c27b0*/  IADD3 R8, P4, R8, UR14, RZ ;  /* 0x0000000e08087c10 */ /* 0x000fc6000ff9e0ff */
[----:B------:R1:W-:Y:S04]  /*c27c0*/  STL [R1+0x2874], R9 ;  /* 0x0028740901007387 */ /* 0x0003e80000100800 */
[----:B-1----:R-:W4:Y:S04]  /*c27d0*/  LDL.LU R9, [R1+0x28a4] ;  /* 0x0028a40001097983 */ /* 0x002f280000300800 */
[----:B------:R-:W4:Y:S04]  /*c27e0*/  LDL.LU R15, [R1+0x2870] ;  /* 0x00287000010f7983 */ /* 0x000f280000300800 */
[----:B------:R-:W-:Y:S04]  /*c27f0*/  STL [R1+0x2830], R50 ;  /* 0x0028303201007387 */ /* 0x000fe80000100800 */
[----:B------:R-:W4:Y:S04]  /*c2800*/  LDL.LU R21, [R1+0x28ac] ;  /* 0x0028ac0001157983 */ /* 0x000f280000300800 */
[----:B------:R1:W-:Y:S04]  /*c2810*/  STL [R1+0x287c], R8 ;  /* 0x00287c0801007387 */ /* 0x0003e80000100800 */
[----:B-1----:R-:W4:Y:S01]  /*c2820*/  LDL.LU R8, [R1+0x2878] ;  /* 0x0028780001087983 */ /* 0x002f220000300800 */
[----:B------:R-:W-:-:S03]  /*c2830*/  IADD3.X R44, R44, UR9, RZ, P5, !PT ;  /* 0x000000092c2c7c10 */ /* 0x000fc6000affe4ff */
[----:B------:R-:W4:Y:S01]  /*c2840*/  LDL.LU R16, [R1+0x28b4] ;  /* 0x0028b40001107983 */ /* 0x000f220000300800 */
[----:B------:R-:W-:-:S03]  /*c2850*/  IADD3 R19, P5, R19, UR14, RZ ;  /* 0x0000000e13137c10 */ /* 0x000fc6000ffbe0ff */
[----:B------:R-:W4:Y:S01]  /*c2860*/  LDL.LU R13, [R1+0x2880] ;  /* 0x00288000010d7983 */ /* 0x000f220000300800 */
[----:B------:R-:W-:-:S03]  /*c2870*/  IADD3.X R42, R42, UR9, RZ, P6, !PT ;  /* 0x000000092a2a7c10 */ /* 0x000fc6000b7fe4ff */
[----:B------:R-:W4:Y:S01]  /*c2880*/  LDL.LU R12, [R1+0x28bc] ;  /* 0x0028bc00010c7983 */ /* 0x000f220000300800 */
[----:B------:R-:W-:-:S03]  /*c2890*/  IADD3.X R18, R18, UR9, RZ, P0, !PT ;  /* 0x0000000912127c10 */ /* 0x000fc600087fe4ff */
[----:B------:R-:W4:Y:S01]  /*c28a0*/  LDL.LU R10, [R1+0x2888] ;  /* 0x00288800010a7983 */ /* 0x000f220000300800 */
[----:B------:R-:W-:-:S03]  /*c28b0*/  IADD3 R23, P6, R23, UR14, RZ ;  /* 0x0000000e17177c10 */ /* 0x000fc6000ffde0ff */
[----:B------:R-:W-:Y:S04]  /*c28c0*/  STL [R1+0x2838], R48 ;  /* 0x0028383001007387 */ /* 0x000fe80000100800 */
[----:B------:R-:W4:Y:S04]  /*c28d0*/  LDL.LU R20, [R1+0x28c4] ;  /* 0x0028c40001147983 */ /* 0x000f280000300800 */
[----:B------:R1:W-:Y:S04]  /*c28e0*/  STL [R1+0x2884], R19 ;  /* 0x0028841301007387 */ /* 0x0003e80000100800 */
[----:B-1----:R-:W4:Y:S04]  /*c28f0*/  LDL.LU R19, [R1+0x2890] ;  /* 0x0028900001137983 */ /* 0x002f280000300800 */
[----:B------:R-:W-:Y:S04]  /*c2900*/  STL [R1+0x2840], R46 ;  /* 0x0028402e01007387 */ /* 0x000fe80000100800 */
[----:B------:R-:W-:Y:S04]  /*c2910*/  STL [R1+0x2848], R44 ;  /* 0x0028482c01007387 */ /* 0x000fe80000100800 */
[----:B------:R1:W-:Y:S04]  /*c2920*/  STL [R1+0x2858], R18 ;  /* 0x0028581201007387 */ /* 0x0003e80000100800 */
[----:B------:R-:W-:Y:S04]  /*c2930*/  STL [R1+0x288c], R23 ;  /* 0x00288c1701007387 */ /* 0x000fe80000100800 */
[----:B-1----:R-:W4:Y:S01]  /*c2940*/  LDL.LU R18, [R1+0x2898] ;  /* 0x0028980001127983 */ /* 0x002f220000300800 */
[----:B--2---:R-:W-:-:S05]  /*c2950*/  IADD3 R11, P0, R11, UR14, RZ ;  /* 0x0000000e0b0b7c10 */ /* 0x004fca000ff1e0ff */
[----:B------:R1:W-:Y:S01]  /*c2960*/  STL [R1+0x2894], R11 ;  /* 0x0028940b01007387 */ /* 0x0003e20000100800 */
[----:B---3--:R-:W-:Y:S02]  /*c2970*/  IADD3.X R17, R17, UR9, RZ, P1, !PT ;  /* 0x0000000911117c10 */ /* 0x008fe40008ffe4ff */
[----:B----4-:R-:W-:Y:S01]  /*c2980*/  IADD3 R14, P1, R14, UR14, RZ ;  /* 0x0000000e0e0e7c10 */ /* 0x010fe2000ff3e0ff */
[----:B-1----:R-:W2:Y:S04]  /*c2990*/  LDL.LU R11, [R1+0x28a0] ;  /* 0x0028a000010b7983 */ /* 0x002ea80000300800 */
[----:B------:R-:W-:Y:S01]  /*c29a0*/  STL [R1+0x2850], R42 ;  /* 0x0028502a01007387 */ /* 0x000fe20000100800 */
[----:B------:R-:W-:-:S03]  /*c29b0*/  IADD3.X R22, R22, UR9, RZ, P2, !PT ;  /* 0x0000000916167c10 */ /* 0x000fc600097fe4ff */
[----:B------:R-:W3:Y:S04]  /*c29c0*/  LDL.LU R39, [R1+0x28cc] ;  /* 0x0028cc0001277983 */ /* 0x000ee80000300800 */
[----:B------:R-:W4:Y:S04]  /*c29d0*/  LDL.LU R37, [R1+0x28d4] ;  /* 0x0028d40001257983 */ /* 0x000f280000300800 */
[----:B------:R1:W-:Y:S01]  /*c29e0*/  STL [R1+0x2860], R17 ;  /* 0x0028601101007387 */ /* 0x0003e20000100800 */
[----:B------:R-:W-:-:S03]  /*c29f0*/  IADD3 R9, P2, R9, UR14, RZ ;  /* 0x0000000e09097c10 */ /* 0x000fc6000ff5e0ff */
[----:B-1----:R-:W4:Y:S04]  /*c2a00*/  LDL.LU R17, [R1+0x28dc] ;  /* 0x0028dc0001117983 */ /* 0x002f280000300800 */
[----:B------:R1:W-:Y:S01]  /*c2a10*/  STL [R1+0x289c], R14 ;  /* 0x00289c0e01007387 */ /* 0x0003e20000100800 */
[----:B------:R-:W-:-:S03]  /*c2a20*/  IADD3.X R15, R15, UR9, RZ, P3, !PT ;  /* 0x000000090f0f7c10 */ /* 0x000fc60009ffe4ff */
[----:B-1----:R-:W4:Y:S04]  /*c2a30*/  LDL.LU R14, [R1+0x28a8] ;  /* 0x0028a800010e7983 */ /* 0x002f280000300800 */
[----:B------:R1:W-:Y:S01]  /*c2a40*/  STL [R1+0x28a4], R9 ;  /* 0x0028a40901007387 */ /* 0x0003e20000100800 */
[----:B------:R-:W-:-:S03]  /*c2a50*/  IADD3.X R8, R8, UR9, RZ, P4, !PT ;  /* 0x0000000908087c10 */ /* 0x000fc6000a7fe4ff */
[----:B-1----:R-:W4:Y:S04]  /*c2a60*/  LDL.LU R9, [R1+0x28e4] ;  /* 0x0028e40001097983 */ /* 0x002f280000300800 */
[----:B------:R-:W-:Y:S04]  /*c2a70*/  STL [R1+0x2868], R22 ;  /* 0x0028681601007387 */ /* 0x000fe80000100800 */
[----:B------:R1:W-:Y:S04]  /*c2a80*/  STL [R1+0x2870], R15 ;  /* 0x0028700f01007387 */ /* 0x0003e80000100800 */
[----:B-1----:R-:W4:Y:S04]  /*c2a90*/  LDL.LU R15, [R1+0x28b0] ;  /* 0x0028b000010f7983 */ /* 0x002f280000300800 */
[----:B------:R1:W-:Y:S04]  /*c2aa0*/  STL [R1+0x2878], R8 ;  /* 0x0028780801007387 */ /* 0x0003e80000100800 */
[----:B-1----:R-:W4:Y:S01]  /*c2ab0*/  LDL.LU R8, [R1+0x28ec] ;  /* 0x0028ec0001087983 */ /* 0x002f220000300800 */
[----:B------:R-:W-:-:S02]  /*c2ac0*/  IADD3 R21, P3, R21, UR14, RZ ;  /* 0x0000000e15157c10 */ /* 0x000fc4000ff7e0ff */
[----:B------:R-:W-:Y:S02]  /*c2ad0*/  IADD3 R16, P4, R16, UR14, RZ ;  /* 0x0000000e10107c10 */ /* 0x000fe4000ff9e0ff */
[----:B------:R-:W-:Y:S01]  /*c2ae0*/  IADD3.X R13, R13, UR9, RZ, P5, !PT ;  /* 0x000000090d0d7c10 */ /* 0x000fe2000affe4ff */
[----:B------:R-:W-:Y:S01]  /*c2af0*/  STL [R1+0x28ac], R21 ;  /* 0x0028ac1501007387 */ /* 0x000fe20000100800 */
[----:B------:R-:W-:-:S03]  /*c2b00*/  IADD3 R12, P5, R12, UR14, RZ ;  /* 0x0000000e0c0c7c10 */ /* 0x000fc6000ffbe0ff */
[----:B------:R1:W-:Y:S01]  /*c2b10*/  STL [R1+0x28b4], R16 ;  /* 0x0028b41001007387 */ /* 0x0003e20000100800 */
[----:B------:R-:W-:Y:S02]  /*c2b20*/  IADD3.X R10, R10, UR9, RZ, P6, !PT ;  /* 0x000000090a0a7c10 */ /* 0x000fe4000b7fe4ff */
[----:B------:R-:W-:Y:S01]  /*c2b30*/  IADD3 R20, P6, R20, UR14, RZ ;  /* 0x0000000e14147c10 */ /* 0x000fe2000ffde0ff */
[----:B-1----:R-:W4:Y:S04]  /*c2b40*/  LDL.LU R16, [R1+0x28b8] ;  /* 0x0028b80001107983 */ /* 0x002f280000300800 */
[----:B------:R1:W-:Y:S01]  /*c2b50*/  STL [R1+0x2880], R13 ;  /* 0x0028800d01007387 */ /* 0x0003e20000100800 */
[----:B------:R-:W-:Y:S02]  /*c2b60*/  IADD3.X R19, R19, UR9, RZ, P0, !PT ;  /* 0x0000000913137c10 */ /* 0x000fe400087fe4ff */
[----:B------:R-:W-:Y:S01]  /*c2b70*/  IADD3.X R18, R18, UR9, RZ, P1, !PT ;  /* 0x0000000912127c10 */ /* 0x000fe20008ffe4ff */
[----:B-1----:R-:W4:Y:S04]  /*c2b80*/  LDL.LU R13, [R1+0x28f4] ;  /* 0x0028f400010d7983 */ /* 0x002f280000300800 */
[----:B------:R1:W-:Y:S04]  /*c2b90*/  STL [R1+0x28bc], R12 ;  /* 0x0028bc0c01007387 */ /* 0x0003e80000100800 */
[----:B-1----:R-:W4:Y:S04]  /*c2ba0*/  LDL.LU R12, [R1+0x28c0] ;  /* 0x0028c000010c7983 */ /* 0x002f280000300800 */
[----:B------:R1:W-:Y:S04]  /*c2bb0*/  STL [R1+0x2888], R10 ;  /* 0x0028880a01007387 */ /* 0x0003e80000100800 */
[----:B-1----:R-:W4:Y:S04]  /*c2bc0*/  LDL.LU R10, [R1+0x28fc] ;  /* 0x0028fc00010a7983 */ /* 0x002f280000300800 */
[----:B------:R-:W4:Y:S04]  /*c2bd0*/  LDL.LU R40, [R1+0x28c8] ;  /* 0x0028c80001287983 */ /* 0x000f280000300800 */
[----:B------:R-:W4:Y:S04]  /*c2be0*/  LDL.LU R38, [R1+0x28d0] ;  /* 0x0028d00001267983 */ /* 0x000f280000300800 */
[----:B------:R-:W-:Y:S04]  /*c2bf0*/  STL [R1+0x28c4], R20 ;  /* 0x0028c41401007387 */ /* 0x000fe80000100800 */
[----:B------:R-:W-:Y:S04]  /*c2c00*/  STL [R1+0x2890], R19 ;  /* 0x0028901301007387 */ /* 0x000fe80000100800 */
[----:B------:R-:W4:Y:S04]  /*c2c10*/  LDL.LU R24, [R1+0x2904] ;  /* 0x0029040001187983 */ /* 0x000f280000300800 */
[----:B------:R-:W4:Y:S04]  /*c2c20*/  LDL.LU R23, [R1+0x290c] ;  /* 0x00290c0001177983 */ /* 0x000f280000300800 */
[----:B------:R-:W-:Y:S04]  /*c2c30*/  STL [R1+0x2898], R18 ;  /* 0x0028981201007387 */ /* 0x000fe80000100800 */
[----:B------:R-:W4:Y:S01]  /*c2c40*/  LDL.LU R22, [R1+0x28d8] ;  /* 0x0028d80001167983 */ /* 0x000f220000300800 */
[----:B--2---:R-:W-:-:S05]  /*c2c50*/  IADD3.X R11, R11, UR9, RZ, P2, !PT ;  /* 0x000000090b0b7c10 */ /* 0x004fca00097fe4ff */
[----:B------:R1:W-:Y:S01]  /*c2c60*/  STL [R1+0x28a0], R11 ;  /* 0x0028a00b01007387 */ /* 0x0003e20000100800 */
[----:B---3--:R-:W-:Y:S02]  /*c2c70*/  IADD3 R39, P0, R39, UR14, RZ ;  /* 0x0000000e27277c10 */ /* 0x008fe4000ff1e0ff */
[----:B----4-:R-:W-:Y:S01]  /*c2c80*/  IADD3 R37, P1, R37, UR14, RZ ;  /* 0x0000000e25257c10 */ /* 0x010fe2000ff3e0ff */
[----:B-1----:R-:W2:Y:S04]  /*c2c90*/  LDL.LU R11, [R1+0x2914] ;  /* 0x00291400010b7983 */ /* 0x002ea80000300800 */
[----:B------:R-:W-:Y:S01]  /*c2ca0*/  STL [R1+0x28cc], R39 ;  /* 0x0028cc2701007387 */ /* 0x000fe20000100800 */
[----:B------:R-:W-:Y:S02]  /*c2cb0*/  IADD3 R17, P2, R17, UR14, RZ ;  /* 0x0000000e11117c10 */ /* 0x000fe4000ff5e0ff */
[----:B------:R-:W-:-:S05]  /*c2cc0*/  IADD3.X R14, R14, UR9, RZ, P3, !PT ;  /* 0x000000090e0e7c10 */ /* 0x000fca0009ffe4ff */
[----:B------:R1:W-:Y:S01]  /*c2cd0*/  STL [R1+0x28a8], R14 ;  /* 0x0028a80e01007387 */ /* 0x0003e20000100800 */
[----:B------:R-:W-:-:S03]  /*c2ce0*/  IADD3 R9, P3, R9, UR14, RZ ;  /* 0x0000000e09097c10 */ /* 0x000fc6000ff7e0ff */
[----:B-1----:R-:W3:Y:S04]  /*c2cf0*/  LDL.LU R14, [R1+0x28e0] ;  /* 0x0028e000010e7983 */ /* 0x002ee80000300800 */
[----:B------:R-:W-:Y:S04]  /*c2d00*/  STL [R1+0x28dc], R17 ;  /* 0x0028dc1101007387 */ /* 0x000fe80000100800 */
[----:B------:R-:W-:Y:S04]  /*c2d10*/  STL [R1+0x28d4], R37 ;  /* 0x0028d42501007387 */ /* 0x000fe80000100800 */
[----:B------:R1:W-:Y:S01]  /*c2d20*/  STL [R1+0x28e4], R9 ;  /* 0x0028e40901007387 */ /* 0x0003e20000100800 */
[----:B------:R-:W-:-:S03]  /*c2d30*/  IADD3.X R15, R15, UR9, RZ, P4, !PT ;  /* 0x000000090f0f7c10 */ /* 0x000fc6000a7fe4ff */
[----:B-1----:R-:W4:Y:S04]  /*c2d40*/  LDL.LU R9, [R1+0x291c] ;  /* 0x00291c0001097983 */ /* 0x002f280000300800 */
[----:B------:R-:W4:Y:S01]  /*c2d50*/  LDL.LU R21, [R1+0x28e8] ;  /* 0x0028e80001157983 */ /* 0x000f220000300800 */
[----:B------:R-:W-:-:S03]  /*c2d60*/  IADD3 R8, P4, R8, UR14, RZ ;  /* 0x0000000e08087c10 */ /* 0x000fc6000ff9e0ff */
[----:B------:R1:W-:Y:S04]  /*c2d70*/  STL [R1+0x28b0], R15 ;  /* 0x0028b00f01007387 */ /* 0x0003e80000100800 */
[----:B-1----:R-:W4:Y:S04]  /*c2d80*/  LDL.LU R15, [R1+0x2924] ;  /* 0x00292400010f7983 */ /* 0x002f280000300800 */
[----:B------:R1:W-:Y:S04]  /*c2d90*/  STL [R1+0x28ec], R8 ;  /* 0x0028ec0801007387 */ /* 0x0003e80000100800 */
[----:B-1----:R-:W4:Y:S01]  /*c2da0*/  LDL.LU R8, [R1+0x28f0] ;  /* 0x0028f00001087983 */ /* 0x002f220000300800 */
[----:B------:R-:W-:-:S03]  /*c2db0*/  IADD3.X R16, R16, UR9, RZ, P5, !PT ;  /* 0x0000000910107c10 */ /* 0x000fc6000affe4ff */
[----:B------:R-:W4:Y:S04]  /*c2dc0*/  LDL.LU R19, [R1+0x292c] ;  /* 0x00292c0001137983 */ /* 0x000f280000300800 */
[----:B------:R-:W4:Y:S01]  /*c2dd0*/  LDL.LU R18, [R1+0x28f8] ;  /* 0x0028f80001127983 */ /* 0x000f220000300800 */
[----:B------:R-:W-:-:S03]  /*c2de0*/  IADD3 R13, P5, R13, UR14, RZ ;  /* 0x0000000e0d0d7c10 */ /* 0x000fc6000ffbe0ff */
[----:B------:R-:W4:Y:S04]  /*c2df0*/  LDL.LU R17, [R1+0x2934] ;  /* 0x0029340001117983 */ /* 0x000f280000300800 */
[----:B------:R1:W-:Y:S04]  /*c2e00*/  STL [R1+0x28b8], R16 ;  /* 0x0028b81001007387 */ /* 0x0003e80000100800 */
[----:B------:R-:W4:Y:S01]  /*c2e10*/  LDL.LU R20, [R1+0x2900] ;  /* 0x0029000001147983 */ /* 0x000f220000300800 */
[----:B------:R-:W-:-:S03]  /*c2e20*/  IADD3.X R12, R12, UR9, RZ, P6, !PT ;  /* 0x000000090c0c7c10 */ /* 0x000fc6000b7fe4ff */
[----:B------:R1:W-:Y:S04]  /*c2e30*/  STL [R1+0x28f4], R13 ;  /* 0x0028f40d01007387 */ /* 0x0003e80000100800 */
[----:B-1----:R-:W4:Y:S04]  /*c2e40*/  LDL.LU R16, [R1+0x293c] ;  /* 0x00293c0001107983 */ /* 0x002f280000300800 */
[----:B------:R1:W-:Y:S04]  /*c2e50*/  STL [R1+0x28c0], R12 ;  /* 0x0028c00c01007387 */ /* 0x0003e80000100800 */
[----:B------:R-:W4:Y:S01]  /*c2e60*/  LDL.LU R13, [R1+0x2908] ;  /* 0x00290800010d7983 */ /* 0x000f220000300800 */
[----:B------:R-:W-:-:S05]  /*c2e70*/  IADD3 R10, P6, R10, UR14, RZ ;  /* 0x0000000e0a0a7c10 */ /* 0x000fca000ffde0ff */
[----:B------:R1:W-:Y:S01]  /*c2e80*/  STL [R1+0x28fc], R10 ;  /* 0x0028fc0a01007387 */ /* 0x0003e20000100800 */
[----:B------:R-:W-:-:S03]  /*c2e90*/  IADD3.X R40, R40, UR9, RZ, P0, !PT ;  /* 0x0000000928287c10 */ /* 0x000fc600087fe4ff */
[----:B-1----:R-:W4:Y:S01]  /*c2ea0*/  LDL.LU R12, [R1+0x2944] ;  /* 0x00294400010c7983 */ /* 0x002f220000300800 */
[----:B------:R-:W-:-:S03]  /*c2eb0*/  IADD3.X R38, R38, UR9, RZ, P1, !PT ;  /* 0x0000000926267c10 */ /* 0x000fc60008ffe4ff */
[----:B------:R-:W4:Y:S01]  /*c2ec0*/  LDL.LU R10, [R1+0x2910] ;  /* 0x00291000010a7983 */ /* 0x000f220000300800 */
[----:B------:R-:W-:-:S03]  /*c2ed0*/  IADD3 R24, P0, R24, UR14, RZ ;  /* 0x0000000e18187c10 */ /* 0x000fc6000ff1e0ff */
[----:B------:R-:W-:Y:S01]  /*c2ee0*/  STL [R1+0x28c8], R40 ;  /* 0x0028c82801007387 */ /* 0x000fe20000100800 */
[----:B------:R-:W-:-:S03]  /*c2ef0*/  IADD3 R23, P1, R23, UR14, RZ ;  /* 0x0000000e17177c10 */ /* 0x000fc6000ff3e0ff */
[----:B------:R-:W-:Y:S01]  /*c2f00*/  STL [R1+0x2904], R24 ;  /* 0x0029041801007387 */ /* 0x000fe20000100800 */
[----:B------:R-:W-:-:S03]  /*c2f10*/  IADD3.X R22, R22, UR9, RZ, P2, !PT ;  /* 0x0000000916167c10 */ /* 0x000fc600097fe4ff */
[----:B------:R-:W-:Y:S01]  /*c2f20*/  STL [R1+0x290c], R23 ;  /* 0x00290c1701007387 */ /* 0x000fe20000100800 */
[----:B--2---:R-:W-:-:S05]  /*c2f30*/  IADD3 R11, P2, R11, UR14, RZ ;  /* 0x0000000e0b0b7c10 */ /* 0x004fca000ff5e0ff */
[----:B------:R1:W-:Y:S04]  /*c2f40*/  STL [R1+0x2914], R11 ;  /* 0x0029140b01007387 */ /* 0x0003e80000100800 */
[----:B-1----:R-:W2:Y:S04]  /*c2f50*/  LDL.LU R11, [R1+0x2918] ;  /* 0x00291800010b7983 */ /* 0x002ea80000300800 */
[----:B------:R-:W-:Y:S04]  /*c2f60*/  STL [R1+0x28d8], R22 ;  /* 0x0028d81601007387 */ /* 0x000fe80000100800 */
[----:B------:R-:W-:Y:S04]  /*c2f70*/  STL [R1+0x28d0], R38 ;  /* 0x0028d02601007387 */ /* 0x000fe80000100800 */
[----:B------:R-:W2:Y:S04]  /*c2f80*/  LDL.LU R35, [R1+0x294c] ;  /* 0x00294c0001237983 */ /* 0x000ea80000300800 */
[----:B------:R-:W2:Y:S01]  /*c2f90*/  LDL.LU R33, [R1+0x2954] ;  /* 0x0029540001217983 */ /* 0x000ea20000300800 */
[----:B---3--:R-:W-:-:S05]  /*c2fa0*/  IADD3.X R14, R14, UR9, RZ, P3, !PT ;  /* 0x000000090e0e7c10 */ /* 0x008fca0009ffe4ff */
[----:B------:R1:W-:Y:S04]  /*c2fb0*/  STL [R1+0x28e0], R14 ;  /* 0x0028e00e01007387 */ /* 0x0003e80000100800 */
[----:B-1----:R-:W3:Y:S01]  /*c2fc0*/  LDL.LU R14, [R1+0x2920] ;  /* 0x00292000010e7983 */ /* 0x002ee20000300800 */
[----:B----4-:R-:W-:Y:S02]  /*c2fd0*/  IADD3 R9, P3, R9, UR14, RZ ;  /* 0x0000000e09097c10 */ /* 0x010fe4000ff7e0ff */
[----:B------:R-:W-:-:S03]  /*c2fe0*/  IADD3.X R21, R21, UR9, RZ, P4, !PT ;  /* 0x0000000915157c10 */ /* 0x000fc6000a7fe4ff */
[----:B------:R1:W-:Y:S04]  /*c2ff0*/  STL [R1+0x291c], R9 ;  /* 0x00291c0901007387 */ /* 0x0003e80000100800 */
[----:B-1----:R-:W4:Y:S01]  /*c3000*/  LDL.LU R9, [R1+0x295c] ;  /* 0x00295c0001097983 */ /* 0x002f220000300800 */
[----:B------:R-:W-:-:S05]  /*c3010*/  IADD3 R15, P4, R15, UR14, RZ ;  /* 0x0000000e0f0f7c10 */ /* 0x000fca000ff9e0ff */
[----:B------:R1:W-:Y:S01]  /*c3020*/  STL [R1+0x2924], R15 ;  /* 0x0029240f01007387 */ /* 0x0003e20000100800 */
[----:B------:R-:W-:-:S03]  /*c3030*/  IADD3.X R8, R8, UR9, RZ, P5, !PT ;  /* 0x0000000908087c10 */ /* 0x000fc6000affe4ff */
[----:B-1----:R-:W4:Y:S04]  /*c3040*/  LDL.LU R15, [R1+0x2928] ;  /* 0x00292800010f7983 */ /* 0x002f280000300800 */
[----:B------:R-:W-:Y:S04]  /*c3050*/  STL [R1+0x28e8], R21 ;  /* 0x0028e81501007387 */ /* 0x000fe80000100800 */
[----:B------:R1:W-:Y:S04]  /*c3060*/  STL [R1+0x28f0], R8 ;  /* 0x0028f00801007387 */ /* 0x0003e80000100800 */
[----:B-1----:R-:W4:Y:S01]  /*c3070*/  LDL.LU R8, [R1+0x2964] ;  /* 0x0029640001087983 */ /* 0x002f220000300800 */
[----:B------:R-:W-:-:S02]  /*c3080*/  IADD3 R19, P5, R19, UR14, RZ ;  /* 0x0000000e13137c10 */ /* 0x000fc4000ffbe0ff */
[----:B------:R-:W-:Y:S02]  /*c3090*/  IADD3.X R18, R18, UR9, RZ, P6, !PT ;  /* 0x0000000912127c10 */ /* 0x000fe4000b7fe4ff */
[----:B------:R-:W-:Y:S01]  /*c30a0*/  IADD3 R17, P6, R17, UR14, RZ ;  /* 0x0000000e11117c10 */ /* 0x000fe2000ffde0ff */
[----:B------:R1:W-:Y:S01]  /*c30b0*/  STL [R1+0x292c], R19 ;  /* 0x00292c1301007387 */ /* 0x0003e20000100800 */
[----:B------:R-:W-:Y:S02]  /*c30c0*/  IADD3.X R20, R20, UR9, RZ, P0, !PT ;  /* 0x0000000914147c10 */ /* 0x000fe400087fe4ff */
[----:B------:R-:W-:Y:S01]  /*c30d0*/  IADD3 R16, P0, R16, UR14, RZ ;  /* 0x0000000e10107c10 */ /* 0x000fe2000ff1e0ff */
[----:B-1----:R-:W4:Y:S01]  /*c30e0*/  LDL.LU R19, [R1+0x2930] ;  /* 0x0029300001137983 */ /* 0x002f220000300800 */
[----:B------:R-:W-:-:S03]  /*c30f0*/  IADD3.X R13, R13, UR9, RZ, P1, !PT ;  /* 0x000000090d0d7c10 */ /* 0x000fc60008ffe4ff */
[----:B------:R1:W-:Y:S01]  /*c3100*/  STL [R1+0x28f8], R18 ;  /* 0x0028f81201007387 */ /* 0x0003e20000100800 */
[----:B------:R-:W-:-:S03]  /*c3110*/  IADD3 R12, P1, R12, UR14, RZ ;  /* 0x0000000e0c0c7c10 */ /* 0x000fc6000ff3e0ff */
[----:B-1----:R-:W4:Y:S04]  /*c3120*/  LDL.LU R18, [R1+0x296c] ;  /* 0x00296c0001127983 */ /* 0x002f280000300800 */
[----:B------:R1:W-:Y:S01]  /*c3130*/  STL [R1+0x2934], R17 ;  /* 0x0029341101007387 */ /* 0x0003e20000100800 */
[----:B------:R-:W-:-:S03]  /*c3140*/  IADD3.X R10, R10, UR9, RZ, P2, !PT ;  /* 0x000000090a0a7c10 */ /* 0x000fc600097fe4ff */
[----:B-1----:R-:W4:Y:S04]  /*c3150*/  LDL.LU R17, [R1+0x2938] ;  /* 0x0029380001117983 */ /* 0x002f280000300800 */
[----:B------:R-:W-:Y:S04]  /*c3160*/  STL [R1+0x2900], R20 ;  /* 0x0029001401007387 */ /* 0x000fe80000100800 */
[----:B------:R1:W-:Y:S04]  /*c3170*/  STL [R1+0x2908], R13 ;  /* 0x0029080d01007387 */ /* 0x0003e80000100800 */
[----:B------:R-:W-:Y:S04]  /*c3180*/  STL [R1+0x293c], R16 ;  /* 0x00293c1001007387 */ /* 0x000fe80000100800 */
[----:B-1----:R-:W4:Y:S04]  /*c3190*/  LDL.LU R13, [R1+0x2974] ;  /* 0x00297400010d7983 */ /* 0x002f280000300800 */
[----:B------:R1:W-:Y:S04]  /*c31a0*/  STL [R1+0x2944], R12 ;  /* 0x0029440c01007387 */ /* 0x0003e80000100800 */
[----:B-1----:R-:W4:Y:S04]  /*c31b0*/  LDL.LU R12, [R1+0x2940] ;  /* 0x00294000010c7983 */ /* 0x002f280000300800 */
[----:B------:R-:W4:Y:S04]  /*c31c0*/  LDL.LU R23, [R1+0x297c] ;  /* 0x00297c0001177983 */ /* 0x000f280000300800 */
[----:B------:R1:W-:Y:S04]  /*c31d0*/  STL [R1+0x2910], R10 ;  /* 0x0029100a01007387 */ /* 0x0003e80000100800 */
[----:B-1----:R-:W4:Y:S04]  /*c31e0*/  LDL.LU R10, [R1+0x2984] ;  /* 0x00298400010a7983 */ /* 0x002f280000300800 */
[----:B------:R-:W4:Y:S04]  /*c31f0*/  LDL.LU R36, [R1+0x2948] ;  /* 0x0029480001247983 */ /* 0x000f280000300800 */
[----:B------:R-:W4:Y:S04]  /*c3200*/  LDL.LU R34, [R1+0x2950] ;  /* 0x0029500001227983 */ /* 0x000f280000300800 */
[----:B------:R-:W4:Y:S04]  /*c3210*/  LDL.LU R22, [R1+0x298c] ;  /* 0x00298c0001167983 */ /* 0x000f280000300800 */
[----:B------:R-:W4:Y:S01]  /*c3220*/  LDL.LU R21, [R1+0x2958] ;  /* 0x0029580001157983 */ /* 0x000f220000300800 */
[----:B--2---:R-:W-:-:S05]  /*c3230*/  IADD3.X R11, R11, UR9, RZ, P3, !PT ;  /* 0x000000090b0b7c10 */ /* 0x004fca0009ffe4ff */
[----:B------:R1:W-:Y:S01]  /*c3240*/  STL [R1+0x2918], R11 ;  /* 0x0029180b01007387 */ /* 0x0003e20000100800 */
[----:B------:R-:W-:-:S03]  /*c3250*/  IADD3 R35, P2, R35, UR14, RZ ;  /* 0x0000000e23237c10 */ /* 0x000fc6000ff5e0ff */
[----:B-1----:R-:W2:Y:S01]  /*c3260*/  LDL.LU R11, [R1+0x2994] ;  /* 0x00299400010b7983 */ /* 0x002ea20000300800 */
[----:B------:R-:W-:-:S03]  /*c3270*/  IADD3 R33, P3, R33, UR14, RZ ;  /* 0x0000000e21217c10 */ /* 0x000fc6000ff7e0ff */
[----:B------:R-:W-:Y:S01]  /*c3280*/  STL [R1+0x294c], R35 ;  /* 0x00294c2301007387 */ /* 0x000fe20000100800 */
[----:B---3--:R-:W-:-:S05]  /*c3290*/  IADD3.X R14, R14, UR9, RZ, P4, !PT ;  /* 0x000000090e0e7c10 */ /* 0x008fca000a7fe4ff */
[----:B------:R1:W-:Y:S04]  /*c32a0*/  STL [R1+0x2920], R14 ;  /* 0x0029200e01007387 */ /* 0x0003e80000100800 */
[----:B-1----:R-:W3:Y:S01]  /*c32b0*/  LDL.LU R14, [R1+0x2960] ;  /* 0x00296000010e7983 */ /* 0x002ee20000300800 */
[----:B----4-:R-:W-:-:S05]  /*c32c0*/  IADD3 R9, P4, R9, UR14, RZ ;  /* 0x0000000e09097c10 */ /* 0x010fca000ff9e0ff */
[----:B------:R1:W-:Y:S04]  /*c32d0*/  STL [R1+0x295c], R9 ;  /* 0x00295c0901007387 */ /* 0x0003e80000100800 */
[----:B-1----:R-:W4:Y:S01]  /*c32e0*/  LDL.LU R9, [R1+0x299c] ;  /* 0x00299c0001097983 */ /* 0x002f220000300800 */
[----:B------:R-:W-:-:S03]  /*c32f0*/  IADD3.X R15, R15, UR9, RZ, P5, !PT ;  /* 0x000000090f0f7c10 */ /* 0x000fc6000affe4ff */
[----:B------:R-:W-:Y:S04]  /*c3300*/  STL [R1+0x2954], R33 ;  /* 0x0029542101007387 */ /* 0x000fe80000100800 */
[----:B------:R-:W4:Y:S04]  /*c3310*/  LDL.LU R16, [R1+0x2968] ;  /* 0x0029680001107983 */ /* 0x000f280000300800 */
[----:B------:R1:W-:Y:S01]  /*c3320*/  STL [R1+0x2928], R15 ;  /* 0x0029280f01007387 */ /* 0x0003e20000100800 */
[----:B------:R-:W-:-:S03]  /*c3330*/  IADD3 R8, P5, R8, UR14, RZ ;  /* 0x0000000e08087c10 */ /* 0x000fc6000ffbe0ff */
[----:B-1----:R-:W4:Y:S04]  /*c3340*/  LDL.LU R15, [R1+0x29a4] ;  /* 0x0029a400010f7983 */ /* 0x002f280000300800 */
[----:B------:R1:W-:Y:S04]  /*c3350*/  STL [R1+0x2964], R8 ;  /* 0x0029640801007387 */ /* 0x0003e80000100800 */
[----:B-1----:R-:W4:Y:S01]  /*c3360*/  LDL.LU R8, [R1+0x2970] ;  /* 0x0029700001087983 */ /* 0x002f220000300800 */
[----:B------:R-:W-:-:S03]  /*c3370*/  IADD3.X R19, R19, UR9, RZ, P6, !PT ;  /* 0x0000000913137c10 */ /* 0x000fc6000b7fe4ff */
[----:B------:R-:W4:Y:S04]  /*c3380*/  LDL.LU R20, [R1+0x29ac] ;  /* 0x0029ac0001147983 */ /* 0x000f280000300800 */
[----:B------:R1:W-:Y:S01]  /*c3390*/  STL [R1+0x2930], R19 ;  /* 0x0029301301007387 */ /* 0x0003e20000100800 */
[----:B------:R-:W-:-:S03]  /*c33a0*/  IADD3 R18, P6, R18, UR14, RZ ;  /* 0x0000000e12127c10 */ /* 0x000fc6000ffde0ff */
[----:B-1----:R-:W4:Y:S04]  /*c33b0*/  LDL.LU R19, [R1+0x2978] ;  /* 0x0029780001137983 */ /* 0x002f280000300800 */
[----:B------:R1:W-:Y:S01]  /*c33c0*/  STL [R1+0x296c], R18 ;  /* 0x00296c1201007387 */ /* 0x0003e20000100800 */
[----:B------:R-:W-:-:S03]  /*c33d0*/  IADD3.X R17, R17, UR9, RZ, P0, !PT ;  /* 0x0000000911117c10 */ /* 0x000fc600087fe4ff */
[----:B-1----:R-:W4:Y:S04]  /*c33e0*/  LDL.LU R18, [R1+0x29b4] ;  /* 0x0029b40001127983 */ /* 0x002f280000300800 */
[----:B------:R1:W-:Y:S04]  /*c33f0*/  STL [R1+0x2938], R17 ;  /* 0x0029381101007387 */ /* 0x0003e80000100800 */
[----:B-1----:R-:W4:Y:S01]  /*c3400*/  LDL.LU R17, [R1+0x2980] ;  /* 0x0029800001117983 */ /* 0x002f220000300800 */
[----:B------:R-:W-:-:S05]  /*c3410*/  IADD3 R13, P0, R13, UR14, RZ ;  /* 0x0000000e0d0d7c10 */ /* 0x000fca000ff1e0ff */
[----:B------:R1:W-:Y:S01]  /*c3420*/  STL [R1+0x2974], R13 ;  /* 0x0029740d01007387 */ /* 0x0003e20000100800 */
[----:B------:R-:W-:-:S03]  /*c3430*/  IADD3.X R12, R12, UR9, RZ, P1, !PT ;  /* 0x000000090c0c7c10 */ /* 0x000fc60008ffe4ff */
[----:B-1----:R-:W4:Y:S01]  /*c3440*/  LDL.LU R13, [R1+0x2988] ;  /* 0x00298800010d7983 */ /* 0x002f220000300800 */
[----:B------:R-:W-:-:S03]  /*c3450*/  IADD3 R23, P1, R23, UR14, RZ ;  /* 0x0000000e17177c10 */ /* 0x000fc6000ff3e0ff */
[----:B------:R1:W-:Y:S04]  /*c3460*/  STL [R1+0x2940], R12 ;  /* 0x0029400c01007387 */ /* 0x0003e80000100800 */
[----:B-1----:R-:W4:Y:S01]  /*c3470*/  LDL.LU R12, [R1+0x2990] ;  /* 0x00299000010c7983 */ /* 0x002f220000300800 */
[----:B------:R-:W-:Y:S02]  /*c3480*/  IADD3.X R36, R36, UR9, RZ, P2, !PT ;  /* 0x0000000924247c10 */ /* 0x000fe400097fe4ff */
[----:B------:R-:W-:Y:S02]  /*c3490*/  IADD3 R10, P2, R10, UR14, RZ ;  /* 0x0000000e0a0a7c10 */ /* 0x000fe4000ff5e0ff */
[----:B------:R-:W-:-:S03]  /*c34a0*/  IADD3.X R34, R34, UR9, RZ, P3, !PT ;  /* 0x0000000922227c10 */ /* 0x000fc60009ffe4ff */
[----:B------:R1:W-:Y:S01]  /*c34b0*/  STL [R1+0x2984], R10 ;  /* 0x0029840a01007387 */ /* 0x0003e20000100800 */
[----:B------:R-:W-:Y:S02]  /*c34c0*/  IADD3 R22, P3, R22, UR14, RZ ;  /* 0x0000000e16167c10 */ /* 0x000fe4000ff7e0ff */
[----:B------:R-:W-:Y:S01]  /*c34d0*/  IADD3.X R21, R21, UR9, RZ, P4, !PT ;  /* 0x0000000915157c10 */ /* 0x000fe2000a7fe4ff */
[----:B------:R-:W-:Y:S04]  /*c34e0*/  STL [R1+0x297c], R23 ;  /* 0x00297c1701007387 */ /* 0x000fe80000100800 */
[----:B-1----:R-:W4:Y:S04]  /*c34f0*/  LDL.LU R10, [R1+0x2998] ;  /* 0x00299800010a7983 */ /* 0x002f280000300800 */
[----:B------:R-:W-:Y:S04]  /*c3500*/  STL [R1+0x2948], R36 ;  /* 0x0029482401007387 */ /* 0x000fe80000100800 */
[----:B------:R-:W-:Y:S01]  /*c3510*/  STL [R1+0x298c], R22 ;  /* 0x00298c1601007387 */ /* 0x000fe20000100800 */
[----:B--2---:R-:W-:-:S05]  /*c3520*/  IADD3 R11, P4, R11, UR14, RZ ;  /* 0x0000000e0b0b7c10 */ /* 0x004fca000ff9e0ff */
[----:B------:R1:W-:Y:S04]  /*c3530*/  STL [R1+0x2994], R11 ;  /* 0x0029940b01007387 */ /* 0x0003e80000100800 */
[----:B-1----:R-:W2:Y:S04]  /*c3540*/  LDL.LU R11, [R1+0x29a0] ;  /* 0x0029a000010b7983 */ /* 0x002ea80000300800 */
[----:B------:R-:W-:Y:S04]  /*c3550*/  STL [R1+0x2958], R21 ;  /* 0x0029581501007387 */ /* 0x000fe80000100800 */
[----:B------:R-:W-:Y:S04]  /*c3560*/  STL [R1+0x2950], R34 ;  /* 0x0029502201007387 */ /* 0x000fe80000100800 */
[----:B------:R-:W2:Y:S01]  /*c3570*/  LDL.LU R29, [R1+0x29cc] ;  /* 0x0029cc00011d7983 */ /* 0x000ea20000300800 */
[----:B---3--:R-:W-:-:S05]  /*c3580*/  IADD3.X R14, R14, UR9, RZ, P5, !PT ;  /* 0x000000090e0e7c10 */ /* 0x008fca000affe4ff */
[----:B------:R1:W-:Y:S04]  /*c3590*/  STL [R1+0x2960], R14 ;  /* 0x0029600e01007387 */ /* 0x0003e80000100800 */
[----:B-1----:R-:W3:Y:S01]  /*c35a0*/  LDL.LU R14, [R1+0x29dc] ;  /* 0x0029dc00010e7983 */ /* 0x002ee20000300800 */
[----:B----4-:R-:W-:-:S05]  /*c35b0*/  IADD3 R9, P5, R9, UR14, RZ ;  /* 0x0000000e09097c10 */ /* 0x010fca000ffbe0ff */
[----:B------:R1:W-:Y:S01]  /*c35c0*/  STL [R1+0x299c], R9 ;  /* 0x00299c0901007387 */ /* 0x0003e20000100800 */
[----:B------:R-:W-:-:S03]  /*c35d0*/  IADD3.X R16, R16, UR9, RZ, P6, !PT ;  /* 0x0000000910107c10 */ /* 0x000fc6000b7fe4ff */
[----:B-1----:R-:W4:Y:S04]  /*c35e0*/  LDL.LU R9, [R1+0x29a8] ;  /* 0x0029a80001097983 */ /* 0x002f280000300800 */
[----:B------:R-:W4:Y:S01]  /*c35f0*/  LDL.LU R23, [R1+0x29d4] ;  /* 0x0029d40001177983 */ /* 0x000f220000300800 */
[----:B------:R-:W-:-:S03]  /*c3600*/  IADD3 R15, P6, R15, UR14, RZ ;  /* 0x0000000e0f0f7c10 */ /* 0x000fc6000ffde0ff */
[----:B------:R1:W-:Y:S04]  /*c3610*/  STL [R1+0x2968], R16 ;  /* 0x0029681001007387 */ /* 0x0003e80000100800 */
[----:B-1----:R-:W4:Y:S01]  /*c3620*/  LDL.LU R16, [R1+0x29e4] ;  /* 0x0029e40001107983 */ /* 0x002f220000300800 */
[----:B------:R-:W-:-:S03]  /*c3630*/  IADD3.X R8, R8, UR9, RZ, P0, !PT ;  /* 0x0000000908087c10 */ /* 0x000fc600087fe4ff */
[----:B------:R1:W-:Y:S04]  /*c3640*/  STL [R1+0x29a4], R15 ;  /* 0x0029a40f01007387 */ /* 0x0003e80000100800 */
[----:B-1----:R-:W4:Y:S04]  /*c3650*/  LDL.LU R15, [R1+0x29b0] ;  /* 0x0029b000010f7983 */ /* 0x002f280000300800 */
[----:B------:R1:W-:Y:S04]  /*c3660*/  STL [R1+0x2970], R8 ;  /* 0x0029700801007387 */ /* 0x0003e80000100800 */
[----:B-1----:R-:W4:Y:S01]  /*c3670*/  LDL.LU R8, [R1+0x29ec] ;  /* 0x0029ec0001087983 */ /* 0x002f220000300800 */
[----:B------:R-:W-:-:S02]  /*c3680*/  IADD3 R20, P0, R20, UR14, RZ ;  /* 0x0000000e14147c10 */ /* 0x000fc4000ff1e0ff */
[----:B------:R-:W-:Y:S02]  /*c3690*/  IADD3.X R19, R19, UR9, RZ, P1, !PT ;  /* 0x0000000913137c10 */ /* 0x000fe40008ffe4ff */
[----:B------:R-:W-:Y:S01]  /*c36a0*/  IADD3 R18, P1, R18, UR14, RZ ;  /* 0x0000000e12127c10 */ /* 0x000fe2000ff3e0ff */
[----:B------:R-:W-:Y:S04]  /*c36b0*/  STL [R1+0x29ac], R20 ;  /* 0x0029ac1401007387 */ /* 0x000fe80000100800 */
[----:B------:R-:W-:Y:S04]  /*c36c0*/  STL [R1+0x2978], R19 ;  /* 0x0029781301007387 */ /* 0x000fe80000100800 */
[----:B------:R-:W-:Y:S01]  /*c36d0*/  STL [R1+0x29b4], R18 ;  /* 0x0029b41201007387 */ /* 0x000fe20000100800 */
[----:B------:R-:W-:-:S02]  /*c36e0*/  IADD3.X R17, R17, UR9, RZ, P2, !PT ;  /* 0x0000000911117c10 */ /* 0x000fc400097fe4ff */
[----:B------:R-:W-:-:S03]  /*c36f0*/  IADD3 R234, P2, R234, UR14, RZ ;  /* 0x0000000eeaea7c10 */ /* 0x000fc6000ff5e0ff */
[----:B------:R-:W-:Y:S01]  /*c3700*/  STL [R1+0x2980], R17 ;  /* 0x0029801101007387 */ /* 0x000fe20000100800 */
[----:B------:R-:W-:-:S05]  /*c3710*/  IADD3.X R13, R13, UR9, RZ, P3, !PT ;  /* 0x000000090d0d7c10 */ /* 0x000fca0009ffe4ff */
[----:B------:R1:W-:Y:S01]  /*c3720*/  STL [R1+0x2988], R13 ;  /* 0x0029880d01007387 */ /* 0x0003e20000100800 */
[----:B------:R-:W-:Y:S02]  /*c3730*/  IADD3 R232, P3, R232, UR14, RZ ;  /* 0x0000000ee8e87c10 */ /* 0x000fe4000ff7e0ff */
[----:B------:R-:W-:Y:S01]  /*c3740*/  IADD3.X R12, R12, UR9, RZ, P4, !PT ;  /* 0x000000090c0c7c10 */ /* 0x000fe2000a7fe4ff */
[----:B-1----:R-:W4:Y:S04]  /*c3750*/  LDL.LU R13, [R1+0x29f4] ;  /* 0x0029f400010d7983 */ /* 0x002f280000300800 */
[----:B------:R1:W-:Y:S04]  /*c3760*/  STL [R1+0x2990], R12 ;  /* 0x0029900c01007387 */ /* 0x0003e80000100800 */
[----:B-1----:R-:W4:Y:S04]  /*c3770*/  LDL.LU R12, [R1+0x29fc] ;  /* 0x0029fc00010c7983 */ /* 0x002f280000300800 */
[----:B------:R-:W-:Y:S01]  /*c3780*/  STL [R1+0x29bc], R234 ;  /* 0x0029bcea01007387 */ /* 0x000fe20000100800 */
[----:B------:R-:W-:-:S05]  /*c3790*/  IADD3.X R10, R10, UR9, RZ, P5, !PT ;  /* 0x000000090a0a7c10 */ /* 0x000fca000affe4ff */
[----:B------:R1:W-:Y:S04]  /*c37a0*/  STL [R1+0x2998], R10 ;  /* 0x0029980a01007387 */ /* 0x0003e80000100800 */
[----:B-1----:R-:W4:Y:S04]  /*c37b0*/  LDL.LU R10, [R1+0x2a04] ;  /* 0x002a0400010a7983 */ /* 0x002f280000300800 */
[----:B------:R-:W4:Y:S04]  /*c37c0*/  LDL.LU R32, [R1+0x29c8] ;  /* 0x0029c80001207983 */ /* 0x000f280000300800 */
[----:B------:R-:W4:Y:S04]  /*c37d0*/  LDL.LU R28, [R1+0x29d0] ;  /* 0x0029d000011c7983 */ /* 0x000f280000300800 */
[----:B------:R-:W-:Y:S01]  /*c37e0*/  STL [R1+0x29c4], R232 ;  /* 0x0029c4e801007387 */ /* 0x000fe20000100800 */
[----:B--2---:R-:W-:-:S02]  /*c37f0*/  IADD3.X R11, R11, UR9, RZ, P6, !PT ;  /* 0x000000090b0b7c10 */ /* 0x004fc4000b7fe4ff */
[----:B------:R-:W-:-:S05]  /*c3800*/  IADD3 R29, P4, R29, UR14, RZ ;  /* 0x0000000e1d1d7c10 */ /* 0x000fca000ff9e0ff */
[----:B------:R-:W-:Y:S04]  /*c3810*/  STL [R1+0x29cc], R29 ;  /* 0x0029cc1d01007387 */ /* 0x000fe80000100800 */
[----:B------:R-:W2:Y:S04]  /*c3820*/  LDL.LU R21, [R1+0x2a0c] ;  /* 0x002a0c0001157983 */ /* 0x000ea80000300800 */
[----:B------:R-:W2:Y:S04]  /*c3830*/  LDL.LU R19, [R1+0x29d8] ;  /* 0x0029d80001137983 */ /* 0x000ea80000300800 */
[----:B------:R1:W-:Y:S04]  /*c3840*/  STL [R1+0x29a0], R11 ;  /* 0x0029a00b01007387 */ /* 0x0003e80000100800 */
[----:B-1----:R-:W2:Y:S01]  /*c3850*/  LDL.LU R11, [R1+0x2a14] ;  /* 0x002a1400010b7983 */ /* 0x002ea20000300800 */
[----:B---3--:R-:W-:-:S05]  /*c3860*/  IADD3 R14, P6, R14, UR14, RZ ;  /* 0x0000000e0e0e7c10 */ /* 0x008fca000ffde0ff */
[----:B------:R1:W-:Y:S04]  /*c3870*/  STL [R1+0x29dc], R14 ;  /* 0x0029dc0e01007387 */ /* 0x0003e80000100800 */
[----:B-1----:R-:W3:Y:S01]  /*c3880*/  LDL.LU R14, [R1+0x29e0] ;  /* 0x0029e000010e7983 */ /* 0x002ee20000300800 */
[----:B----4-:R-:W-:Y:S02]  /*c3890*/  IADD3.X R9, R9, UR9, RZ, P0, !PT ;  /* 0x0000000909097c10 */ /* 0x010fe400087fe4ff */
[----:B------:R-:W-:-:S03]  /*c38a0*/  IADD3 R23, P5, R23, UR14, RZ ;  /* 0x0000000e17177c10 */ /* 0x000fc6000ffbe0ff */
[----:B------:R1:W-:Y:S04]  /*c38b0*/  STL [R1+0x29a8], R9 ;  /* 0x0029a80901007387 */ /* 0x0003e80000100800 */
[----:B-1----:R-:W4:Y:S01]  /*c38c0*/  LDL.LU R9, [R1+0x2a1c] ;  /* 0x002a1c0001097983 */ /* 0x002f220000300800 */
[----:B------:R-:W-:-:S03]  /*c38d0*/  IADD3 R16, P0, R16, UR14, RZ ;  /* 0x0000000e10107c10 */ /* 0x000fc6000ff1e0ff */
[----:B------:R-:W-:Y:S04]  /*c38e0*/  STL [R1+0x29d4], R23 ;  /* 0x0029d41701007387 */ /* 0x000fe80000100800 */
[----:B------:R-:W4:Y:S04]  /*c38f0*/  LDL.LU R22, [R1+0x29e8] ;  /* 0x0029e80001167983 */ /* 0x000f280000300800 */
[----:B------:R1:W-:Y:S04]  /*c3900*/  STL [R1+0x29e4], R16 ;  /* 0x0029e41001007387 */ /* 0x0003e80000100800 */
[----:B------:R-:W4:Y:S01]  /*c3910*/  LDL.LU R20, [R1+0x2a24] ;  /* 0x002a240001147983 */ /* 0x000f220000300800 */
[----:B------:R-:W-:-:S05]  /*c3920*/  IADD3.X R15, R15, UR9, RZ, P1, !PT ;  /* 0x000000090f0f7c10 */ /* 0x000fca0008ffe4ff */
[----:B------:R1:W-:Y:S04]  /*c3930*/  STL [R1+0x29b0], R15 ;  /* 0x0029b00f01007387 */ /* 0x0003e80000100800 */
[----:B------:R-:W4:Y:S01]  /*c3940*/  LDL.LU R18, [R1+0x29f0] ;  /* 0x0029f00001127983 */ /* 0x000f220000300800 */
[----:B------:R-:W-:-:S05]  /*c3950*/  IADD3 R8, P1, R8, UR14, RZ ;  /* 0x0000000e08087c10 */ /* 0x000fca000ff3e0ff */
[----:B------:R1:W-:Y:S04]  /*c3960*/  STL [R1+0x29ec], R8 ;  /* 0x0029ec0801007387 */ /* 0x0003e80000100800 */
[----:B------:R-:W4:Y:S04]  /*c3970*/  LDL.LU R17, [R1+0x2a2c] ;  /* 0x002a2c0001117983 */ /* 0x000f280000300800 */
[----:B-1----:R-:W4:Y:S04]  /*c3980*/  LDL.LU R16, [R1+0x29f8] ;  /* 0x0029f80001107983 */ /* 0x002f280000300800 */
[----:B------:R-:W4:Y:S04]  /*c3990*/  LDL.LU R15, [R1+0x2a34] ;  /* 0x002a3400010f7983 */ /* 0x000f280000300800 */
[----:B------:R-:W4:Y:S01]  /*c39a0*/  LDL.LU R8, [R1+0x2a00] ;  /* 0x002a000001087983 */ /* 0x000f220000300800 */
[----:B------:R-:W-:-:S02]  /*c39b0*/  IADD3.X R235, R235, UR9, RZ, P2, !PT ;  /* 0x00000009ebeb7c10 */ /* 0x000fc400097fe4ff */
[----:B------:R-:W-:Y:S02]  /*c39c0*/  IADD3.X R233, R233, UR9, RZ, P3, !PT ;  /* 0x00000009e9e97c10 */ /* 0x000fe40009ffe4ff */
[----:B------:R-:W-:-:S05]  /*c39d0*/  IADD3 R13, P2, R13, UR14, RZ ;  /* 0x0000000e0d0d7c10 */ /* 0x000fca000ff5e0ff */
[----:B------:R1:W-:Y:S01]  /*c39e0*/  STL [R1+0x29f4], R13 ;  /* 0x0029f40d01007387 */ /* 0x0003e20000100800 */
[----:B------:R-:W-:-:S03]  /*c39f0*/  IADD3 R12, P3, R12, UR14, RZ ;  /* 0x0000000e0c0c7c10 */ /* 0x000fc6000ff7e0ff */
[----:B-1----:R-:W4:Y:S04]  /*c3a00*/  LDL.LU R13, [R1+0x2a08] ;  /* 0x002a0800010d7983 */ /* 0x002f280000300800 */
[----:B------:R1:W-:Y:S04]  /*c3a10*/  STL [R1+0x29fc], R12 ;  /* 0x0029fc0c01007387 */ /* 0x0003e80000100800 */
[----:B-1----:R-:W4:Y:S04]  /*c3a20*/  LDL.LU R12, [R1+0x2a10] ;  /* 0x002a1000010c7983 */ /* 0x002f280000300800 */
[----:B------:R-:W-:Y:S01]  /*c3a30*/  STL [R1+0x29b8], R235 ;  /* 0x0029b8eb01007387 */ /* 0x000fe20000100800 */
[----:B------:R-:W-:-:S02]  /*c3a40*/  IADD3.X R32, R32, UR9, RZ, P4, !PT ;  /* 0x0000000920207c10 */ /* 0x000fc4000a7fe4ff */
[----:B------:R-:W-:Y:S02]  /*c3a50*/  IADD3 R10, P4, R10, UR14, RZ ;  /* 0x0000000e0a0a7c10 */ /* 0x000fe4000ff9e0ff */
[----:B------:R-:W-:-:S03]  /*c3a60*/  IADD3.X R28, R28, UR9, RZ, P5, !PT ;  /* 0x000000091c1c7c10 */ /* 0x000fc6000affe4ff */
[----:B------:R1:W-:Y:S04]  /*c3a70*/  STL [R1+0x2a04], R10 ;  /* 0x002a040a01007387 */ /* 0x0003e80000100800 */
[----:B-1----:R-:W4:Y:S04]  /*c3a80*/  LDL.LU R10, [R1+0x2a18] ;  /* 0x002a1800010a7983 */ /* 0x002f280000300800 */
[----:B------:R-:W-:Y:S04]  /*c3a90*/  STL [R1+0x29c0], R233 ;  /* 0x0029c0e901007387 */ /* 0x000fe80000100800 */
[----:B------:R-:W-:Y:S04]  /*c3aa0*/  STL [R1+0x29c8], R32 ;  /* 0x0029c82001007387 */ /* 0x000fe80000100800 */
[----:B------:R-:W-:Y:S01]  /*c3ab0*/  STL [R1+0x29d0], R28 ;  /* 0x0029d01c01007387 */ /* 0x000fe20000100800 */
[----:B--2---:R-:W-:-:S02]  /*c3ac0*/  IADD3 R21, P5, R21, UR14, RZ ;  /* 0x0000000e15157c10 */ /* 0x004fc4000ffbe0ff */
[----:B------:R-:W-:-:S03]  /*c3ad0*/  IADD3.X R19, R19, UR9, RZ, P6, !PT ;  /* 0x0000000913137c10 */ /* 0x000fc6000b7fe4ff */
[----:B------:R-:W-:Y:S01]  /*c3ae0*/  STL [R1+0x2a0c], R21 ;  /* 0x002a0c1501007387 */ /* 0x000fe20000100800 */
[----:B------:R-:W-:-:S05]  /*c3af0*/  IADD3 R11, P6, R11, UR14, RZ ;  /* 0x0000000e0b0b7c10 */ /* 0x000fca000ffde0ff */
[----:B------:R1:W-:Y:S04]  /*c3b00*/  STL [R1+0x2a14], R11 ;  /* 0x002a140b01007387 */ /* 0x0003e80000100800 */
[----:B------:R2:W-:Y:S04]  /*c3b10*/  STL [R1+0x29d8], R19 ;  /* 0x0029d81301007387 */ /* 0x0005e80000100800 */
[----:B-1----:R-:W4:Y:S01]  /*c3b20*/  LDL.LU R11, [R1+0x2a4c] ;  /* 0x002a4c00010b7983 */ /* 0x002f220000300800 */
[----:B---3--:R-:W-:-:S03]  /*c3b30*/  IADD3.X R14, R14, UR9, RZ, P0, !PT ;  /* 0x000000090e0e7c10 */ /* 0x008fc600087fe4ff */
[----:B------:R-:W3:Y:S04]  /*c3b40*/  LDL.LU R21, [R1+0x2a20] ;  /* 0x002a200001157983 */ /* 0x000ee80000300800 */
[----:B--2---:R-:W2:Y:S04]  /*c3b50*/  LDL.LU R19, [R1+0x2a5c] ;  /* 0x002a5c0001137983 */ /* 0x004ea80000300800 */
[----:B------:R1:W-:Y:S04]  /*c3b60*/  STL [R1+0x29e0], R14 ;  /* 0x0029e00e01007387 */ /* 0x0003e80000100800 */
[----:B-1----:R-:W2:Y:S01]  /*c3b70*/  LDL.LU R14, [R1+0x2a28] ;  /* 0x002a2800010e7983 */ /* 0x002ea20000300800 */
[----:B----4-:R-:W-:-:S05]  /*c3b80*/  IADD3 R9, P0, R9, UR14, RZ ;  /* 0x0000000e09097c10 */ /* 0x010fca000ff1e0ff */
[----:B------:R1:W-:Y:S01]  /*c3b90*/  STL [R1+0x2a1c], R9 ;  /* 0x002a1c0901007387 */ /* 0x0003e20000100800 */
[----:B------:R-:W-:-:S03]  /*c3ba0*/  IADD3.X R22, R22, UR9, RZ, P1, !PT ;  /* 0x0000000916167c10 */ /* 0x000fc60008ffe4ff */
[----:B-1----:R-:W4:Y:S01]  /*c3bb0*/  LDL.LU R9, [R1+0x2a54] ;  /* 0x002a540001097983 */ /* 0x002f220000300800 */
[----:B------:R-:W-:-:S03]  /*c3bc0*/  IADD3 R20, P1, R20, UR14, RZ ;  /* 0x0000000e14147c10 */ /* 0x000fc6000ff3e0ff */
[----:B------:R-:W-:Y:S04]  /*c3bd0*/  STL [R1+0x29e8], R22 ;  /* 0x0029e81601007387 */ /* 0x000fe80000100800 */
[----:B------:R-:W-:Y:S01]  /*c3be0*/  STL [R1+0x2a24], R20 ;  /* 0x002a241401007387 */ /* 0x000fe20000100800 */
[----:B------:R-:W-:-:S05]  /*c3bf0*/  IADD3.X R18, R18, UR9, RZ, P2, !PT ;  /* 0x0000000912127c10 */ /* 0x000fca00097fe4ff */
[----:B------:R1:W-:Y:S01]  /*c3c00*/  STL [R1+0x29f0], R18 ;  /* 0x0029f01201007387 */ /* 0x0003e20000100800 */
[----:B------:R-:W-:-:S03]  /*c3c10*/  IADD3 R17, P2, R17, UR14, RZ ;  /* 0x0000000e11117c10 */ /* 0x000fc6000ff5e0ff */
[----:B-1----:R-:W4:Y:S01]  /*c3c20*/  LDL.LU R18, [R1+0x2a64] ;  /* 0x002a640001127983 */ /* 0x002f220000300800 */
[----:B------:R-:W-:-:S03]  /*c3c30*/  IADD3.X R16, R16, UR9, RZ, P3, !PT ;  /* 0x0000000910107c10 */ /* 0x000fc60009ffe4ff */
[----:B------:R-:W-:Y:S01]  /*c3c40*/  STL [R1+0x2a2c], R17 ;  /* 0x002a2c1101007387 */ /* 0x000fe20000100800 */
[----:B------:R-:W-:Y:S02]  /*c3c50*/  IADD3 R15, P3, R15, UR14, RZ ;  /* 0x0000000e0f0f7c10 */ /* 0x000fe4000ff7e0ff */
[----:B------:R-:W-:Y:S01]  /*c3c60*/  IADD3.X R8, R8, UR9, RZ, P4, !PT ;  /* 0x0000000908087c10 */ /* 0x000fe2000a7fe4ff */
[----:B------:R-:W-:Y:S04]  /*c3c70*/  STL [R1+0x29f8], R16 ;  /* 0x0029f81001007387 */ /* 0x000fe80000100800 */
[----:B------:R1:W-:Y:S04]  /*c3c80*/  STL [R1+0x2a00], R8 ;  /* 0x002a000801007387 */ /* 0x0003e80000100800 */
[----:B------:R1:W-:Y:S04]  /*c3c90*/  STL [R1+0x2a34], R15 ;  /* 0x002a340f01007387 */ /* 0x0003e80000100800 */
[----:B-1----:R-:W4:Y:S04]  /*c3ca0*/  LDL.LU R8, [R1+0x2a30] ;  /* 0x002a300001087983 */ /* 0x002f280000300800 */
[----:B------:R-:W4:Y:S04]  /*c3cb0*/  LDL.LU R26, [R1+0x2a6c] ;  /* 0x002a6c00011a7983 */ /* 0x000f280000300800 */
[----:B------:R-:W4:Y:S01]  /*c3cc0*/  LDL.LU R17, [R1+0x2a74] ;  /* 0x002a740001117983 */ /* 0x000f220000300800 */
[----:B------:R-:W-:-:S02]  /*c3cd0*/  IADD3 R198, P4, R198, UR14, RZ ;  /* 0x0000000ec6c67c10 */ /* 0x000fc4000ff9e0ff */
[----:B------:R-:W-:-:S05]  /*c3ce0*/  IADD3.X R13, R13, UR9, RZ, P5, !PT ;  /* 0x000000090d0d7c10 */ /* 0x000fca000affe4ff */
[----:B------:R1:W-:Y:S04]  /*c3cf0*/  STL [R1+0x2a08], R13 ;  /* 0x002a080d01007387 */ /* 0x0003e80000100800 */
[----:B------:R-:W4:Y:S04]  /*c3d00*/  LDL.LU R20, [R1+0x2a7c] ;  /* 0x002a7c0001147983 */ /* 0x000f280000300800 */
[----:B------:R-:W4:Y:S01]  /*c3d10*/  LDL.LU R16, [R1+0x2a84] ;  /* 0x002a840001107983 */ /* 0x000f220000300800 */
[----:B------:R-:W-:-:S03]  /*c3d20*/  IADD3.X R12, R12, UR9, RZ, P6, !PT ;  /* 0x000000090c0c7c10 */ /* 0x000fc6000b7fe4ff */
[----:B------:R-:W-:Y:S04]  /*c3d30*/  STL [R1+0x2a3c], R198 ;  /* 0x002a3cc601007387 */ /* 0x000fe80000100800 */
[----:B------:R1:W-:Y:S04]  /*c3d40*/  STL [R1+0x2a10], R12 ;  /* 0x002a100c01007387 */ /* 0x0003e80000100800 */
[----:B------:R-:W4:Y:S04]  /*c3d50*/  LDL.LU R15, [R1+0x2a8c] ;  /* 0x002a8c00010f7983 */ /* 0x000f280000300800 */
[----:B-1----:R-:W4:Y:S01]  /*c3d60*/  LDL.LU R13, [R1+0x2a58] ;  /* 0x002a5800010d7983 */ /* 0x002f220000300800 */
[----:B------:R-:W-:-:S03]  /*c3d70*/  IADD3 R196, P5, R196, UR14, RZ ;  /* 0x0000000ec4c47c10 */ /* 0x000fc6000ffbe0ff */
[----:B------:R-:W4:Y:S01]  /*c3d80*/  LDL.LU R12, [R1+0x2a94] ;  /* 0x002a9400010c7983 */ /* 0x000f220000300800 */
[----:B------:R-:W-:-:S05]  /*c3d90*/  IADD3.X R10, R10, UR9, RZ, P0, !PT ;  /* 0x000000090a0a7c10 */ /* 0x000fca00087fe4ff */
[----:B------:R1:W-:Y:S04]  /*c3da0*/  STL [R1+0x2a18], R10 ;  /* 0x002a180a01007387 */ /* 0x0003e80000100800 */
[----:B------:R-:W4:Y:S04]  /*c3db0*/  LDL.LU R22, [R1+0x2a48] ;  /* 0x002a480001167983 */ /* 0x000f280000300800 */
[----:B-1----:R-:W4:Y:S04]  /*c3dc0*/  LDL.LU R10, [R1+0x2a50] ;  /* 0x002a5000010a7983 */ /* 0x002f280000300800 */
[----:B------:R-:W-:Y:S01]  /*c3dd0*/  STL [R1+0x2a44], R196 ;  /* 0x002a44c401007387 */ /* 0x000fe20000100800 */
[----:B------:R-:W-:-:S02]  /*c3de0*/  IADD3.X R199, R199, UR9, RZ, P4, !PT ;  /* 0x00000009c7c77c10 */ /* 0x000fc4000a7fe4ff */
[----:B------:R-:W-:Y:S02]  /*c3df0*/  IADD3 R11, P6, R11, UR14, RZ ;  /* 0x0000000e0b0b7c10 */ /* 0x000fe4000ffde0ff */
[----:B---3--:R-:W-:-:S03]  /*c3e00*/  IADD3.X R21, R21, UR9, RZ, P1, !PT ;  /* 0x0000000915157c10 */ /* 0x008fc60008ffe4ff */
[----:B------:R-:W-:Y:S01]  /*c3e10*/  STL [R1+0x2a4c], R11 ;  /* 0x002a4c0b01007387 */ /* 0x000fe20000100800 */
[----:B--2---:R-:W-:-:S03]  /*c3e20*/  IADD3 R19, P1, R19, UR14, RZ ;  /* 0x0000000e13137c10 */ /* 0x004fc6000ff3e0ff */
[----:B------:R-:W2:Y:S04]  /*c3e30*/  LDL.LU R25, [R1+0x2a60] ;  /* 0x002a600001197983 */ /* 0x000ea80000300800 */
[----:B------:R-:W-:Y:S01]  /*c3e40*/  STL [R1+0x2a20], R21 ;  /* 0x002a201501007387 */ /* 0x000fe20000100800 */
[----:B------:R-:W-:-:S05]  /*c3e50*/  IADD3.X R14, R14, UR9, RZ, P2, !PT ;  /* 0x000000090e0e7c10 */ /* 0x000fca00097fe4ff */
[----:B------:R1:W-:Y:S04]  /*c3e60*/  STL [R1+0x2a28], R14 ;  /* 0x002a280e01007387 */ /* 0x0003e80000100800 */
[----:B------:R3:W-:Y:S04]  /*c3e70*/  STL [R1+0x2a5c], R19 ;  /* 0x002a5c1301007387 */ /* 0x0007e80000100800 */
[----:B-1----:R-:W2:Y:S01]  /*c3e80*/  LDL.LU R14, [R1+0x2a9c] ;  /* 0x002a9c00010e7983 */ /* 0x002ea20000300800 */
[----:B----4-:R-:W-:-:S03]  /*c3e90*/  IADD3 R9, P0, R9, UR14, RZ ;  /* 0x0000000e09097c10 */ /* 0x010fc6000ff1e0ff */
[----:B------:R-:W4:Y:S04]  /*c3ea0*/  LDL.LU R24, [R1+0x2a68] ;  /* 0x002a680001187983 */ /* 0x000f280000300800 */
[----:B------:R-:W4:Y:S04]  /*c3eb0*/  LDL.LU R21, [R1+0x2aa4] ;  /* 0x002aa40001157983 */ /* 0x000f280000300800 */
[----:B---3--:R-:W3:Y:S04]  /*c3ec0*/  LDL.LU R19, [R1+0x2a70] ;  /* 0x002a700001137983 */ /* 0x008ee80000300800 */
[----:B------:R-:W-:Y:S01]  /*c3ed0*/  STL [R1+0x2a54], R9 ;  /* 0x002a540901007387 */ /* 0x000fe20000100800 */
[----:B------:R-:W-:-:S05]  /*c3ee0*/  IADD3 R18, P2, R18, UR14, RZ ;  /* 0x0000000e12127c10 */ /* 0x000fca000ff5e0ff */
[----:B------:R1:W-:Y:S04]  /*c3ef0*/  STL [R1+0x2a64], R18 ;  /* 0x002a641201007387 */ /* 0x0003e80000100800 */
[----:B-1----:R-:W3:Y:S01]  /*c3f00*/  LDL.LU R18, [R1+0x2aac] ;  /* 0x002aac0001127983 */ /* 0x002ee20000300800 */
[----:B------:R-:W-:Y:S02]  /*c3f10*/  IADD3.X R8, R8, UR9, RZ, P3, !PT ;  /* 0x0000000908087c10 */ /* 0x000fe40009ffe4ff */
[----:B------:R-:W-:-:S03]  /*c3f20*/  IADD3 R26, P3, R26, UR14, RZ ;  /* 0x0000000e1a1a7c10 */ /* 0x000fc6000ff7e0ff */
[----:B------:R1:W-:Y:S01]  /*c3f30*/  STL [R1+0x2a30], R8 ;  /* 0x002a300801007387 */ /* 0x0003e20000100800 */
[----:B------:R-:W-:-:S03]  /*c3f40*/  IADD3 R17, P4, R17, UR14, RZ ;  /* 0x0000000e11117c10 */ /* 0x000fc6000ff9e0ff */
[----:B-1----:R-:W3:Y:S04]  /*c3f50*/  LDL.LU R8, [R1+0x2a78] ;  /* 0x002a780001087983 */ /* 0x002ee80000300800 */
[----:B------:R1:W-:Y:S04]  /*c3f60*/  STL [R1+0x2a74], R17 ;  /* 0x002a741101007387 */ /* 0x0003e80000100800 */
[----:B------:R-:W-:Y:S04]  /*c3f70*/  STL [R1+0x2a6c], R26 ;  /* 0x002a6c1a01007387 */ /* 0x000fe80000100800 */
[----:B-1----:R-:W3:Y:S01]  /*c3f80*/  LDL.LU R17, [R1+0x2ab4] ;  /* 0x002ab40001117983 */ /* 0x002ee20000300800 */
[----:B------:R-:W-:-:S03]  /*c3f90*/  IADD3.X R197, R197, UR9, RZ, P5, !PT ;  /* 0x00000009c5c57c10 */ /* 0x000fc6000affe4ff */
[----:B------:R-:W-:Y:S01]  /*c3fa0*/  STL [R1+0x2a38], R199 ;  /* 0x002a38c701007387 */ /* 0x000fe20000100800 */
[----:B------:R-:W-:-:S05]  /*c3fb0*/  IADD3 R20, P5, R20, UR14, RZ ;  /* 0x0000000e14147c10 */ /* 0x000fca000ffbe0ff */
[----:B------:R1:W-:Y:S04]  /*c3fc0*/  STL [R1+0x2a7c], R20 ;  /* 0x002a7c1401007387 */ /* 0x0003e80000100800 */
[----:B-1----:R-:W3:Y:S04]  /*c3fd0*/  LDL.LU R20, [R1+0x2a80] ;  /* 0x002a800001147983 */ /* 0x002ee80000300800 */
[----:B------:R-:W-:Y:S01]  /*c3fe0*/  STL [R1+0x2a40], R197 ;  /* 0x002a40c501007387 */ /* 0x000fe20000100800 */
[----:B------:R-:W-:Y:S02]  /*c3ff0*/  IADD3.X R13, R13, UR9, RZ, P1, !PT ;  /* 0x000000090d0d7c10 */ /* 0x000fe40008ffe4ff */
[----:B------:R-:W-:-:S02]  /*c4000*/  IADD3 R12, P1, R12, UR14, RZ ;  /* 0x0000000e0c0c7c10 */ /* 0x000fc4000ff3e0ff */
[----:B------:R-:W-:Y:S02]  /*c4010*/  IADD3.X R22, R22, UR9, RZ, P6, !PT ;  /* 0x0000000916167c10 */ /* 0x000fe4000b7fe4ff */
[----:B------:R-:W-:Y:S02]  /*c4020*/  IADD3 R16, P6, R16, UR14, RZ ;  /* 0x0000000e10107c10 */ /* 0x000fe4000ffde0ff */
[----:B------:R-:W-:-:S03]  /*c4030*/  IADD3.X R10, R10, UR9, RZ, P0, !PT ;  /* 0x000000090a0a7c10 */ /* 0x000fc600087fe4ff */
[----:B------:R1:W-:Y:S01]  /*c4040*/  STL [R1+0x2a84], R16 ;  /* 0x002a841001007387 */ /* 0x0003e20000100800 */
[----:B------:R-:W-:-:S03]  /*c4050*/  IADD3 R15, P0, R15, UR14, RZ ;  /* 0x0000000e0f0f7c10 */ /* 0x000fc6000ff1e0ff */
[----:B------:R-:W-:Y:S04]  /*c4060*/  STL [R1+0x2a48], R22 ;  /* 0x002a481601007387 */ /* 0x000fe80000100800 */
[----:B-1----:R-:W3:Y:S04]  /*c4070*/  LDL.LU R16, [R1+0x2a88] ;  /* 0x002a880001107983 */ /* 0x002ee80000300800 */
[----:B------:R1:W-:Y:S04]  /*c4080*/  STL [R1+0x2a8c], R15 ;  /* 0x002a8c0f01007387 */ /* 0x0003e80000100800 */
[----:B-1----:R-:W3:Y:S04]  /*c4090*/  LDL.LU R15, [R1+0x2a90] ;  /* 0x002a9000010f7983 */ /* 0x002ee80000300800 */
[----:B------:R1:W-:Y:S04]  /*c40a0*/  STL [R1+0x2a58], R13 ;  /* 0x002a580d01007387 */ /* 0x0003e80000100800 */
[----:B-1----:R-:W3:Y:S04]  /*c40b0*/  LDL.LU R13, [R1+0x2a98] ;  /* 0x002a9800010d7983 */ /* 0x002ee80000300800 */
[----:B------:R-:W-:Y:S04]  /*c40c0*/  STL [R1+0x2a50], R10 ;  /* 0x002a500a01007387 */ /* 0x000fe80000100800 */
[----:B------:R1:W-:Y:S04]  /*c40d0*/  STL [R1+0x2a94], R12 ;  /* 0x002a940c01007387 */ /* 0x0003e80000100800 */
[----:B-1----:R-:W3:Y:S01]  /*c40e0*/  LDL.LU R12, [R1+0x2acc] ;  /* 0x002acc00010c7983 */ /* 0x002ee20000300800 */
[----:B--2---:R-:W-:-:S02]  /*c40f0*/  IADD3.X R25, R25, UR9, RZ, P2, !PT ;  /* 0x0000000919197c10 */ /* 0x004fc400097fe4ff */
[----:B------:R-:W-:Y:S02]  /*c4100*/  IADD3 R14, P2, R14, UR14, RZ ;  /* 0x0000000e0e0e7c10 */ /* 0x000fe4000ff5e0ff */
[----:B----4-:R-:W-:-:S03]  /*c4110*/  IADD3.X R24, R24, UR9, RZ, P3, !PT ;  /* 0x0000000918187c10 */ /* 0x010fc60009ffe4ff */
[----:B------:R1:W-:Y:S01]  /*c4120*/  STL [R1+0x2a9c], R14 ;  /* 0x002a9c0e01007387 */ /* 0x0003e20000100800 */
[----:B------:R-:W-:Y:S02]  /*c4130*/  IADD3 R21, P3, R21, UR14, RZ ;  /* 0x0000000e15157c10 */ /* 0x000fe4000ff7e0ff */
[----:B---3--:R-:W-:Y:S01]  /*c4140*/  IADD3.X R19, R19, UR9, RZ, P4, !PT ;  /* 0x0000000913137c10 */ /* 0x008fe2000a7fe4ff */
[----:B-1----:R-:W2:Y:S04]  /*c4150*/  LDL.LU R14, [R1+0x2ad4] ;  /* 0x002ad400010e7983 */ /* 0x002ea80000300800 */
[----:B------:R-:W-:Y:S04]  /*c4160*/  STL [R1+0x2a60], R25 ;  /* 0x002a601901007387 */ /* 0x000fe80000100800 */
[----:B------:R1:W-:Y:S04]  /*c4170*/  STL [R1+0x2a70], R19 ;  /* 0x002a701301007387 */ /* 0x0003e80000100800 */
[----:B------:R-:W-:Y:S04]  /*c4180*/  STL [R1+0x2a68], R24 ;  /* 0x002a681801007387 */ /* 0x000fe80000100800 */
[----:B-1----:R-:W3:Y:S04]  /*c4190*/  LDL.LU R19, [R1+0x2aa0] ;  /* 0x002aa00001137983 */ /* 0x002ee80000300800 */
[----:B------:R-:W-:Y:S01]  /*c41a0*/  STL [R1+0x2aa4], R21 ;  /* 0x002aa41501007387 */ /* 0x000fe20000100800 */
[----:B------:R-:W-:-:S05]  /*c41b0*/  IADD3 R18, P4, R18, UR14, RZ ;  /* 0x0000000e12127c10 */ /* 0x000fca000ff9e0ff */
[----:B------:R1:W-:Y:S04]  /*c41c0*/  STL [R1+0x2aac], R18 ;  /* 0x002aac1201007387 */ /* 0x0003e80000100800 */
[----:B-1----:R-:W4:Y:S04]  /*c41d0*/  LDL.LU R18, [R1+0x2adc] ;  /* 0x002adc0001127983 */ /* 0x002f280000300800 */
[----:B------:R-:W4:Y:S01]  /*c41e0*/  LDL.LU R30, [R1+0x2aa8] ;  /* 0x002aa800011e7983 */ /* 0x000f220000300800 */
[----:B------:R-:W-:-:S05]  /*c41f0*/  IADD3.X R8, R8, UR9, RZ, P5, !PT ;  /* 0x0000000908087c10 */ /* 0x000fca000affe4ff */
[----:B------:R1:W-:Y:S01]  /*c4200*/  STL [R1+0x2a78], R8 ;  /* 0x002a780801007387 */ /* 0x0003e20000100800 */
[----:B------:R-:W-:-:S03]  /*c4210*/  IADD3 R17, P5, R17, UR14, RZ ;  /* 0x0000000e11117c10 */ /* 0x000fc6000ffbe0ff */
[----:B-1----:R-:W4:Y:S04]  /*c4220*/  LDL.LU R8, [R1+0x2ae4] ;  /* 0x002ae40001087983 */ /* 0x002f280000300800 */
[----:B------:R-:W4:Y:S04]  /*c4230*/  LDL.LU R26, [R1+0x2ab0] ;  /* 0x002ab000011a7983 */ /* 0x000f280000300800 */
[----:B------:R1:W-:Y:S04]  /*c4240*/  STL [R1+0x2ab4], R17 ;  /* 0x002ab41101007387 */ /* 0x0003e80000100800 */
[----:B-1----:R-:W4:Y:S04]  /*c4250*/  LDL.LU R17, [R1+0x2aec] ;  /* 0x002aec0001117983 */ /* 0x002f280000300800 */
[----:B------:R-:W4:Y:S01]  /*c4260*/  LDL.LU R25, [R1+0x2af4] ;  /* 0x002af40001197983 */ /* 0x000f220000300800 */
[----:B------:R-:W-:-:S02]  /*c4270*/  IADD3.X R20, R20, UR9, RZ, P6, !PT ;  /* 0x0000000914147c10 */ /* 0x000fc4000b7fe4ff */
[----:B------:R-:W-:-:S03]  /*c4280*/  IADD3 R194, P6, R194, UR14, RZ ;  /* 0x0000000ec2c27c10 */ /* 0x000fc6000ffde0ff */
[----:B------:R1:W-:Y:S04]  /*c4290*/  STL [R1+0x2a80], R20 ;  /* 0x002a801401007387 */ /* 0x0003e80000100800 */
[----:B------:R-:W4:Y:S01]  /*c42a0*/  LDL.LU R27, [R1+0x2afc] ;  /* 0x002afc00011b7983 */ /* 0x000f220000300800 */
[----:B------:R-:W-:-:S05]  /*c42b0*/  IADD3.X R16, R16, UR9, RZ, P0, !PT ;  /* 0x0000000910107c10 */ /* 0x000fca00087fe4ff */
[----:B------:R1:W-:Y:S04]  /*c42c0*/  STL [R1+0x2a88], R16 ;  /* 0x002a881001007387 */ /* 0x0003e80000100800 */
[----:B------:R-:W4:Y:S01]  /*c42d0*/  LDL.LU R24, [R1+0x2b04] ;  /* 0x002b040001187983 */ /* 0x000f220000300800 */
[----:B------:R-:W-:-:S03]  /*c42e0*/  IADD3.X R15, R15, UR9, RZ, P1, !PT ;  /* 0x000000090f0f7c10 */ /* 0x000fc60008ffe4ff */
[----:B------:R-:W-:Y:S04]  /*c42f0*/  STL [R1+0x2abc], R194 ;  /* 0x002abcc201007387 */ /* 0x000fe80000100800 */
[----:B------:R-:W-:Y:S04]  /*c4300*/  STL [R1+0x2a90], R15 ;  /* 0x002a900f01007387 */ /* 0x000fe80000100800 */
[----:B------:R-:W4:Y:S01]  /*c4310*/  LDL.LU R21, [R1+0x2b0c] ;  /* 0x002b0c0001157983 */ /* 0x000f220000300800 */
[----:B------:R-:W-:-:S03]  /*c4320*/  IADD3.X R13, R13, UR9, RZ, P2, !PT ;  /* 0x000000090d0d7c10 */ /* 0x000fc600097fe4ff */
[----:B-1----:R-:W4:Y:S01]  /*c4330*/  LDL.LU R20, [R1+0x2ad8] ;  /* 0x002ad80001147983 */ /* 0x002f220000300800 */
[----:B------:R-:W-:-:S03]  /*c4340*/  IADD3 R192, P0, R192, UR14, RZ ;  /* 0x0000000ec0c07c10 */ /* 0x000fc6000ff1e0ff */
[----:B------:R-:W4:Y:S04]  /*c4350*/  LDL.LU R16, [R1+0x2b14] ;  /* 0x002b140001107983 */ /* 0x000f280000300800 */
[----:B------:R1:W-:Y:S01]  /*c4360*/  STL [R1+0x2a98], R13 ;  /* 0x002a980d01007387 */ /* 0x0003e20000100800 */
[----:B------:R-:W-:-:S03]  /*c4370*/  IADD3 R12, P1, R12, UR14, RZ ;  /* 0x0000000e0c0c7c10 */ /* 0x000fc6000ff3e0ff */
[----:B-1----:R-:W4:Y:S04]  /*c4380*/  LDL.LU R13, [R1+0x2ac8] ;  /* 0x002ac800010d7983 */ /* 0x002f280000300800 */
[----:B------:R-:W4:Y:S04]  /*c4390*/  LDL.LU R15, [R1+0x2ad0] ;  /* 0x002ad000010f7983 */ /* 0x000f280000300800 */
[----:B------:R-:W-:Y:S04]  /*c43a0*/  STL [R1+0x2ac4], R192 ;  /* 0x002ac4c001007387 */ /* 0x000fe80000100800 */
[----:B------:R-:W-:Y:S01]  /*c43b0*/  STL [R1+0x2acc], R12 ;  /* 0x002acc0c01007387 */ /* 0x000fe20000100800 */
[----:B--2---:R-:W-:-:S02]  /*c43c0*/  IADD3 R14, P2, R14, UR14, RZ ;  /* 0x0000000e0e0e7c10 */ /* 0x004fc4000ff5e0ff */
[----:B---3--:R-:W-:-:S05]  /*c43d0*/  IADD3.X R19, R19, UR9, RZ, P3, !PT ;  /* 0x0000000913137c10 */ /* 0x008fca0009ffe4ff */
[----:B------:R1:W-:Y:S04]  /*c43e0*/  STL [R1+0x2aa0], R19 ;  /* 0x002aa01301007387 */ /* 0x0003e80000100800 */
[----:B-1----:R-:W2:Y:S01]  /*c43f0*/  LDL.LU R19, [R1+0x2ae0] ;  /* 0x002ae00001137983 */ /* 0x002ea20000300800 */
[----:B----4-:R-:W-:Y:S02]  /*c4400*/  IADD3 R18, P3, R18, UR14, RZ ;  /* 0x0000000e12127c10 */ /* 0x010fe4000ff7e0ff */
[----:B------:R-:W-:-:S03]  /*c4410*/  IADD3.X R30, R30, UR9, RZ, P4, !PT ;  /* 0x000000091e1e7c10 */ /* 0x000fc6000a7fe4ff */
[----:B------:R1:W-:Y:S04]  /*c4420*/  STL [R1+0x2adc], R18 ;  /* 0x002adc1201007387 */ /* 0x0003e80000100800 */
[----:B-1----:R-:W3:Y:S04]  /*c4430*/  LDL.LU R18, [R1+0x2b1c] ;  /* 0x002b1c0001127983 */ /* 0x002ee80000300800 */
[----:B------:R-:W-:Y:S01]  /*c4440*/  STL [R1+0x2ad4], R14 ;  /* 0x002ad40e01007387 */ /* 0x000fe20000100800 */
[----:B------:R-:W-:Y:S02]  /*c4450*/  IADD3 R8, P4, R8, UR14, RZ ;  /* 0x0000000e08087c10 */ /* 0x000fe4000ff9e0ff */
[----:B------:R-:W-:-:S03]  /*c4460*/  IADD3.X R26, R26, UR9, RZ, P5, !PT ;  /* 0x000000091a1a7c10 */ /* 0x000fc6000affe4ff */
[----:B------:R1:W-:Y:S04]  /*c4470*/  STL [R1+0x2ae4], R8 ;  /* 0x002ae40801007387 */ /* 0x0003e80000100800 */
[----:B------:R-:W-:Y:S04]  /*c4480*/  STL [R1+0x2aa8], R30 ;  /* 0x002aa81e01007387 */ /* 0x000fe80000100800 */
[----:B-1----:R-:W4:Y:S01]  /*c4490*/  LDL.LU R8, [R1+0x2ae8] ;  /* 0x002ae80001087983 */ /* 0x002f220000300800 */
[----:B------:R-:W-:-:S05]  /*c44a0*/  IADD3 R17, P5, R17, UR14, RZ ;  /* 0x0000000e11117c10 */ /* 0x000fca000ffbe0ff */
[----:B------:R1:W-:Y:S04]  /*c44b0*/  STL [R1+0x2aec], R17 ;  /* 0x002aec1101007387 */ /* 0x0003e80000100800 */
[----:B-1----:R-:W4:Y:S01]  /*c44c0*/  LDL.LU R17, [R1+0x2b24] ;  /* 0x002b240001117983 */ /* 0x002f220000300800 */
[----:B------:R-:W-:Y:S02]  /*c44d0*/  IADD3.X R195, R195, UR9, RZ, P6, !PT ;  /* 0x00000009c3c37c10 */ /* 0x000fe4000b7fe4ff */
[----:B------:R-:W-:Y:S01]  /*c44e0*/  IADD3 R25, P6, R25, UR14, RZ ;  /* 0x0000000e19197c10 */ /* 0x000fe2000ffde0ff */
[----:B------:R1:W-:Y:S01]  /*c44f0*/  STL [R1+0x2ab0], R26 ;  /* 0x002ab01a01007387 */ /* 0x0003e20000100800 */
[----:B------:R-:W-:Y:S02]  /*c4500*/  IADD3.X R193, R193, UR9, RZ, P0, !PT ;  /* 0x00000009c1c17c10 */ /* 0x000fe400087fe4ff */
[----:B------:R-:W-:Y:S01]  /*c4510*/  IADD3 R27, P0, R27, UR14, RZ ;  /* 0x0000000e1b1b7c10 */ /* 0x000fe2000ff1e0ff */
[----:B-1----:R-:W4:Y:S04]  /*c4520*/  LDL.LU R26, [R1+0x2af0] ;  /* 0x002af000011a7983 */ /* 0x002f280000300800 */
[----:B------:R1:W-:Y:S04]  /*c4530*/  STL [R1+0x2af4], R25 ;  /* 0x002af41901007387 */ /* 0x0003e80000100800 */
[----:B-1----:R-:W4:Y:S04]  /*c4540*/  LDL.LU R25, [R1+0x2b2c] ;  /* 0x002b2c0001197983 */ /* 0x002f280000300800 */
[----:B------:R-:W-:Y:S04]  /*c4550*/  STL [R1+0x2ab8], R195 ;  /* 0x002ab8c301007387 */ /* 0x000fe80000100800 */
[----:B------:R-:W-:Y:S04]  /*c4560*/  STL [R1+0x2afc], R27 ;  /* 0x002afc1b01007387 */ /* 0x000fe80000100800 */
[----:B------:R-:W-:Y:S01]  /*c4570*/  STL [R1+0x2ac0], R193 ;  /* 0x002ac0c101007387 */ /* 0x000fe20000100800 */
[----:B------:R-:W-:-:S02]  /*c4580*/  IADD3.X R20, R20, UR9, RZ, P3, !PT ;  /* 0x0000000914147c10 */ /* 0x000fc40009ffe4ff */
[----:B------:R-:W-:Y:S02]  /*c4590*/  IADD3 R16, P3, R16, UR14, RZ ;  /* 0x0000000e10107c10 */ /* 0x000fe4000ff7e0ff */
[----:B------:R-:W-:Y:S02]  /*c45a0*/  IADD3.X R13, R13, UR9, RZ, P1, !PT ;  /* 0x000000090d0d7c10 */ /* 0x000fe40008ffe4ff */
[----:B------:R-:W-:Y:S02]  /*c45b0*/  IADD3 R24, P1, R24, UR14, RZ ;  /* 0x0000000e18187c10 */ /* 0x000fe4000ff3e0ff */
[----:B------:R-:W-:Y:S02]  /*c45c0*/  IADD3.X R15, R15, UR9, RZ, P2, !PT ;  /* 0x000000090f0f7c10 */ /* 0x000fe400097fe4ff */
[----:B------:R-:W-:Y:S01]  /*c45d0*/  IADD3 R21, P2, R21, UR14, RZ ;  /* 0x0000000e15157c10 */ /* 0x000fe2000ff5e0ff */
[----:B------:R-:W-:Y:S04]  /*c45e0*/  STL [R1+0x2ac8], R13 ;  /* 0x002ac80d01007387 */ /* 0x000fe80000100800 */
[----:B------:R1:W-:Y:S04]  /*c45f0*/  STL [R1+0x2b04], R24 ;  /* 0x002b041801007387 */ /* 0x0003e80000100800 */
[----:B-1----:R-:W4:Y:S04]  /*c4600*/  LDL.LU R24, [R1+0x2af8] ;  /* 0x002af80001187983 */ /* 0x002f280000300800 */
[----:B------:R-:W-:Y:S04]  /*c4610*/  STL [R1+0x2b0c], R21 ;  /* 0x002b0c1501007387 */ /* 0x000fe80000100800 */
[----:B------:R-:W-:Y:S04]  /*c4620*/  STL [R1+0x2ad0], R15 ;  /* 0x002ad00f01007387 */ /* 0x000fe80000100800 */
[----:B------:R-:W-:Y:S04]  /*c4630*/  STL [R1+0x2ad8], R20 ;  /* 0x002ad81401007387 */ /* 0x000fe80000100800 */
[----:B------:R1:W-:Y:S04]  /*c4640*/  STL [R1+0x2b14], R16 ;  /* 0x002b141001007387 */ /* 0x0003e80000100800 */
[----:B-1----:R-:W4:Y:S04]  /*c4650*/  LDL.LU R16, [R1+0x2b4c] ;  /* 0x002b4c0001107983 */ /* 0x002f280000300800 */
[----:B------:R-:W4:Y:S04]  /*c4660*/  LDL.LU R20, [R1+0x2b34] ;  /* 0x002b340001147983 */ /* 0x000f280000300800 */
[----:B------:R-:W4:Y:S01]  /*c4670*/  LDL.LU R21, [R1+0x2b00] ;  /* 0x002b000001157983 */ /* 0x000f220000300800 */
[----:B--2---:R-:W-:-:S05]  /*c4680*/  IADD3.X R19, R19, UR9, RZ, P4, !PT ;  /* 0x0000000913137c10 */ /* 0x004fca000a7fe4ff */
[----:B------:R-:W-:Y:S01]  /*c4690*/  STL [R1+0x2ae0], R19 ;  /* 0x002ae01301007387 */ /* 0x000fe20000100800 */
[----:B---3--:R-:W-:-:S05]  /*c46a0*/  IADD3 R18, P4, R18, UR14, RZ ;  /* 0x0000000e12127c10 */ /* 0x008fca000ff9e0ff */
[----:B------:R1:W-:Y:S04]  /*c46b0*/  STL [R1+0x2b1c], R18 ;  /* 0x002b1c1201007387 */ /* 0x0003e80000100800 */
[----:B-1----:R-:W2:Y:S04]  /*c46c0*/  LDL.LU R18, [R1+0x2b54] ;  /* 0x002b540001127983 */ /* 0x002ea80000300800 */
[----:B------:R-:W3:Y:S01]  /*c46d0*/  LDL.LU R19, [R1+0x2b08] ;  /* 0x002b080001137983 */ /* 0x000ee20000300800 */
[----:B----4-:R-:W-:-:S05]  /*c46e0*/  IADD3.X R8, R8, UR9, RZ, P5, !PT ;  /* 0x0000000908087c10 */ /* 0x010fca000affe4ff */
[----:B------:R1:W-:Y:S04]  /*c46f0*/  STL [R1+0x2ae8], R8 ;  /* 0x002ae80801007387 */ /* 0x0003e80000100800 */
[----:B-1----:R-:W4:Y:S01]  /*c4700*/  LDL.LU R8, [R1+0x2b10] ;  /* 0x002b100001087983 */ /* 0x002f220000300800 */
[----:B------:R-:W-:-:S05]  /*c4710*/  IADD3 R17, P5, R17, UR14, RZ ;  /* 0x0000000e11117c10 */ /* 0x000fca000ffbe0ff */
[----:B------:R1:W-:Y:S04]  /*c4720*/  STL [R1+0x2b24], R17 ;  /* 0x002b241101007387 */ /* 0x0003e80000100800 */
[----:B-1----:R-:W2:Y:S01]  /*c4730*/  LDL.LU R17, [R1+0x2b18] ;  /* 0x002b180001117983 */ /* 0x002ea20000300800 */
[----:B------:R-:W-:-:S03]  /*c4740*/  IADD3.X R26, R26, UR9, RZ, P6, !PT ;  /* 0x000000091a1a7c10 */ /* 0x000fc6000b7fe4ff */
[----:B------:R-:W2:Y:S04]  /*c4750*/  LDL.LU R31, [R1+0x2b20] ;  /* 0x002b2000011f7983 */ /* 0x000ea80000300800 */
[----:B------:R-:W2:Y:S01]  /*c4760*/  LDL.LU R30, [R1+0x2b5c] ;  /* 0x002b5c00011e7983 */ /* 0x000ea20000300800 */
[----:B------:R-:W-:-:S03]  /*c4770*/  IADD3 R25, P6, R25, UR14, RZ ;  /* 0x0000000e19197c10 */ /* 0x000fc6000ffde0ff */
[----:B------:R-:W-:Y:S04]  /*c4780*/  STL [R1+0x2af0], R26 ;  /* 0x002af01a01007387 */ /* 0x000fe80000100800 */
[----:B------:R-:W2:Y:S04]  /*c4790*/  LDL.LU R27, [R1+0x2b28] ;  /* 0x002b2800011b7983 */ /* 0x000ea80000300800 */
[----:B------:R1:W-:Y:S04]  /*c47a0*/  STL [R1+0x2b2c], R25 ;  /* 0x002b2c1901007387 */ /* 0x0003e80000100800 */
[----:B-1----:R-:W2:Y:S04]  /*c47b0*/  LDL.LU R25, [R1+0x2b64] ;  /* 0x002b640001197983 */ /* 0x002ea80000300800 */
[----:B------:R-:W2:Y:S01]  /*c47c0*/  LDL.LU R26, [R1+0x2b30] ;  /* 0x002b3000011a7983 */ /* 0x000ea20000300800 */
[----:B------:R-:W-:-:S05]  /*c47d0*/  IADD3.X R24, R24, UR9, RZ, P0, !PT ;  /* 0x0000000918187c10 */ /* 0x000fca00087fe4ff */
[----:B------:R1:W-:Y:S04]  /*c47e0*/  STL [R1+0x2af8], R24 ;  /* 0x002af81801007387 */ /* 0x0003e80000100800 */
[----:B-1----:R-:W2:Y:S01]  /*c47f0*/  LDL.LU R24, [R1+0x2b6c] ;  /* 0x002b6c0001187983 */ /* 0x002ea20000300800 */
[----:B------:R-:W-:Y:S02]  /*c4800*/  IADD3 R20, P0, R20, UR14, RZ ;  /* 0x0000000e14147c10 */ /* 0x000fe4000ff1e0ff */
[----:B------:R-:W-:-:S03]  /*c4810*/  IADD3.X R21, R21, UR9, RZ, P1, !PT ;  /* 0x0000000915157c10 */ /* 0x000fc60008ffe4ff */
[----:B------:R1:W-:Y:S01]  /*c4820*/  STL [R1+0x2b34], R20 ;  /* 0x002b341401007387 */ /* 0x0003e20000100800 */
[----:B------:R-:W-:-:S03]  /*c4830*/  IADD3 R190, P1, R190, UR14, RZ ;  /* 0x0000000ebebe7c10 */ /* 0x000fc6000ff3e0ff */
[----:B-1----:R-:W2:Y:S04]  /*c4840*/  LDL.LU R20, [R1+0x2b74] ;  /* 0x002b740001147983 */ /* 0x002ea80000300800 */
[----:B------:R1:W-:Y:S04]  /*c4850*/  STL [R1+0x2b00], R21 ;  /* 0x002b001501007387 */ /* 0x0003e80000100800 */
[----:B-1----:R-:W2:Y:S01]  /*c4860*/  LDL.LU R21, [R1+0x2b7c] ;  /* 0x002b7c0001157983 */ /* 0x002ea20000300800 */
[----:B---3--:R-:W-:Y:S02]  /*c4870*/  IADD3.X R19, R19, UR9, RZ, P2, !PT ;  /* 0x0000000913137c10 */ /* 0x008fe400097fe4ff */
[----:B----4-:R-:W-:-:S05]  /*c4880*/  IADD3.X R8, R8, UR9, RZ, P3, !PT ;  /* 0x0000000908087c10 */ /* 0x010fca0009ffe4ff */
[----:B------:R1:W-:Y:S04]  /*c4890*/  STL [R1+0x2b10], R8 ;  /* 0x002b100801007387 */ /* 0x0003e80000100800 */
[----:B------:R-:W-:Y:S04]  /*c48a0*/  STL [R1+0x2b08], R19 ;  /* 0x002b081301007387 */ /* 0x000fe80000100800 */
[----:B-1----:R-:W3:Y:S01]  /*c48b0*/  LDL.LU R8, [R1+0x2b84] ;  /* 0x002b840001087983 */ /* 0x002ee20000300800 */
[----:B--2---:R-:W-:-:S03]  /*c48c0*/  IADD3.X R17, R17, UR9, RZ, P4, !PT ;  /* 0x0000000911117c10 */ /* 0x004fc6000a7fe4ff */
[----:B------:R-:W-:Y:S04]  /*c48d0*/  STL [R1+0x2b3c], R190 ;  /* 0x002b3cbe01007387 */ /* 0x000fe80000100800 */
[----:B------:R1:W-:Y:S04]  /*c48e0*/  STL [R1+0x2b18], R17 ;  /* 0x002b181101007387 */ /* 0x0003e80000100800 */
[----:B-1----:R-:W2:Y:S01]  /*c48f0*/  LDL.LU R17, [R1+0x2b48] ;  /* 0x002b480001117983 */ /* 0x002ea20000300800 */
[----:B------:R-:W-:Y:S02]  /*c4900*/  IADD3 R188, P2, R188, UR14, RZ ;  /* 0x0000000ebcbc7c10 */ /* 0x000fe4000ff5e0ff */
[----:B------:R-:W-:Y:S01]  /*c4910*/  IADD3 R16, P3, R16, UR14, RZ ;  /* 0x0000000e10107c10 */ /* 0x000fe2000ff7e0ff */
[----:B------:R-:W4:Y:S01]  /*c4920*/  LDL.LU R19, [R1+0x2b50] ;  /* 0x002b500001137983 */ /* 0x000f220000300800 */
        /* <DEDUP_REMOVED lines=10> */
[----:B------:R-:W-:-:S03]  /*c49d0*/  IADD3.X R191, R191, UR9, RZ, P1, !PT ;  /* 0x00000009bfbf7c10 */ /* 0x000fc60008ffe4ff */
[----:B------:R-:W-:Y:S04]  /*c49e0*/  STL [R1+0x2b5c], R30 ;  /* 0x002b5c1e01007387 */ /* 0x000fe80000100800 */
[----:B------:R1:W-:Y:S04]  /*c49f0*/  STL [R1+0x2b64], R25 ;  /* 0x002b641901007387 */ /* 0x0003e80000100800 */
[----:B------:R-:W-:Y:S01]  /*c4a00*/  STL [R1+0x2b28], R27 ;  /* 0x002b281b01007387 */ /* 0x000fe20000100800 */
[----:B------:R-:W-:-:S03]  /*c4a10*/  IADD3.X R189, R189, UR9, RZ, P2, !PT ;  /* 0x00000009bdbd7c10 */ /* 0x000fc600097fe4ff */
[----:B-1----:R-:W4:Y:S01]  /*c4a20*/  LDL.LU R25, [R1+0x2b8c] ;  /* 0x002b8c0001197983 */ /* 0x002f220000300800 */
[----:B------:R-:W-:-:S05]  /*c4a30*/  IADD3 R24, P0, R24, UR14, RZ ;  /* 0x0000000e18187c10 */ /* 0x000fca000ff1e0ff */
[----:B------:R1:W-:Y:S04]  /*c4a40*/  STL [R1+0x2b6c], R24 ;  /* 0x002b6c1801007387 */ /* 0x0003e80000100800 */
[----:B-1----:R-:W4:Y:S04]  /*c4a50*/  LDL.LU R24, [R1+0x2b58] ;  /* 0x002b580001187983 */ /* 0x002f280000300800 */
[----:B------:R-:W-:Y:S01]  /*c4a60*/  STL [R1+0x2b30], R26 ;  /* 0x002b301a01007387 */ /* 0x000fe20000100800 */
[----:B------:R-:W-:-:S05]  /*c4a70*/  IADD3 R20, P1, R20, UR14, RZ ;  /* 0x0000000e14147c10 */ /* 0x000fca000ff3e0ff */
[----:B------:R1:W-:Y:S01]  /*c4a80*/  STL [R1+0x2b74], R20 ;  /* 0x002b741401007387 */ /* 0x0003e20000100800 */
[----:B------:R-:W-:-:S03]  /*c4a90*/  IADD3 R21, P2, R21, UR14, RZ ;  /* 0x0000000e15157c10 */ /* 0x000fc6000ff5e0ff */
[----:B-1----:R-:W4:Y:S04]  /*c4aa0*/  LDL.LU R20, [R1+0x2b94] ;  /* 0x002b940001147983 */ /* 0x002f280000300800 */
[----:B------:R-:W4:Y:S04]  /*c4ab0*/  LDL.LU R70, [R1+0x2b60] ;  /* 0x002b600001467983 */ /* 0x000f280000300800 */
[----:B------:R-:W4:Y:S04]  /*c4ac0*/  LDL.LU R30, [R1+0x2b9c] ;  /* 0x002b9c00011e7983 */ /* 0x000f280000300800 */
[----:B------:R-:W-:Y:S04]  /*c4ad0*/  STL [R1+0x2b38], R191 ;  /* 0x002b38bf01007387 */ /* 0x000fe80000100800 */
[----:B------:R-:W-:Y:S04]  /*c4ae0*/  STL [R1+0x2b7c], R21 ;  /* 0x002b7c1501007387 */ /* 0x000fe80000100800 */
[----:B------:R-:W4:Y:S01]  /*c4af0*/  LDL.LU R69, [R1+0x2b68] ;  /* 0x002b680001457983 */ /* 0x000f220000300800 */
[----:B--2---:R-:W-:-:S02]  /*c4b00*/  IADD3.X R17, R17, UR9, RZ, P3, !PT ;  /* 0x0000000911117c10 */ /* 0x004fc40009ffe4ff */
[----:B---3--:R-:W-:-:S05]  /*c4b10*/  IADD3 R8, P3, R8, UR14, RZ ;  /* 0x0000000e08087c10 */ /* 0x008fca000ff7e0ff */
[----:B------:R1:W-:Y:S04]  /*c4b20*/  STL [R1+0x2b84], R8 ;  /* 0x002b840801007387 */ /* 0x0003e80000100800 */
[----:B-1----:R-:W2:Y:S04]  /*c4b30*/  LDL.LU R8, [R1+0x2ba4] ;  /* 0x002ba40001087983 */ /* 0x002ea80000300800 */
[----:B------:R-:W3:Y:S04]  /*c4b40*/  LDL.LU R31, [R1+0x2b70] ;  /* 0x002b7000011f7983 */ /* 0x000ee80000300800 */
[----:B------:R-:W3:Y:S04]  /*c4b50*/  LDL.LU R27, [R1+0x2bac] ;  /* 0x002bac00011b7983 */ /* 0x000ee80000300800 */
[----:B------:R-:W3:Y:S01]  /*c4b60*/  LDL.LU R21, [R1+0x2b78] ;  /* 0x002b780001157983 */ /* 0x000ee20000300800 */
[----:B----4-:R-:W-:-:S03]  /*c4b70*/  IADD3.X R19, R19, UR9, RZ, P4, !PT ;  /* 0x0000000913137c10 */ /* 0x010fc6000a7fe4ff */
[----:B------:R-:W-:Y:S04]  /*c4b80*/  STL [R1+0x2b40], R189 ;  /* 0x002b40bd01007387 */ /* 0x000fe80000100800 */
[----:B------:R-:W-:Y:S01]  /*c4b90*/  STL [R1+0x2b48], R17 ;  /* 0x002b481101007387 */ /* 0x000fe20000100800 */
[----:B------:R-:W-:-:S03]  /*c4ba0*/  IADD3 R25, P4, R25, UR14, RZ ;  /* 0x0000000e19197c10 */ /* 0x000fc6000ff9e0ff */
[----:B------:R-:W4:Y:S04]  /*c4bb0*/  LDL.LU R26, [R1+0x2bb4] ;  /* 0x002bb400011a7983 */ /* 0x000f280000300800 */
[----:B------:R1:W-:Y:S04]  /*c4bc0*/  STL [R1+0x2b8c], R25 ;  /* 0x002b8c1901007387 */ /* 0x0003e80000100800 */
[----:B-1----:R-:W4:Y:S01]  /*c4bd0*/  LDL.LU R25, [R1+0x2b80] ;  /* 0x002b800001197983 */ /* 0x002f220000300800 */
[----:B------:R-:W-:-:S05]  /*c4be0*/  IADD3.X R24, R24, UR9, RZ, P5, !PT ;  /* 0x0000000918187c10 */ /* 0x000fca000affe4ff */
[----:B------:R1:W-:Y:S04]  /*c4bf0*/  STL [R1+0x2b58], R24 ;  /* 0x002b581801007387 */ /* 0x0003e80000100800 */
[----:B-1----:R-:W4:Y:S04]  /*c4c00*/  LDL.LU R24, [R1+0x2b88] ;  /* 0x002b880001187983 */ /* 0x002f280000300800 */
[----:B------:R-:W-:Y:S01]  /*c4c10*/  STL [R1+0x2b50], R19 ;  /* 0x002b501301007387 */ /* 0x000fe20000100800 */
[----:B------:R-:W-:Y:S02]  /*c4c20*/  IADD3 R20, P5, R20, UR14, RZ ;  /* 0x0000000e14147c10 */ /* 0x000fe4000ffbe0ff */
[----:B------:R-:W-:-:S03]  /*c4c30*/  IADD3.X R70, R70, UR9, RZ, P6, !PT ;  /* 0x0000000946467c10 */ /* 0x000fc6000b7fe4ff */
[----:B------:R1:W-:Y:S01]  /*c4c40*/  STL [R1+0x2b94], R20 ;  /* 0x002b941401007387 */ /* 0x0003e20000100800 */
[----:B------:R-:W-:-:S03]  /*c4c50*/  IADD3 R30, P6, R30, UR14, RZ ;  /* 0x0000000e1e1e7c10 */ /* 0x000fc6000ffde0ff */
[----:B-1----:R-:W4:Y:S01]  /*c4c60*/  LDL.LU R20, [R1+0x2bcc] ;  /* 0x002bcc0001147983 */ /* 0x002f220000300800 */
[----:B------:R-:W-:-:S03]  /*c4c70*/  IADD3.X R69, R69, UR9, RZ, P0, !PT ;  /* 0x0000000945457c10 */ /* 0x000fc600087fe4ff */
[----:B------:R1:W-:Y:S04]  /*c4c80*/  STL [R1+0x2b9c], R30 ;  /* 0x002b9c1e01007387 */ /* 0x0003e80000100800 */
[----:B-1----:R-:W4:Y:S04]  /*c4c90*/  LDL.LU R30, [R1+0x2bd4] ;  /* 0x002bd400011e7983 */ /* 0x002f280000300800 */
[----:B------:R-:W-:Y:S01]  /*c4ca0*/  STL [R1+0x2b60], R70 ;  /* 0x002b604601007387 */ /* 0x000fe20000100800 */
[----:B--2---:R-:W-:Y:S02]  /*c4cb0*/  IADD3 R8, P0, R8, UR14, RZ ;  /* 0x0000000e08087c10 */ /* 0x004fe4000ff1e0ff */
[----:B---3--:R-:W-:-:S03]  /*c4cc0*/  IADD3.X R31, R31, UR9, RZ, P1, !PT ;  /* 0x000000091f1f7c10 */ /* 0x008fc60008ffe4ff */
[----:B------:R1:W-:Y:S01]  /*c4cd0*/  STL [R1+0x2ba4], R8 ;  /* 0x002ba40801007387 */ /* 0x0003e20000100800 */
[----:B------:R-:W-:-:S03]  /*c4ce0*/  IADD3.X R21, R21, UR9, RZ, P2, !PT ;  /* 0x0000000915157c10 */ /* 0x000fc600097fe4ff */
[----:B-1----:R-:W2:Y:S04]  /*c4cf0*/  LDL.LU R8, [R1+0x2b90] ;  /* 0x002b900001087983 */ /* 0x002ea80000300800 */
[----:B------:R-:W-:Y:S04]  /*c4d00*/  STL [R1+0x2b68], R69 ;  /* 0x002b684501007387 */ /* 0x000fe80000100800 */
[----:B------:R1:W-:Y:S04]  /*c4d10*/  STL [R1+0x2b78], R21 ;  /* 0x002b781501007387 */ /* 0x0003e80000100800 */
[----:B------:R-:W-:Y:S04]  /*c4d20*/  STL [R1+0x2b70], R31 ;  /* 0x002b701f01007387 */ /* 0x000fe80000100800 */
[----:B-1----:R-:W3:Y:S01]  /*c4d30*/  LDL.LU R21, [R1+0x2b98] ;  /* 0x002b980001157983 */ /* 0x002ee20000300800 */
[----:B------:R-:W-:-:S02]  /*c4d40*/  IADD3 R27, P1, R27, UR14, RZ ;  /* 0x0000000e1b1b7c10 */ /* 0x000fc4000ff3e0ff */
[----:B----4-:R-:W-:Y:S02]  /*c4d50*/  IADD3 R26, P2, R26, UR14, RZ ;  /* 0x0000000e1a1a7c10 */ /* 0x010fe4000ff5e0ff */
[----:B------:R-:W-:Y:S01]  /*c4d60*/  IADD3.X R25, R25, UR9, RZ, P3, !PT ;  /* 0x0000000919197c10 */ /* 0x000fe20009ffe4ff */
[----:B------:R1:W-:Y:S04]  /*c4d70*/  STL [R1+0x2bac], R27 ;  /* 0x002bac1b01007387 */ /* 0x0003e80000100800 */
[----:B------:R4:W-:Y:S04]  /*c4d80*/  STL [R1+0x2bb4], R26 ;  /* 0x002bb41a01007387 */ /* 0x0009e80000100800 */
[----:B------:R-:W3:Y:S04]  /*c4d90*/  LDL.LU R162, [R1+0x2ba0] ;  /* 0x002ba00001a27983 */ /* 0x000ee80000300800 */
[----:B------:R4:W-:Y:S04]  /*c4da0*/  STL [R1+0x2b80], R25 ;  /* 0x002b801901007387 */ /* 0x0009e80000100800 */
[----:B------:R-:W3:Y:S04]  /*c4db0*/  LDL.LU R72, [R1+0x2bdc] ;  /* 0x002bdc0001487983 */ /* 0x000ee80000300800 */
[----:B------:R-:W3:Y:S01]  /*c4dc0*/  LDL.LU R70, [R1+0x2ba8] ;  /* 0x002ba80001467983 */ /* 0x000ee20000300800 */
[----:B------:R-:W-:-:S02]  /*c4dd0*/  IADD3 R166, P3, R166, UR14, RZ ;  /* 0x0000000ea6a67c10 */ /* 0x000fc4000ff7e0ff */
[----:B------:R-:W-:-:S05]  /*c4de0*/  IADD3.X R24, R24, UR9, RZ, P4, !PT ;  /* 0x0000000918187c10 */ /* 0x000fca000a7fe4ff */
[----:B------:R-:W-:Y:S04]  /*c4df0*/  STL [R1+0x2b88], R24 ;  /* 0x002b881801007387 */ /* 0x000fe80000100800 */
[----:B------:R-:W3:Y:S04]  /*c4e00*/  LDL.LU R69, [R1+0x2be4] ;  /* 0x002be40001457983 */ /* 0x000ee80000300800 */
[----:B-1----:R-:W3:Y:S04]  /*c4e10*/  LDL.LU R27, [R1+0x2bb0] ;  /* 0x002bb000011b7983 */ /* 0x002ee80000300800 */
[----:B----4-:R-:W4:Y:S04]  /*c4e20*/  LDL.LU R26, [R1+0x2bec] ;  /* 0x002bec00011a7983 */ /* 0x010f280000300800 */
[----:B------:R-:W4:Y:S01]  /*c4e30*/  LDL.LU R25, [R1+0x2bf4] ;  /* 0x002bf40001197983 */ /* 0x000f220000300800 */
[----:B--2---:R-:W-:-:S05]  /*c4e40*/  IADD3.X R8, R8, UR9, RZ, P5, !PT ;  /* 0x0000000908087c10 */ /* 0x004fca000affe4ff */
[----:B------:R1:W-:Y:S04]  /*c4e50*/  STL [R1+0x2b90], R8 ;  /* 0x002b900801007387 */ /* 0x0003e80000100800 */
[----:B-1----:R-:W2:Y:S01]  /*c4e60*/  LDL.LU R8, [R1+0x2bfc] ;  /* 0x002bfc0001087983 */ /* 0x002ea20000300800 */
[----:B---3--:R-:W-:-:S03]  /*c4e70*/  IADD3.X R21, R21, UR9, RZ, P6, !PT ;  /* 0x0000000915157c10 */ /* 0x008fc6000b7fe4ff */
[----:B------:R-:W-:Y:S04]  /*c4e80*/  STL [R1+0x2bbc], R166 ;  /* 0x002bbca601007387 */ /* 0x000fe80000100800 */
[----:B------:R-:W3:Y:S04]  /*c4e90*/  LDL.LU R24, [R1+0x2c04] ;  /* 0x002c040001187983 */ /* 0x000ee80000300800 */
[----:B------:R1:W-:Y:S04]  /*c4ea0*/  STL [R1+0x2b98], R21 ;  /* 0x002b981501007387 */ /* 0x0003e80000100800 */
[----:B-1----:R-:W3:Y:S01]  /*c4eb0*/  LDL.LU R21, [R1+0x2bc8] ;  /* 0x002bc80001157983 */ /* 0x002ee20000300800 */
[----:B------:R-:W-:-:S02]  /*c4ec0*/  IADD3 R164, P4, R164, UR14, RZ ;  /* 0x0000000ea4a47c10 */ /* 0x000fc4000ff9e0ff */
[----:B------:R-:W-:Y:S01]  /*c4ed0*/  IADD3 R20, P5, R20, UR14, RZ ;  /* 0x0000000e14147c10 */ /* 0x000fe2000ffbe0ff */
[----:B------:R-:W3:Y:S01]  /*c4ee0*/  LDL.LU R31, [R1+0x2bd0] ;  /* 0x002bd000011f7983 */ /* 0x000ee20000300800 */
[----:B------:R-:W-:Y:S02]  /*c4ef0*/  IADD3 R30, P6, R30, UR14, RZ ;  /* 0x0000000e1e1e7c10 */ /* 0x000fe4000ffde0ff */
[----:B------:R-:W-:Y:S01]  /*c4f00*/  IADD3.X R162, R162, UR9, RZ, P0, !PT ;  /* 0x00000009a2a27c10 */ /* 0x000fe200087fe4ff */
[----:B------:R-:W-:Y:S01]  /*c4f10*/  STL [R1+0x2bc4], R164 ;  /* 0x002bc4a401007387 */ /* 0x000fe20000100800 */
[----:B------:R-:W-:Y:S02]  /*c4f20*/  IADD3 R72, P0, R72, UR14, RZ ;  /* 0x0000000e48487c10 */ /* 0x000fe4000ff1e0ff */
[----:B------:R-:W-:Y:S01]  /*c4f30*/  IADD3.X R70, R70, UR9, RZ, P1, !PT ;  /* 0x0000000946467c10 */ /* 0x000fe20008ffe4ff */
[----:B------:R-:W-:Y:S01]  /*c4f40*/  STL [R1+0x2bcc], R20 ;  /* 0x002bcc1401007387 */ /* 0x000fe20000100800 */
[----:B------:R-:W-:-:S03]  /*c4f50*/  IADD3.X R167, R167, UR9, RZ, P3, !PT ;  /* 0x00000009a7a77c10 */ /* 0x000fc60009ffe4ff */
[----:B------:R-:W-:Y:S01]  /*c4f60*/  STL [R1+0x2bd4], R30 ;  /* 0x002bd41e01007387 */ /* 0x000fe20000100800 */
[----:B------:R-:W-:-:S03]  /*c4f70*/  IADD3.X R165, R165, UR9, RZ, P4, !PT ;  /* 0x00000009a5a57c10 */ /* 0x000fc6000a7fe4ff */
[----:B------:R-:W-:Y:S04]  /*c4f80*/  STL [R1+0x2ba0], R162 ;  /* 0x002ba0a201007387 */ /* 0x000fe80000100800 */
[----:B------:R-:W-:Y:S04]  /*c4f90*/  STL [R1+0x2bdc], R72 ;  /* 0x002bdc4801007387 */ /* 0x000fe80000100800 */
[----:B------:R-:W-:Y:S01]  /*c4fa0*/  STL [R1+0x2ba8], R70 ;  /* 0x002ba84601007387 */ /* 0x000fe20000100800 */
[----:B------:R-:W-:Y:S02]  /*c4fb0*/  IADD3 R69, P1, R69, UR14, RZ ;  /* 0x0000000e45457c10 */ /* 0x000fe4000ff3e0ff */
[----:B------:R-:W-:-:S03]  /*c4fc0*/  IADD3.X R27, R27, UR9, RZ, P2, !PT ;  /* 0x000000091b1b7c10 */ /* 0x000fc600097fe4ff */
[----:B------:R-:W-:Y:S01]  /*c4fd0*/  STL [R1+0x2be4], R69 ;  /* 0x002be44501007387 */ /* 0x000fe20000100800 */
[----:B----4-:R-:W-:-:S03]  /*c4fe0*/  IADD3 R26, P2, R26, UR14, RZ ;  /* 0x0000000e1a1a7c10 */ /* 0x010fc6000ff5e0ff */
[----:B------:R1:W-:Y:S01]  /*c4ff0*/  STL [R1+0x2bb0], R27 ;  /* 0x002bb01b01007387 */ /* 0x0003e20000100800 */
[----:B------:R-:W-:-:S03]  /*c5000*/  IADD3 R25, P3, R25, UR14, RZ ;  /* 0x0000000e19197c10 */ /* 0x000fc6000ff7e0ff */
[----:B-1----:R-:W4:Y:S04]  /*c5010*/  LDL.LU R27, [R1+0x2c0c] ;  /* 0x002c0c00011b7983 */ /* 0x002f280000300800 */
[----:B------:R-:W-:Y:S04]  /*c5020*/  STL [R1+0x2bec], R26 ;  /* 0x002bec1a01007387 */ /* 0x000fe80000100800 */
[----:B------:R-:W-:Y:S01]  /*c5030*/  STL [R1+0x2bf4], R25 ;  /* 0x002bf41901007387 */ /* 0x000fe20000100800 */
[----:B--2---:R-:W-:-:S05]  /*c5040*/  IADD3 R8, P4, R8, UR14, RZ ;  /* 0x0000000e08087c10 */ /* 0x004fca000ff9e0ff */
[----:B------:R1:W-:Y:S04]  /*c5050*/  STL [R1+0x2bfc], R8 ;  /* 0x002bfc0801007387 */ /* 0x0003e80000100800 */
[----:B-1----:R-:W2:Y:S04]  /*c5060*/  LDL.LU R8, [R1+0x2bd8] ;  /* 0x002bd80001087983 */ /* 0x002ea80000300800 */
[----:B------:R-:W2:Y:S01]  /*c5070*/  LDL.LU R222, [R1+0x2c14] ;  /* 0x002c140001de7983 */ /* 0x000ea20000300800 */
[----:B---3--:R-:W-:Y:S02]  /*c5080*/  IADD3.X R21, R21, UR9, RZ, P5, !PT ;  /* 0x0000000915157c10 */ /* 0x008fe4000affe4ff */
[----:B------:R-:W-:Y:S01]  /*c5090*/  IADD3 R24, P5, R24, UR14, RZ ;  /* 0x0000000e18187c10 */ /* 0x000fe2000ffbe0ff */
[----:B------:R-:W-:Y:S04]  /*c50a0*/  STL [R1+0x2bb8], R167 ;  /* 0x002bb8a701007387 */ /* 0x000fe80000100800 */
[----:B------:R-:W3:Y:S04]  /*c50b0*/  LDL.LU R25, [R1+0x2be0] ;  /* 0x002be00001197983 */ /* 0x000ee80000300800 */
[----:B------:R1:W-:Y:S04]  /*c50c0*/  STL [R1+0x2c04], R24 ;  /* 0x002c041801007387 */ /* 0x0003e80000100800 */
[----:B-1----:R-:W3:Y:S04]  /*c50d0*/  LDL.LU R24, [R1+0x2c1c] ;  /* 0x002c1c0001187983 */ /* 0x002ee80000300800 */
[----:B------:R-:W3:Y:S04]  /*c50e0*/  LDL.LU R26, [R1+0x2be8] ;  /* 0x002be800011a7983 */ /* 0x000ee80000300800 */
[----:B------:R-:W3:Y:S04]  /*c50f0*/  LDL.LU R162, [R1+0x2c24] ;  /* 0x002c240001a27983 */ /* 0x000ee80000300800 */
[----:B------:R-:W3:Y:S04]  /*c5100*/  LDL.LU R252, [R1+0x2bf0] ;  /* 0x002bf00001fc7983 */ /* 0x000ee80000300800 */
[----:B------:R-:W3:Y:S04]  /*c5110*/  LDL.LU R72, [R1+0x2c2c] ;  /* 0x002c2c0001487983 */ /* 0x000ee80000300800 */
[----:B------:R-:W3:Y:S01]  /*c5120*/  LDL.LU R69, [R1+0x2bf8] ;  /* 0x002bf80001457983 */ /* 0x000ee20000300800 */
[----:B------:R-:W-:-:S03]  /*c5130*/  IADD3.X R31, R31, UR9, RZ, P6, !PT ;  /* 0x000000091f1f7c10 */ /* 0x000fc6000b7fe4ff */
[----:B------:R-:W-:Y:S04]  /*c5140*/  STL [R1+0x2bc0], R165 ;  /* 0x002bc0a501007387 */ /* 0x000fe80000100800 */
[----:B------:R-:W-:Y:S04]  /*c5150*/  STL [R1+0x2bc8], R21 ;  /* 0x002bc81501007387 */ /* 0x000fe80000100800 */
[----:B------:R-:W3:Y:S01]  /*c5160*/  LDL.LU R70, [R1+0x2c34] ;  /* 0x002c340001467983 */ /* 0x000ee20000300800 */
[----:B----4-:R-:W-:-:S05]  /*c5170*/  IADD3 R27, P6, R27, UR14, RZ ;  /* 0x0000000e1b1b7c10 */ /* 0x010fca000ffde0ff */
[----:B------:R1:W-:Y:S04]  /*c5180*/  STL [R1+0x2c0c], R27 ;  /* 0x002c0c1b01007387 */ /* 0x0003e80000100800 */
[----:B-1----:R-:W4:Y:S01]  /*c5190*/  LDL.LU R27, [R1+0x2c00] ;  /* 0x002c0000011b7983 */ /* 0x002f220000300800 */
[----:B--2---:R-:W-:Y:S02]  /*c51a0*/  IADD3.X R8, R8, UR9, RZ, P0, !PT ;  /* 0x0000000908087c10 */ /* 0x004fe400087fe4ff */
[----:B------:R-:W-:-:S03]  /*c51b0*/  IADD3 R222, P0, R222, UR14, RZ ;  /* 0x0000000edede7c10 */ /* 0x000fc6000ff1e0ff */
[----:B------:R1:W-:Y:S01]  /*c51c0*/  STL [R1+0x2bd8], R8 ;  /* 0x002bd80801007387 */ /* 0x0003e20000100800 */
[----:B---3--:R-:W-:-:S03]  /*c51d0*/  IADD3.X R25, R25, UR9, RZ, P1, !PT ;  /* 0x0000000919197c10 */ /* 0x008fc60008ffe4ff */
[----:B-1----:R-:W2:Y:S04]  /*c51e0*/  LDL.LU R8, [R1+0x2c08] ;  /* 0x002c080001087983 */ /* 0x002ea80000300800 */
[----:B------:R1:W-:Y:S01]  /*c51f0*/  STL [R1+0x2c14], R222 ;  /* 0x002c14de01007387 */ /* 0x0003e20000100800 */
[----:B------:R-:W-:-:S03]  /*c5200*/  IADD3 R24, P1, R24, UR14, RZ ;  /* 0x0000000e18187c10 */ /* 0x000fc6000ff3e0ff */
[----:B-1----:R-:W3:Y:S01]  /*c5210*/  LDL.LU R222, [R1+0x41bc] ;  /* 0x0041bc0001de7983 */ /* 0x002ee20000300800 */
[----:B------:R-:W-:-:S03]  /*c5220*/  IADD3.X R26, R26, UR9, RZ, P2, !PT ;  /* 0x000000091a1a7c10 */ /* 0x000fc600097fe4ff */
[----:B------:R-:W-:Y:S01]  /*c5230*/  STL [R1+0x2bd0], R31 ;  /* 0x002bd01f01007387 */ /* 0x000fe20000100800 */
[----:B------:R-:W-:-:S03]  /*c5240*/  IADD3 R162, P2, R162, UR14, RZ ;  /* 0x0000000ea2a27c10 */ /* 0x000fc6000ff5e0ff */
[----:B------:R1:W-:Y:S01]  /*c5250*/  STL [R1+0x2be0], R25 ;  /* 0x002be01901007387 */ /* 0x0003e20000100800 */
[----:B------:R-:W-:-:S03]  /*c5260*/  IADD3.X R252, R252, UR9, RZ, P3, !PT ;  /* 0x00000009fcfc7c10 */ /* 0x000fc60009ffe4ff */
[----:B-1----:R-:W3:Y:S01]  /*c5270*/  LDL.LU R25, [R1+0x2c10] ;  /* 0x002c100001197983 */ /* 0x002ee20000300800 */
[----:B------:R-:W-:-:S03]  /*c5280*/  IADD3.X R69, R69, UR9, RZ, P4, !PT ;  /* 0x0000000945457c10 */ /* 0x000fc6000a7fe4ff */
[----:B------:R1:W-:Y:S04]  /*c5290*/  STL [R1+0x2c1c], R24 ;  /* 0x002c1c1801007387 */ /* 0x0003e80000100800 */
[----:B-1----:R-:W3:Y:S04]  /*c52a0*/  LDL.LU R24, [R1+0x2c4c] ;  /* 0x002c4c0001187983 */ /* 0x002ee80000300800 */
[----:B------:R1:W-:Y:S04]  /*c52b0*/  STL [R1+0x2be8], R26 ;  /* 0x002be81a01007387 */ /* 0x0003e80000100800 */
[----:B-1----:R-:W3:Y:S04]  /*c52c0*/  LDL.LU R26, [R1+0x2c54] ;  /* 0x002c5400011a7983 */ /* 0x002ee80000300800 */
[----:B------:R1:W-:Y:S04]  /*c52d0*/  STL [R1+0x2c24], R162 ;  /* 0x002c24a201007387 */ /* 0x0003e80000100800 */
[----:B-1----:R-:W3:Y:S04]  /*c52e0*/  LDL.LU R162, [R1+0x41b8] ;  /* 0x0041b80001a27983 */ /* 0x002ee80000300800 */
[----:B------:R1:W-:Y:S04]  /*c52f0*/  STL [R1+0x2bf8], R69 ;  /* 0x002bf84501007387 */ /* 0x0003e80000100800 */
[----:B------:R4:W-:Y:S04]  /*c5300*/  STL [R1+0x2bf0], R252 ;  /* 0x002bf0fc01007387 */ /* 0x0009e80000100800 */
[----:B-1----:R-:W3:Y:S01]  /*c5310*/  LDL.LU R69, [R1+0x2c18] ;  /* 0x002c180001457983 */ /* 0x002ee20000300800 */
[----:B------:R-:W-:-:S02]  /*c5320*/  IADD3 R72, P3, R72, UR14, RZ ;  /* 0x0000000e48487c10 */ /* 0x000fc4000ff7e0ff */
[----:B------:R-:W-:Y:S02]  /*c5330*/  IADD3 R70, P4, R70, UR14, RZ ;  /* 0x0000000e46467c10 */ /* 0x000fe4000ff9e0ff */
[----:B----4-:R-:W-:Y:S01]  /*c5340*/  IADD3.X R27, R27, UR9, RZ, P5, !PT ;  /* 0x000000091b1b7c10 */ /* 0x010fe2000affe4ff */
[----:B------:R-:W-:Y:S04]  /*c5350*/  STL [R1+0x2c2c], R72 ;  /* 0x002c2c4801007387 */ /* 0x000fe80000100800 */
[----:B------:R-:W-:Y:S04]  /*c5360*/  STL [R1+0x2c34], R70 ;  /* 0x002c344601007387 */ /* 0x000fe80000100800 */
[----:B------:R-:W4:Y:S01]  /*c5370*/  LDL.LU R252, [R1+0x2c20] ;  /* 0x002c200001fc7983 */ /* 0x000f220000300800 */
[----:B------:R-:W-:-:S03]  /*c5380*/  IADD3 R158, P5, R158, UR14, RZ ;  /* 0x0000000e9e9e7c10 */ /* 0x000fc6000ffbe0ff */
[----:B------:R-:W-:Y:S01]  /*c5390*/  STL [R1+0x2c00], R27 ;  /* 0x002c001b01007387 */ /* 0x000fe20000100800 */
[----:B--2---:R-:W-:Y:S02]  /*c53a0*/  IADD3.X R8, R8, UR9, RZ, P6, !PT ;  /* 0x0000000908087c10 */ /* 0x004fe4000b7fe4ff */
[----:B------:R-:W-:-:S03]  /*c53b0*/  IADD3 R156, P6, R156, UR14, RZ ;  /* 0x0000000e9c9c7c10 */ /* 0x000fc6000ffde0ff */
[----:B------:R1:W-:Y:S04]  /*c53c0*/  STL [R1+0x2c08], R8 ;  /* 0x002c080801007387 */ /* 0x0003e80000100800 */
[----:B-1----:R-:W2:Y:S04]  /*c53d0*/  LDL.LU R8, [R1+0x2c5c] ;  /* 0x002c5c0001087983 */ /* 0x002ea80000300800 */
[----:B------:R-:W2:Y:S04]  /*c53e0*/  LDL.LU R72, [R1+0x2c28] ;  /* 0x002c280001487983 */ /* 0x000ea80000300800 */
[----:B------:R-:W2:Y:S01]  /*c53f0*/  LDL.LU R70, [R1+0x2c30] ;  /* 0x002c300001467983 */ /* 0x000ea20000300800 */
[----:B---3--:R-:W-:-:S05]  /*c5400*/  IADD3.X R25, R25, UR9, RZ, P0, !PT ;  /* 0x0000000919197c10 */ /* 0x008fca00087fe4ff */
[----:B------:R1:W-:Y:S04]  /*c5410*/  STL [R1+0x2c10], R25 ;  /* 0x002c101901007387 */ /* 0x0003e80000100800 */
[----:B-1----:R-:W3:Y:S04]  /*c5420*/  LDL.LU R25, [R1+0x2c48] ;  /* 0x002c480001197983 */ /* 0x002ee80000300800 */
[----:B------:R-:W3:Y:S04]  /*c5430*/  LDL.LU R27, [R1+0x2c50] ;  /* 0x002c5000011b7983 */ /* 0x000ee80000300800 */
[----:B------:R-:W-:Y:S04]  /*c5440*/  STL [R1+0x2c3c], R158 ;  /* 0x002c3c9e01007387 */ /* 0x000fe80000100800 */
[----:B------:R-:W-:Y:S01]  /*c5450*/  STL [R1+0x2c44], R156 ;  /* 0x002c449c01007387 */ /* 0x000fe20000100800 */
[----:B------:R-:W-:-:S05]  /*c5460*/  IADD3.X R69, R69, UR9, RZ, P1, !PT ;  /* 0x0000000945457c10 */ /* 0x000fca0008ffe4ff */
[----:B------:R1:W-:Y:S04]  /*c5470*/  STL [R1+0x2c18], R69 ;  /* 0x002c184501007387 */ /* 0x0003e80000100800 */
[----:B-1----:R-:W3:Y:S01]  /*c5480*/  LDL.LU R69, [R1+0x2c58] ;  /* 0x002c580001457983 */ /* 0x002ee20000300800 */
[----:B------:R-:W-:Y:S02]  /*c5490*/  IADD3 R24, P0, R24, UR14, RZ ;  /* 0x0000000e18187c10 */ /* 0x000fe4000ff1e0ff */
[----:B----4-:R-:W-:Y:S02]  /*c54a0*/  IADD3.X R252, R252, UR9, RZ, P2, !PT ;  /* 0x00000009fcfc7c10 */ /* 0x010fe400097fe4ff */
[----:B------:R-:W-:Y:S01]  /*c54b0*/  IADD3 R26, P1, R26, UR14, RZ ;  /* 0x0000000e1a1a7c10 */ /* 0x000fe2000ff3e0ff */
[----:B------:R-:W-:Y:S01]  /*c54c0*/  STL [R1+0x2c4c], R24 ;  /* 0x002c4c1801007387 */ /* 0x000fe20000100800 */
[----:B------:R-:W-:-:S03]  /*c54d0*/  IADD3.X R159, R159, UR9, RZ, P5, !PT ;  /* 0x000000099f9f7c10 */ /* 0x000fc6000affe4ff */
[----:B------:R1:W-:Y:S01]  /*c54e0*/  STL [R1+0x2c20], R252 ;  /* 0x002c20fc01007387 */ /* 0x0003e20000100800 */
[----:B------:R-:W-:-:S03]  /*c54f0*/  IADD3.X R157, R157, UR9, RZ, P6, !PT ;  /* 0x000000099d9d7c10 */ /* 0x000fc6000b7fe4ff */
[----:B-1----:R-:W5:Y:S04]  /*c5500*/  LDL.LU R252, [R1+0x41b4] ;  /* 0x0041b40001fc7983 */ /* 0x002f680000300800 */
[----:B------:R-:W-:Y:S01]  /*c5510*/  STL [R1+0x2c54], R26 ;  /* 0x002c541a01007387 */ /* 0x000fe20000100800 */
[----:B------:R-:W-:Y:S01]  /*c5520*/  UISETP.GT.AND UP1, UPT, UR15, 0x4f, UPT ;  /* 0x0000004f0f00788c */ /* 0x000fe2000bf24270 */
[----:B------:R-:W-:-:S03]  /*c5530*/  LOP3.LUT R7, R7, R6, RZ, 0x3c, !PT ;  /* 0x0000000607077212 */ /* 0x000fc600078e3cff */
[----:B------:R-:W-:Y:S01]  /*c5540*/  USEL UR12, URZ, 0x4, !UP1 ;  /* 0x000000043f0c7887 */ /* 0x000fe2000c800000 */
[----:B------:R-:W-:-:S03]  /*c5550*/  LOP3.LUT R6, R7, R6, RZ, 0x3c, !PT ;  /* 0x0000000607067212 */ /* 0x000fc600078e3cff */
[----:B------:R-:W-:Y:S01]  /*c5560*/  USEL UR12, UR12, URZ, !UP0 ;  /* 0x0000003f0c0c7287 */ /* 0x000fe2000c000000 */
[----:B------:R-:W-:Y:S02]  /*c5570*/  LOP3.LUT R7, R7, R6, RZ, 0x3c, !PT ;  /* 0x0000000607077212 */ /* 0x000fe400078e3cff */
[----:B--2---:R-:W-:Y:S02]  /*c5580*/  IADD3 R8, P2, R8, UR14, RZ ;  /* 0x0000000e08087c10 */ /* 0x004fe4000ff5e0ff */
[----:B------:R-:W-:-:S03]  /*c5590*/  IADD3.X R72, R72, UR9, RZ, P3, !PT ;  /* 0x0000000948487c10 */ /* 0x000fc60009ffe4ff */
[----:B------:R-:W-:Y:S01]  /*c55a0*/  STL [R1+0x2c5c], R8 ;  /* 0x002c5c0801007387 */ /* 0x000fe20000100800 */
[----:B------:R-:W-:-:S03]  /*c55b0*/  IADD3.X R70, R70, UR9, RZ, P4, !PT ;  /* 0x0000000946467c10 */ /* 0x000fc6000a7fe4ff */
[----:B------:R-:W-:Y:S04]  /*c55c0*/  STL [R1+0x2c28], R72 ;  /* 0x002c284801007387 */ /* 0x000fe80000100800 */
[----:B------:R1:W-:Y:S04]  /*c55d0*/  STL [R1+0x2c30], R70 ;  /* 0x002c304601007387 */ /* 0x0003e80000100800 */
[----:B------:R-:W-:Y:S01]  /*c55e0*/  STL [R1+0x2c38], R159 ;  /* 0x002c389f01007387 */ /* 0x000fe20000100800 */
[----:B---3--:R-:W-:Y:S02]  /*c55f0*/  IADD3.X R25, R25, UR9, RZ, P0, !PT ;  /* 0x0000000919197c10 */ /* 0x008fe400087fe4ff */
[----:B------:R-:W-:-:S03]  /*c5600*/  IADD3.X R27, R27, UR9, RZ, P1, !PT ;  /* 0x000000091b1b7c10 */ /* 0x000fc60008ffe4ff */
[----:B------:R-:W-:Y:S04]  /*c5610*/  STL [R1+0x2c48], R25 ;  /* 0x002c481901007387 */ /* 0x000fe80000100800 */
[----:B------:R-:W-:Y:S01]  /*c5620*/  STL [R1+0x2c40], R157 ;  /* 0x002c409d01007387 */ /* 0x000fe20000100800 */
[C---:B-1----:R-:W-:Y:S02]  /*c5630*/  LOP3.LUT R70, R73.reuse, 0x30, RZ, 0x3c, !PT ;  /* 0x0000003049467812 */ /* 0x042fe400078e3cff */
[----:B------:R-:W-:Y:S02]  /*c5640*/  LOP3.LUT R72, R73, 0x50, RZ, 0x3c, !PT ;  /* 0x0000005049487812 */ /* 0x000fe400078e3cff */
[----:B------:R-:W-:Y:S02]  /*c5650*/  LOP3.LUT R8, R53, 0x40, RZ, 0xfc, !PT ;  /* 0x0000004035087812 */ /* 0x000fe400078efcff */
[----:B------:R-:W-:-:S02]  /*c5660*/  ISETP.NE.U32.AND P0, PT, RZ, UR12, PT ;  /* 0x0000000cff007c0c */ /* 0x000fc4000bf05070 */
[----:B------:R-:W-:-:S05]  /*c5670*/  IADD3.X R69, R69, UR9, RZ, P2, !PT ;  /* 0x0000000945457c10 */ /* 0x000fca00097fe4ff */
[----:B------:R1:W-:Y:S04]  /*c5680*/  STL [R1+0x2c58], R69 ;  /* 0x002c584501007387 */ /* 0x0003e80000100800 */
[----:B------:R-:W-:Y:S01]  /*c5690*/  STL [R1+0x2c50], R27 ;  /* 0x002c501b01007387 */ /* 0x000fe20000100800 */
[C---:B-1----:R-:W-:Y:S02]  /*c56a0*/  LOP3.LUT R69, R73.reuse, 0x10, RZ, 0x3c, !PT ;  /* 0x0000001049457812 */ /* 0x042fe400078e3cff */
[----:B------:R-:W-:Y:S01]  /*c56b0*/  LOP3.LUT R73, R73, 0x70, RZ, 0x3c, !PT ;  /* 0x0000007049497812 */ /* 0x000fe200078e3cff */
[----:B------:R1:W-:Y:S04]  /*c56c0*/  STL.64 [R1+0x4290], R228 ;  /* 0x004290e401007387 */ /* 0x0003e80000100a00 */
[----:B------:R2:W-:Y:S04]  /*c56d0*/  LDGSTS.E [R2+0x13c00], desc[UR58][R6.64], P0 ;  /* 0x13c0000006027fae */ /* 0x0005e8000812187a */
[----:B-1----:R-:W3:Y:S04]  /*c56e0*/  LDL R228, [R1+0x2edc] ;  /* 0x002edc0001e47983 */ /* 0x002ee80000100800 */
[----:B------:R-:W4:Y:S04]  /*c56f0*/  LDL R229, [R1+0x2ec8] ;  /* 0x002ec80001e57983 */ /* 0x000f280000100800 */
[----:B------:R1:W-:Y:S04]  /*c5700*/  STL.64 [R1+0x4288], R72 ;  /* 0x0042884801007387 */ /* 0x0003e80000100a00 */
[----:B-1----:R-:W2:Y:S04]  /*c5710*/  LDL R73, [R1+0x2ec4] ;  /* 0x002ec40001497983 */ /* 0x002ea80000100800 */
[----:B------:R-:W2:Y:S04]  /*c5720*/  LDL R72, [R1+0x2eb0] ;  /* 0x002eb00001487983 */ /* 0x000ea80000100800 */
[----:B------:R1:W-:Y:S04]  /*c5730*/  STL.64 [R1+0x4280], R234 ;  /* 0x004280ea01007387 */ /* 0x0003e80000100a00 */
[----:B-1----:R-:W3:Y:S04]  /*c5740*/  LDL R234, [R1+0x2e58] ;  /* 0x002e580001ea7983 */ /* 0x002ee80000100800 */
[----:B------:R-:W2:Y:S04]  /*c5750*/  LDL R235, [R1+0x2e54] ;  /* 0x002e540001eb7983 */ /* 0x000ea80000100800 */
[----:B------:R1:W-:Y:S04]  /*c5760*/  STL.64 [R1+0x4278], R232 ;  /* 0x004278e801007387 */ /* 0x0003e80000100a00 */
[----:B-1----:R-:W2:Y:S04]  /*c5770*/  LDL R232, [R1+0x2e5c] ;  /* 0x002e5c0001e87983 */ /* 0x002ea80000100800 */
[----:B------:R-:W2:Y:S04]  /*c5780*/  LDL R233, [R1+0x2e48] ;  /* 0x002e480001e97983 */ /* 0x000ea80000100800 */
[----:B------:R1:W-:Y:S04]  /*c5790*/  STL.64 [R1+0x4270], R198 ;  /* 0x004270c601007387 */ /* 0x0003e80000100a00 */
[----:B-1----:R-:W2:Y:S04]  /*c57a0*/  LDL R198, [R1+0x2e40] ;  /* 0x002e400001c67983 */ /* 0x002ea80000100800 */
[----:B------:R-:W2:Y:S04]  /*c57b0*/  LDL R199, [R1+0x2e4c] ;  /* 0x002e4c0001c77983 */ /* 0x000ea80000100800 */
[----:B------:R-:W-:Y:S04]  /*c57c0*/  STL.64 [R1+0x4268], R196 ;  /* 0x004268c401007387 */ /* 0x000fe80000100a00 */
[----:B------:R3:W-:Y:S02]  /*c57d0*/  STL.64 [R1+0x4260], R194 ;  /* 0x004260c201007387 */ /* 0x0007e40000100a00 */
[----:B---3--:R-:W-:Y:S01]  /*c57e0*/  IMAD.MOV.U32 R195, RZ, RZ, R234 ;  /* 0x000000ffffc37224 */ /* 0x008fe200078e00ea */
[----:B----4-:R-:W-:-:S02]  /*c57f0*/  MOV R234, R229 ;  /* 0x000000e500ea7202 */ /* 0x010fc40000000f00 */
[----:B------:R-:W3:Y:S01]  /*c5800*/  LDL R229, [R1+0x2ecc] ;  /* 0x002ecc0001e57983 */ /* 0x000ee20000100800 */
[----:B--2---:R-:W-:Y:S02]  /*c5810*/  IMAD.MOV.U32 R194, RZ, RZ, R235 ;  /* 0x000000ffffc27224 */ /* 0x004fe400078e00eb */
[----:B------:R-:W-:Y:S02]  /*c5820*/  IMAD.MOV.U32 R235, RZ, RZ, R228 ;  /* 0x000000ffffeb7224 */ /* 0x000fe400078e00e4 */
[----:B------:R-:W2:Y:S04]  /*c5830*/  LDL R228, [R1+0x2ec0] ;  /* 0x002ec00001e47983 */ /* 0x000ea80000100800 */
[----:B------:R1:W-:Y:S04]  /*c5840*/  STL.64 [R1+0x4258], R192 ;  /* 0x004258c001007387 */ /* 0x0003e80000100a00 */
[----:B------:R4:W-:Y:S04]  /*c5850*/  STL.64 [R1+0x4250], R190 ;  /* 0x004250be01007387 */ /* 0x0009e80000100a00 */
[----:B------:R-:W-:Y:S01]  /*c5860*/  STL.64 [R1+0x4248], R188 ;  /* 0x004248bc01007387 */ /* 0x000fe20000100a00 */
[----:B------:R-:W-:-:S03]  /*c5870*/  IMAD.MOV.U32 R197, RZ, RZ, R232 ;  /* 0x000000ffffc57224 */ /* 0x000fc600078e00e8 */
[----:B------:R4:W-:Y:S01]  /*c5880*/  STL.64 [R1+0x4240], R166 ;  /* 0x004240a601007387 */ /* 0x0009e20000100a00 */
[----:B------:R-:W-:-:S03]  /*c5890*/  MOV R196, R233 ;  /* 0x000000e900c47202 */ /* 0x000fc60000000f00 */
        /* <DEDUP_REMOVED lines=17> */
[----:B-1----:R-:W2:Y:S04]  /*c59b0*/  LDL R192, [R1+0x2e30] ;  /* 0x002e300001c07983 */ /* 0x002ea80000100800 */
[----:B------:R-:W2:Y:S04]  /*c59c0*/  LDL R193, [R1+0x2e44] ;  /* 0x002e440001c17983 */ /* 0x000ea80000100800 */
[----:B------:R-:W2:Y:S04]  /*c59d0*/  LDL R232, [R1+0x2dd4] ;  /* 0x002dd40001e87983 */ /* 0x000ea80000100800 */
[----:B------:R-:W2:Y:S01]  /*c59e0*/  LDL R233, [R1+0x2dd8] ;  /* 0x002dd80001e97983 */ /* 0x000ea20000100800 */
[----:B------:R-:W-:-:S02]  /*c59f0*/  IMAD.MOV.U32 R6, RZ, RZ, R235 ;  /* 0x000000ffff067224 */ /* 0x000fc400078e00eb */
[----:B------:R-:W-:Y:S01]  /*c5a00*/  IMAD.MOV.U32 R7, RZ, RZ, R234 ;  /* 0x000000ffff077224 */ /* 0x000fe200078e00ea */
[----:B------:R-:W2:Y:S04]  /*c5a10*/  LDL R235, [R1+0x2ddc] ;  /* 0x002ddc0001eb7983 */ /* 0x000ea80000100800 */
[----:B------:R-:W2:Y:S04]  /*c5a20*/  LDL R234, [R1+0x2dc8] ;  /* 0x002dc80001ea7983 */ /* 0x000ea80000100800 */
[----:B------:R3:W-:Y:S01]  /*c5a30*/  LDGSTS.E [R2+0x13d00], desc[UR58][R6.64], P0 ;  /* 0x13d0000006027fae */ /* 0x0007e2000812187a */
[----:B------:R-:W-:-:S03]  /*c5a40*/  UISETP.GT.AND UP1, UPT, UR15, 0x53, UPT ;  /* 0x000000530f00788c */ /* 0x000fc6000bf24270 */
[----:B----4-:R-:W4:Y:S04]  /*c5a50*/  LDL R190, [R1+0x2cb0] ;  /* 0x002cb00001be7983 */ /* 0x010f280000100800 */
[----:B------:R-:W4:Y:S04]  /*c5a60*/  LDL R191, [R1+0x2cc4] ;  /* 0x002cc40001bf7983 */ /* 0x000f280000100800 */
[----:B------:R-:W4:Y:S04]  /*c5a70*/  LDL R166, [R1+0x25a8] ;  /* 0x0025a80001a67983 */ /* 0x000f280000100800 */
[----:B------:R-:W4:Y:S04]  /*c5a80*/  LDL R167, [R1+0x25ac] ;  /* 0x0025ac0001a77983 */ /* 0x000f280000100800 */
[----:B------:R-:W4:Y:S04]  /*c5a90*/  LDL R188, [R1+0x25b0] ;  /* 0x0025b00001bc7983 */ /* 0x000f280000100800 */
[----:B------:R-:W4:Y:S01]  /*c5aa0*/  LDL R189, [R1+0x25b4] ;  /* 0x0025b40001bd7983 */ /* 0x000f220000100800 */
[----:B---3--:R-:W-:-:S03]  /*c5ab0*/  IMAD.MOV.U32 R6, RZ, RZ, R229 ;  /* 0x000000ffff067224 */ /* 0x008fc600078e00e5 */
[----:B------:R-:W3:Y:S01]  /*c5ac0*/  LDL R229, [R1+0x2dcc] ;  /* 0x002dcc0001e57983 */ /* 0x000ee20000100800 */
[----:B--2---:R-:W-:-:S03]  /*c5ad0*/  MOV R7, R228 ;  /* 0x000000e400077202 */ /* 0x004fc60000000f00 */
[----:B------:R-:W2:Y:S01]  /*c5ae0*/  LDL R228, [R1+0x2dc0] ;  /* 0x002dc00001e47983 */ /* 0x000ea20000100800 */
[----:B------:R-:W-:-:S03]  /*c5af0*/  USEL UR12, URZ, 0x4, !UP1 ;  /* 0x000000043f0c7887 */ /* 0x000fc6000c800000 */
[----:B------:R1:W-:Y:S01]  /*c5b00*/  LDGSTS.E [R2+0x13e00], desc[UR58][R6.64], P0 ;  /* 0x13e0000006027fae */ /* 0x0003e2000812187a */
[----:B------:R-:W-:-:S06]  /*c5b10*/  USEL UR12, UR12, URZ, !UP0 ;  /* 0x0000003f0c0c7287 */ /* 0x000fcc000c000000 */
[----:B------:R-:W-:Y:S01]  /*c5b20*/  ISETP.NE.U32.AND P1, PT, RZ, UR12, PT ;  /* 0x0000000cff007c0c */ /* 0x000fe2000bf25070 */
[----:B-1----:R-:W-:Y:S02]  /*c5b30*/  IMAD.MOV.U32 R6, RZ, RZ, R73 ;  /* 0x000000ffff067224 */ /* 0x002fe400078e0049 */
[----:B------:R-:W-:Y:S01]  /*c5b40*/  IMAD.MOV.U32 R7, RZ, RZ, R72 ;  /* 0x000000ffff077224 */ /* 0x000fe200078e0048 */
[----:B------:R-:W-:Y:S01]  /*c5b50*/  UISETP.GT.AND UP1, UPT, UR15, 0x57, UPT ;  /* 0x000000570f00788c */ /* 0x000fe2000bf24270 */
[----:B------:R-:W4:Y:S04]  /*c5b60*/  LDL R72, [R1+0x2db0] ;  /* 0x002db00001487983 */ /* 0x000f280000100800 */
[----:B------:R1:W-:Y:S01]  /*c5b70*/  LDGSTS.E [R2+0x13f00], desc[UR58][R6.64], P0 ;  /* 0x13f0000006027fae */ /* 0x0003e2000812187a */
[----:B------:R-:W-:-:S03]  /*c5b80*/  USEL UR12, URZ, 0x4, !UP1 ;  /* 0x000000043f0c7887 */ /* 0x000fc6000c800000 */
[----:B------:R-:W4:Y:S01]  /*c5b90*/  LDL R73, [R1+0x2dc4] ;  /* 0x002dc40001497983 */ /* 0x000f220000100800 */
[----:B-1----:R-:W-:Y:S01]  /*c5ba0*/  IMAD.MOV.U32 R6, RZ, RZ, R195 ;  /* 0x000000ffff067224 */ /* 0x002fe200078e00c3 */
[----:B------:R-:W-:Y:S01]  /*c5bb0*/  MOV R7, R194 ;  /* 0x000000c200077202 */ /* 0x000fe20000000f00 */
[----:B------:R-:W-:Y:S01]  /*c5bc0*/  USEL UR12, UR12, URZ, !UP0 ;  /* 0x0000003f0c0c7287 */ /* 0x000fe2000c000000 */
[----:B------:R-:W4:Y:S04]  /*c5bd0*/  LDL R194, [R1+0x2d54] ;  /* 0x002d540001c27983 */ /* 0x000f280000100800 */
[----:B------:R1:W-:Y:S01]  /*c5be0*/  LDGSTS.E [R2+0x14c00], desc[UR58][R6.64], P1 ;  /* 0x14c0000006027fae */ /* 0x0003e2000892187a */
[----:B------:R-:W-:-:S03]  /*c5bf0*/  ISETP.NE.U32.AND P0, PT, RZ, UR12, PT ;  /* 0x0000000cff007c0c */ /* 0x000fc6000bf05070 */
[----:B------:R-:W4:Y:S01]  /*c5c00*/  LDL R195, [R1+0x2d58] ;  /* 0x002d580001c37983 */ /* 0x000f220000100800 */
[----:B-1----:R-:W-:Y:S02]  /*c5c10*/  IMAD.MOV.U32 R6, RZ, RZ, R197 ;  /* 0x000000ffff067224 */ /* 0x002fe400078e00c5 */
[----:B------:R-:W-:Y:S01]  /*c5c20*/  IMAD.MOV.U32 R7, RZ, RZ, R196 ;  /* 0x000000ffff077224 */ /* 0x000fe200078e00c4 */
[----:B------:R-:W4:Y:S04]  /*c5c30*/  LDL R197, [R1+0x2d5c] ;  /* 0x002d5c0001c57983 */ /* 0x000f280000100800 */
[----:B------:R1:W-:Y:S04]  /*c5c40*/  LDGSTS.E [R2+0x14d00], desc[UR58][R6.64], P1 ;  /* 0x14d0000006027fae */ /* 0x0003e8000892187a */
[----:B------:R-:W4:Y:S01]  /*c5c50*/  LDL R196, [R1+0x2d48] ;  /* 0x002d480001c47983 */ /* 0x000f220000100800 */
[----:B-1----:R-:W-:Y:S01]  /*c5c60*/  IMAD.MOV.U32 R6, RZ, RZ, R199 ;  /* 0x000000ffff067224 */ /* 0x002fe200078e00c7 */
[----:B------:R-:W-:-:S02]  /*c5c70*/  MOV R7, R198 ;  /* 0x000000c600077202 */ /* 0x000fc40000000f00 */
[----:B------:R-:W4:Y:S04]  /*c5c80*/  LDL R199, [R1+0x2d4c] ;  /* 0x002d4c0001c77983 */ /* 0x000f280000100800 */
[----:B------:R1:W-:Y:S04]  /*c5c90*/  LDGSTS.E [R2+0x14e00], desc[UR58][R6.64], P1 ;  /* 0x14e0000006027fae */ /* 0x0003e8000892187a */
[----:B------:R-:W4:Y:S01]  /*c5ca0*/  LDL R198, [R1+0x2d40] ;  /* 0x002d400001c67983 */ /* 0x000f220000100800 */
[----:B-1----:R-:W-:Y:S02]  /*c5cb0*/  IMAD.MOV.U32 R6, RZ, RZ, R193 ;  /* 0x000000ffff067224 */ /* 0x002fe400078e00c1 */
[----:B------:R-:W-:Y:S01]  /*c5cc0*/  IMAD.MOV.U32 R7, RZ, RZ, R192 ;  /* 0x000000ffff077224 */ /* 0x000fe200078e00c0 */
[----:B------:R-:W-:Y:S01]  /*c5cd0*/  UISETP.GT.AND UP1, UPT, UR15, 0x5b, UPT ;  /* 0x0000005b0f00788c */ /* 0x000fe2000bf24270 */
        /* <DEDUP_REMOVED lines=10> */
[----:B------:R-:W-:Y:S01]  /*c5d80*/  USEL UR17, URZ, 0x4, !UP1 ;  /* 0x000000043f117887 */ /* 0x000fe2000c800000 */
[----:B------:R-:W4:Y:S04]  /*c5d90*/  LDL R234, [R1+0x2cc8] ;  /* 0x002cc80001ea7983 */ /* 0x000f280000100800 */
[----:B------:R3:W-:Y:S04]  /*c5da0*/  LDGSTS.E [R2+0x15d00], desc[UR58][R6.64], P0 ;  /* 0x15d0000006027fae */ /* 0x0007e8000812187a */
[----:B------:R-:W4:Y:S01]  /*c5db0*/  LDL R235, [R1+0x2cdc] ;  /* 0x002cdc0001eb7983 */ /* 0x000f220000100800 */
[----:B---3--:R-:W-:-:S03]  /*c5dc0*/  IMAD.MOV.U32 R6, RZ, RZ, R229 ;  /* 0x000000ffff067224 */ /* 0x008fc600078e00e5 */
[----:B------:R-:W3:Y:S01]  /*c5dd0*/  LDL R229, [R1+0x2d44] ;  /* 0x002d440001e57983 */ /* 0x000ee20000100800 */
[----:B--2---:R-:W-:-:S03]  /*c5de0*/  MOV R7, R228 ;  /* 0x000000e400077202 */ /* 0x004fc60000000f00 */
[----:B------:R-:W2:Y:S01]  /*c5df0*/  LDL R228, [R1+0x2d30] ;  /* 0x002d300001e47983 */ /* 0x000ea20000100800 */
[----:B------:R-:W-:-:S03]  /*c5e00*/  USEL UR17, UR17, URZ, !UP0 ;  /* 0x0000003f11117287 */ /* 0x000fc6000c000000 */
[----:B------:R4:W-:Y:S03]  /*c5e10*/  LDGSTS.E [R2+0x15e00], desc[UR58][R6.64], P0 ;  /* 0x15e0000006027fae */ /* 0x0009e6000812187a */
[----:B------:R-:W-:Y:S01]  /*c5e20*/  ISETP.NE.U32.AND P1, PT, RZ, UR17, PT ;  /* 0x00000011ff007c0c */ /* 0x000fe2000bf25070 */
[----:B----4-:R-:W-:Y:S02]  /*c5e30*/  IMAD.MOV.U32 R7, RZ, RZ, R72 ;  /* 0x000000ffff077224 */ /* 0x010fe400078e0048 */
[----:B------:R-:W4:Y:S01]  /*c5e40*/  LDL R72, [R1+0x2cc0] ;  /* 0x002cc00001487983 */ /* 0x000f220000100800 */
[----:B------:R-:W-:-:S03]  /*c5e50*/  IMAD.MOV.U32 R6, RZ, RZ, R73 ;  /* 0x000000ffff067224 */ /* 0x000fc600078e0049 */
[----:B------:R-:W4:Y:S04]  /*c5e60*/  LDL R73, [R1+0x2ccc] ;  /* 0x002ccc0001497983 */ /* 0x000f280000100800 */
[----:B------:R1:W-:Y:S02]  /*c5e70*/  LDGSTS.E [R2+0x15f00], desc[UR58][R6.64], P0 ;  /* 0x15f0000006027fae */ /* 0x0003e4000812187a */
[----:B-1----:R-:W-:Y:S01]  /*c5e80*/  MOV R7, R194 ;  /* 0x000000c200077202 */ /* 0x002fe20000000f00 */
[----:B------:R-:W-:Y:S01]  /*c5e90*/  IMAD.MOV.U32 R6, RZ, RZ, R195 ;  /* 0x000000ffff067224 */ /* 0x000fe200078e00c3 */
[----:B------:R-:W4:Y:S04]  /*c5ea0*/  LDL R194, [R1+0x24b0] ;  /* 0x0024b00001c27983 */ /* 0x000f280000100800 */
[----:B------:R1:W-:Y:S04]  /*c5eb0*/  LDGSTS.E [R2+0x16c00], desc[UR58][R6.64], P1 ;  /* 0x16c0000006027fae */ /* 0x0003e8000892187a */
[----:B------:R-:W4:Y:S01]  /*c5ec0*/  LDL R195, [R1+0x24b4] ;  /* 0x0024b40001c37983 */ /* 0x000f220000100800 */
[----:B-1----:R-:W-:-:S02]  /*c5ed0*/  IMAD.MOV.U32 R6, RZ, RZ, R197 ;  /* 0x000000ffff067224 */ /* 0x002fc400078e00c5 */
[----:B------:R-:W-:Y:S01]  /*c5ee0*/  IMAD.MOV.U32 R7, RZ, RZ, R196 ;  /* 0x000000ffff077224 */ /* 0x000fe200078e00c4 */
[----:B------:R-:W4:Y:S04]  /*c5ef0*/  LDL R197, [R1+0x24bc] ;  /* 0x0024bc0001c57983 */ /* 0x000f280000100800 */
[----:B------:R1:W-:Y:S04]  /*c5f00*/  LDGSTS.E [R2+0x16d00], desc[UR58][R6.64], P1 ;  /* 0x16d0000006027fae */ /* 0x0003e8000892187a */
[----:B------:R-:W4:Y:S01]  /*c5f10*/  LDL R196, [R1+0x24b8] ;  /* 0x0024b80001c47983 */ /* 0x000f220000100800 */
[----:B-1----:R-:W-:Y:S01]  /*c5f20*/  IMAD.MOV.U32 R6, RZ, RZ, R199 ;  /* 0x000000ffff067224 */ /* 0x002fe200078e00c7 */
[----:B------:R-:W-:Y:S01]  /*c5f30*/  MOV R7, R198 ;  /* 0x000000c600077202 */ /* 0x000fe20000000f00 */
[----:B------:R-:W-:Y:S01]  /*c5f40*/  UISETP.GT.AND UP1, UPT, UR15, 0x5f, UPT ;  /* 0x0000005f0f00788c */ /* 0x000fe2000bf24270 */
[----:B------:R-:W4:Y:S04]  /*c5f50*/  LDL R198, [R1+0x2528] ;  /* 0x0025280001c67983 */ /* 0x000f280000100800 */
[----:B------:R3:W-:Y:S04]  /*c5f60*/  LDGSTS.E [R2+0x16e00], desc[UR58][R6.64], P1 ;  /* 0x16e0000006027fae */ /* 0x0007e8000892187a */
[----:B------:R-:W4:Y:S01]  /*c5f70*/  LDL R199, [R1+0x252c] ;  /* 0x00252c0001c77983 */ /* 0x000f220000100800 */
[----:B---3--:R-:W-:-:S03]  /*c5f80*/  IMAD.MOV.U32 R6, RZ, RZ, R229 ;  /* 0x000000ffff067224 */ /* 0x008fc600078e00e5 */
[----:B------:R-:W3:Y:S01]  /*c5f90*/  LDL R229, [R1+0x24c4] ;  /* 0x0024c40001e57983 */ /* 0x000ee20000100800 */
[----:B--2---:R-:W-:-:S03]  /*c5fa0*/  IMAD.MOV.U32 R7, RZ, RZ, R228 ;  /* 0x000000ffff077224 */ /* 0x004fc600078e00e4 */
[----:B------:R-:W2:Y:S01]  /*c5fb0*/  LDL R228, [R1+0x24c0] ;  /* 0x0024c00001e47983 */ /* 0x000ea20000100800 */
[----:B------:R-:W-:-:S03]  /*c5fc0*/  USEL UR12, URZ, 0x4, !UP1 ;  /* 0x000000043f0c7887 */ /* 0x000fc6000c800000 */
[----:B------:R1:W-:Y:S01]  /*c5fd0*/  LDGSTS.E [R2+0x16f00], desc[UR58][R6.64], P1 ;  /* 0x16f0000006027fae */ /* 0x0003e2000892187a */
[----:B------:R-:W-:-:S06]  /*c5fe0*/  USEL UR12, UR12, URZ, !UP0 ;  /* 0x0000003f0c0c7287 */ /* 0x000fcc000c000000 */
[----:B------:R-:W-:Y:S01]  /*c5ff0*/  ISETP.NE.U32.AND P0, PT, RZ, UR12, PT ;  /* 0x0000000cff007c0c */ /* 0x000fe2000bf05070 */
[----:B------:R-:W-:Y:S01]  /*c6000*/  UISETP.GT.AND UP1, UPT, UR15, 0x63, UPT ;  /* 0x000000630f00788c */ /* 0x000fe2000bf24270 */
[----:B-1----:R-:W-:Y:S01]  /*c6010*/  IMAD.MOV.U32 R6, RZ, RZ, R233 ;  /* 0x000000ffff067224 */ /* 0x002fe200078e00e9 */
[----:B------:R-:W-:Y:S02]  /*c6020*/  MOV R7, R232 ;  /* 0x000000e800077202 */ /* 0x000fe40000000f00 */
[----:B------:R-:W-:Y:S01]  /*c6030*/  USEL UR17, URZ, 0x4, !UP1 ;  /* 0x000000043f117887 */ /* 0x000fe2000c800000 */
[----:B------:R-:W2:Y:S04]  /*c6040*/  LDL R232, [R1+0x2530] ;  /* 0x0025300001e87983 */ /* 0x000ea80000100800 */
[----:B------:R-:W2:Y:S04]  /*c6050*/  LDL R233, [R1+0x2534] ;  /* 0x0025340001e97983 */ /* 0x000ea80000100800 */
[----:B------:R1:W-:Y:S01]  /*c6060*/  LDGSTS.E [R2+0x17c00], desc[UR58][R6.64], P0 ;  /* 0x17c0000006027fae */ /* 0x0003e2000812187a */
[----:B------:R-:W-:Y:S01]  /*c6070*/  USEL UR17, UR17, URZ, !UP0 ;  /* 0x0000003f11117287 */ /* 0x000fe2000c000000 */
[----:B-1----:R-:W-:-:S02]  /*c6080*/  IMAD.MOV.U32 R6, RZ, RZ, R235 ;  /* 0x000000ffff067224 */ /* 0x002fc400078e00eb */
[----:B------:R-:W-:-:S03]  /*c6090*/  IMAD.MOV.U32 R7, RZ, RZ, R234 ;  /* 0x000000ffff077224 */ /* 0x000fc600078e00ea */
[----:B------:R-:W-:Y:S01]  /*c60a0*/  ISETP.NE.U32.AND P1, PT, RZ, UR17, PT ;  /* 0x00000011ff007c0c */ /* 0x000fe2000bf25070 */
[----:B------:R-:W2:Y:S04]  /*c60b0*/  LDL R234, [R1+0x2538] ;  /* 0x0025380001ea7983 */ /* 0x000ea80000100800 */
[----:B------:R4:W-:Y:S04]  /*c60c0*/  LDGSTS.E [R2+0x17d00], desc[UR58][R6.64], P0 ;  /* 0x17d0000006027fae */ /* 0x0009e8000812187a */
[----:B------:R-:W2:Y:S01]  /*c60d0*/  LDL R235, [R1+0x253c] ;  /* 0x00253c0001eb7983 */ /* 0x000ea20000100800 */
[----:B----4-:R-:W-:Y:S01]  /*c60e0*/  IMAD.MOV.U32 R6, RZ, RZ, R73 ;  /* 0x000000ffff067224 */ /* 0x010fe200078e0049 */
        /* <DEDUP_REMOVED lines=11> */
[----:B------:R-:W-:Y:S01]  /*c61a0*/  MOV R7, R192 ;  /* 0x000000c000077202 */ /* 0x000fe20000000f00 */
[----:B------:R-:W-:Y:S01]  /*c61b0*/  USEL UR12, URZ, 0x4, !UP1 ;  /* 0x000000043f0c7887 */ /* 0x000fe2000c800000 */
[----:B------:R-:W4:Y:S04]  /*c61c0*/  LDL R192, [R1+0x2628] ;  /* 0x0026280001c07983 */ /* 0x000f280000100800 */
[----:B------:R1:W-:Y:S04]  /*c61d0*/  LDGSTS.E [R2+0x18c00], desc[UR58][R6.64], P1 ;  /* 0x18c0000006027fae */ /* 0x0003e8000892187a */
[----:B------:R-:W4:Y:S01]  /*c61e0*/  LDL R193, [R1+0x262c] ;  /* 0x00262c0001c17983 */ /* 0x000f220000100800 */
[----:B-1----:R-:W-:-:S02]  /*c61f0*/  IMAD.MOV.U32 R6, RZ, RZ, R195 ;  /* 0x000000ffff067224 */ /* 0x002fc400078e00c3 */
[----:B------:R-:W-:Y:S01]  /*c6200*/  IMAD.MOV.U32 R7, RZ, RZ, R194 ;  /* 0x000000ffff077224 */ /* 0x000fe200078e00c2 */
[----:B------:R-:W-:Y:S01]  /*c6210*/  USEL UR12, UR12, URZ, !UP0 ;  /* 0x0000003f0c0c7287 */ /* 0x000fe2000c000000 */
[----:B------:R-:W4:Y:S04]  /*c6220*/  LDL R194, [R1+0x2630] ;  /* 0x0026300001c27983 */ /* 0x000f280000100800 */
[----:B------:R1:W-:Y:S01]  /*c6230*/  LDGSTS.E [R2+0x18d00], desc[UR58][R6.64], P1 ;  /* 0x18d0000006027fae */ /* 0x0003e2000892187a */
[----:B------:R-:W-:-:S03]  /*c6240*/  UISETP.GT.AND UP1, UPT, UR15, 0x6b, UPT ;  /* 0x0000006b0f00788c */ /* 0x000fc6000bf24270 */
[----:B------:R-:W4:Y:S01]  /*c6250*/  LDL R195, [R1+0x2634] ;  /* 0x0026340001c37983 */ /* 0x000f220000100800 */
[----:B-1----:R-:W-:Y:S01]  /*c6260*/  IMAD.MOV.U32 R6, RZ, RZ, R197 ;  /* 0x000000ffff067224 */ /* 0x002fe200078e00c5 */
[----:B------:R-:W-:Y:S02]  /*c6270*/  MOV R7, R196 ;  /* 0x000000c400077202 */ /* 0x000fe40000000f00 */
[----:B------:R-:W-:Y:S01]  /*c6280*/  ISETP.NE.U32.AND P0, PT, RZ, UR12, PT ;  /* 0x0000000cff007c0c */ /* 0x000fe2000bf05070 */
[----:B------:R-:W-:Y:S01]  /*c6290*/  USEL UR17, URZ, 0x4, !UP1 ;  /* 0x000000043f117887 */ /* 0x000fe2000c800000 */
[----:B------:R-:W4:Y:S04]  /*c62a0*/  LDL R196, [R1+0x2638] ;  /* 0x0026380001c47983 */ /* 0x000f280000100800 */
[----:B------:R3:W-:Y:S04]  /*c62b0*/  LDGSTS.E [R2+0x18e00], desc[UR58][R6.64], P1 ;  /* 0x18e0000006027fae */ /* 0x0007e8000892187a */
[----:B------:R-:W4:Y:S01]  /*c62c0*/  LDL R197, [R1+0x263c] ;  /* 0x00263c0001c57983 */ /* 0x000f220000100800 */
[----:B---3--:R-:W-:-:S03]  /*c62d0*/  IMAD.MOV.U32 R6, RZ, RZ, R229 ;  /* 0x000000ffff067224 */ /* 0x008fc600078e00e5 */
[----:B------:R-:W3:Y:S01]  /*c62e0*/  LDL R229, [R1+0x25bc] ;  /* 0x0025bc0001e57983 */ /* 0x000ee20000100800 */
[----:B--2---:R-:W-:-:S03]  /*c62f0*/  IMAD.MOV.U32 R7, RZ, RZ, R228 ;  /* 0x000000ffff077224 */ /* 0x004fc600078e00e4 */
[----:B------:R-:W2:Y:S04]  /*c6300*/  LDL R228, [R1+0x25b8] ;  /* 0x0025b80001e47983 */ /* 0x000ea80000100800 */
[----:B------:R1:W-:Y:S01]  /*c6310*/  LDGSTS.E [R2+0x18f00], desc[UR58][R6.64], P1 ;  /* 0x18f0000006027fae */ /* 0x0003e2000892187a */
[----:B------:R-:W-:Y:S01]  /*c6320*/  USEL UR17, UR17, URZ, !UP0 ;  /* 0x0000003f11117287 */ /* 0x000fe2000c000000 */
[----:B-1----:R-:W-:Y:S01]  /*c6330*/  IMAD.MOV.U32 R6, RZ, RZ, R199 ;  /* 0x000000ffff067224 */ /* 0x002fe200078e00c7 */
[----:B------:R-:W-:Y:S01]  /*c6340*/  MOV R7, R198 ;  /* 0x000000c600077202 */ /* 0x000fe20000000f00 */
[----:B------:R-:W2:Y:S04]  /*c6350*/  LDL R199, [R1+0x2644] ;  /* 0x0026440001c77983 */ /* 0x000ea80000100800 */
[----:B------:R1:W-:Y:S01]  /*c6360*/  LDGSTS.E [R2+0x19c00], desc[UR58][R6.64], P0 ;  /* 0x19c0000006027fae */ /* 0x0003e2000812187a */
[----:B------:R-:W-:-:S03]  /*c6370*/  ISETP.NE.U32.AND P1, PT, RZ, UR17, PT ;  /* 0x00000011ff007c0c */ /* 0x000fc6000bf25070 */
[----:B------:R-:W2:Y:S01]  /*c6380*/  LDL R198, [R1+0x2640] ;  /* 0x0026400001c67983 */ /* 0x000ea20000100800 */
[----:B-1----:R-:W-:Y:S02]  /*c6390*/  IMAD.MOV.U32 R6, RZ, RZ, R233 ;  /* 0x000000ffff067224 */ /* 0x002fe400078e00e9 */
[----:B------:R-:W-:Y:S01]  /*c63a0*/  IMAD.MOV.U32 R7, RZ, RZ, R232 ;  /* 0x000000ffff077224 */ /* 0x000fe200078e00e8 */
[----:B------:R-:W2:Y:S04]  /*c63b0*/  LDL R233, [R1+0x26ac] ;  /* 0x0026ac0001e97983 */ /* 0x000ea80000100800 */
[----:B------:R1:W-:Y:S04]  /*c63c0*/  LDGSTS.E [R2+0x19d00], desc[UR58][R6.64], P0 ;  /* 0x19d0000006027fae */ /* 0x0003e8000812187a */
[----:B------:R-:W2:Y:S01]  /*c63d0*/  LDL R232, [R1+0x26a8] ;  /* 0x0026a80001e87983 */ /* 0x000ea20000100800 */
[----:B-1----:R-:W-:Y:S01]  /*c63e0*/  IMAD.MOV.U32 R6, RZ, RZ, R235 ;  /* 0x000000ffff067224 */ /* 0x002fe200078e00eb */
[----:B------:R-:W-:-:S02]  /*c63f0*/  MOV R7, R234 ;  /* 0x000000ea00077202 */ /* 0x000fc40000000f00 */
[----:B------:R-:W2:Y:S04]  /*c6400*/  LDL R235, [R1+0x26b4] ;  /* 0x0026b40001eb7983 */ /* 0x000ea80000100800 */
[----:B------:R4:W-:Y:S04]  /*c6410*/  LDGSTS.E [R2+0x19e00], desc[UR58][R6.64], P0 ;  /* 0x19e0000006027fae */ /* 0x0009e8000812187a */
[----:B------:R-:W2:Y:S01]  /*c6420*/  LDL R234, [R1+0x26b0] ;  /* 0x0026b00001ea7983 */ /* 0x000ea20000100800 */
[----:B----4-:R-:W-:Y:S02]  /*c6430*/  IMAD.MOV.U32 R6, RZ, RZ, R73 ;  /* 0x000000ffff067224 */ /* 0x010fe400078e0049 */
[----:B------:R-:W-:Y:S01]  /*c6440*/  IMAD.MOV.U32 R7, RZ, RZ, R72 ;  /* 0x000000ffff077224 */ /* 0x000fe200078e0048 */
[----:B------:R-:W4:Y:S04]  /*c6450*/  LDL R73, [R1+0x26bc] ;  /* 0x0026bc0001497983 */ /* 0x000f280000100800 */
[----:B------:R1:W-:Y:S04]  /*c6460*/  LDGSTS.E [R2+0x19f00], desc[UR58][R6.64], P0 ;  /* 0x19f0000006027fae */ /* 0x0003e8000812187a */
[----:B------:R-:W4:Y:S01]  /*c6470*/  LDL R72, [R1+0x26b8] ;  /* 0x0026b80001487983 */ /* 0x000f220000100800 */
[----:B-1----:R-:W-:Y:S01]  /*c6480*/  IMAD.MOV.U32 R6, RZ, RZ, R167 ;  /* 0x000000ffff067224 */ /* 0x002fe200078e00a7 */
[----:B------:R-:W-:-:S05]  /*c6490*/  MOV R7, R166 ;  /* 0x000000a600077202 */ /* 0x000fca0000000f00 */
[----:B------:R1:W-:Y:S02]  /*c64a0*/  LDGSTS.E [R2+0x1ac00], desc[UR58][R6.64], P1 ;  /* 0x1ac0000006027fae */ /* 0x0003e4000892187a */
[----:B-1----:R-:W-:Y:S02]  /*c64b0*/  IMAD.MOV.U32 R6, RZ, RZ, R189 ;  /* 0x000000ffff067224 */ /* 0x002fe400078e00bd */
[----:B------:R-:W-:-:S05]  /*c64c0*/  IMAD.MOV.U32 R7, RZ, RZ, R188 ;  /* 0x000000ffff077224 */ /* 0x000fca00078e00bc */
[----:B------:R3:W-:Y:S02]  /*c64d0*/  LDGSTS.E [R2+0x1ad00], desc[UR58][R6.64], P1 ;  /* 0x1ad0000006027fae */ /* 0x0007e4000892187a */
[----:B---3--:R-:W-:Y:S02]  /*c64e0*/  IMAD.MOV.U32 R6, RZ, RZ, R229 ;  /* 0x000000ffff067224 */ /* 0x008fe400078e00e5 */
[----:B------:R-:W3:Y:S01]  /*c64f0*/  LDL R229, [R1+0x26c4] ;  /* 0x0026c40001e57983 */ /* 0x000ee20000100800 */
[----:B--2---:R-:W-:-:S03]  /*c6500*/  MOV R7, R228 ;  /* 0x000000e400077202 */ /* 0x004fc60000000f00 */
[----:B------:R-:W2:Y:S01]  /*c6510*/  LDL R228, [R1+0x26c0] ;  /* 0x0026c00001e47983 */ /* 0x000ea20000100800 */
[----:B------:R-:W-:-:S03]  /*c6520*/  UISETP.GT.AND UP1, UPT, UR15, 0x6f, UPT ;  /* 0x0000006f0f00788c */ /* 0x000fc6000bf24270 */
[----:B------:R1:W-:Y:S01]  /*c6530*/  LDGSTS.E [R2+0x1ae00], desc[UR58][R6.64], P1 ;  /* 0x1ae0000006027fae */ /* 0x0003e2000892187a */
[----:B------:R-:W-:-:S04]  /*c6540*/  USEL UR12, URZ, 0x4, !UP1 ;  /* 0x000000043f0c7887 */ /* 0x000fc8000c800000 */
[----:B------:R-:W-:-:S06]  /*c6550*/  USEL UR12, UR12, URZ, !UP0 ;  /* 0x0000003f0c0c7287 */ /* 0x000fcc000c000000 */
[----:B------:R-:W-:Y:S01]  /*c6560*/  ISETP.NE.U32.AND P0, PT, RZ, UR12, PT ;  /* 0x0000000cff007c0c */ /* 0x000fe2000bf05070 */
[----:B-1----:R-:W-:Y:S02]  /*c6570*/  IMAD.MOV.U32 R6, RZ, RZ, R191 ;  /* 0x000000ffff067224 */ /* 0x002fe400078e00bf */
[----:B------:R-:W-:Y:S01]  /*c6580*/  IMAD.MOV.U32 R7, RZ, RZ, R190 ;  /* 0x000000ffff077224 */ /* 0x000fe200078e00be */
[----:B------:R-:W-:-:S04]  /*c6590*/  UISETP.GT.AND UP1, UPT, UR15, 0x73, UPT ;  /* 0x000000730f00788c */ /* 0x000fc8000bf24270 */
[----:B------:R1:W-:Y:S01]  /*c65a0*/  LDGSTS.E [R2+0x1af00], desc[UR58][R6.64], P1 ;  /* 0x1af0000006027fae */ /* 0x0003e2000892187a */
[----:B------:R-:W-:Y:S01]  /*c65b0*/  USEL UR17, URZ, 0x4, !UP1 ;  /* 0x000000043f117887 */ /* 0x000fe2000c800000 */
[----:B-1----:R-:W-:Y:S01]  /*c65c0*/  IMAD.MOV.U32 R6, RZ, RZ, R193 ;  /* 0x000000ffff067224 */ /* 0x002fe200078e00c1 */
[----:B------:R-:W-:-:S05]  /*c65d0*/  MOV R7, R192 ;  /* 0x000000c000077202 */ /* 0x000fca0000000f00 */
[----:B------:R1:W-:Y:S01]  /*c65e0*/  LDGSTS.E [R2+0x1bc00], desc[UR58][R6.64], P0 ;  /* 0x1bc0000006027fae */ /* 0x0003e2000812187a */
[----:B------:R-:W-:Y:S01]  /*c65f0*/  USEL UR17, UR17, URZ, !UP0 ;  /* 0x0000003f11117287 */ /* 0x000fe2000c000000 */
[----:B-1----:R-:W-:Y:S02]  /*c6600*/  IMAD.MOV.U32 R6, RZ, RZ, R195 ;  /* 0x000000ffff067224 */ /* 0x002fe400078e00c3 */
[----:B------:R-:W-:-:S05]  /*c6610*/  IMAD.MOV.U32 R7, RZ, RZ, R194 ;  /* 0x000000ffff077224 */ /* 0x000fca00078e00c2 */
[----:B------:R1:W-:Y:S01]  /*c6620*/  LDGSTS.E [R2+0x1bd00], desc[UR58][R6.64], P0 ;  /* 0x1bd0000006027fae */ /* 0x0003e2000812187a */
[----:B------:R-:W-:Y:S01]  /*c6630*/  ISETP.NE.U32.AND P1, PT, RZ, UR17, PT ;  /* 0x00000011ff007c0c */ /* 0x000fe2000bf25070 */
[----:B-1----:R-:W-:Y:S01]  /*c6640*/  IMAD.MOV.U32 R6, RZ, RZ, R197 ;  /* 0x000000ffff067224 */ /* 0x002fe200078e00c5 */
[----:B------:R-:W-:-:S05]  /*c6650*/  MOV R7, R196 ;  /* 0x000000c400077202 */ /* 0x000fca0000000f00 */
[----:B------:R1:W-:Y:S01]  /*c6660*/  LDGSTS.E [R2+0x1be00], desc[UR58][R6.64], P0 ;  /* 0x1be0000006027fae */ /* 0x0003e2000812187a */
[----:B------:R-:W-:Y:S01]  /*c6670*/  UISETP.GT.AND UP1, UPT, UR15, 0x77, UPT ;  /* 0x000000770f00788c */ /* 0x000fe2000bf24270 */
[----:B-1----:R-:W-:Y:S02]  /*c6680*/  IMAD.MOV.U32 R6, RZ, RZ, R199 ;  /* 0x000000ffff067224 */ /* 0x002fe400078e00c7 */
[----:B------:R-:W-:-:S05]  /*c6690*/  IMAD.MOV.U32 R7, RZ, RZ, R198 ;  /* 0x000000ffff077224 */ /* 0x000fca00078e00c6 */
        /* <DEDUP_REMOVED lines=10> */
[----:B----4-:R-:W-:Y:S01]  /*c6740*/  IMAD.MOV.U32 R6, RZ, RZ, R73 ;  /* 0x000000ffff067224 */ /* 0x010fe200078e0049 */
[----:B------:R-:W-:-:S05]  /*c6750*/  MOV R7, R72 ;  /* 0x0000004800077202 */ /* 0x000fca0000000f00 */
[----:B------:R3:W-:Y:S01]  /*c6760*/  LDGSTS.E [R2+0x1ce00], desc[UR58][R6.64], P1 ;  /* 0x1ce0000006027fae */ /* 0x0007e2000892187a */
[----:B------:R-:W-:-:S04]  /*c6770*/  UISETP.GT.AND UP1, UPT, UR15, 0x7b, UPT ;  /* 0x0000007b0f00788c */ /* 0x000fc8000bf24270 */
[----:B------:R-:W-:-:S04]  /*c6780*/  USEL UR17, URZ, 0x4, !UP1 ;  /* 0x000000043f117887 */ /* 0x000fc8000c800000 */
[----:B------:R-:W-:Y:S02]  /*c6790*/  USEL UR17, UR17, URZ, !UP0 ;  /* 0x0000003f11117287 */ /* 0x000fe4000c000000 */
[----:B------:R-:W-:-:S04]  /*c67a0*/  UISETP.GT.AND UP1, UPT, UR15, 0x7f, UPT ;  /* 0x0000007f0f00788c */ /* 0x000fc8000bf24270 */
[----:B------:R-:W-:-:S04]  /*c67b0*/  USEL UR12, URZ, 0x4, !UP1 ;  /* 0x000000043f0c7887 */ /* 0x000fc8000c800000 */
[----:B------:R-:W-:-:S06]  /*c67c0*/  USEL UR12, UR12, URZ, !UP0 ;  /* 0x0000003f0c0c7287 */ /* 0x000fcc000c000000 */
[----:B------:R-:W-:Y:S02]  /*c67d0*/  ISETP.NE.U32.AND P2, PT, RZ, UR12, PT ;  /* 0x0000000cff007c0c */ /* 0x000fe4000bf45070 */
[----:B------:R-:W-:Y:S01]  /*c67e0*/  PLOP3.LUT P3, PT, PT, PT, UP0, 0x80, 0x0 ;  /* 0x000000000000781c */ /* 0x000fe20003f6f008 */
[----:B---3--:R-:W-:Y:S02]  /*c67f0*/  IMAD.MOV.U32 R6, RZ, RZ, R229 ;  /* 0x000000ffff067224 */ /* 0x008fe400078e00e5 */
[----:B--2---:R-:W-:-:S05]  /*c6800*/  IMAD.MOV.U32 R7, RZ, RZ, R228 ;  /* 0x000000ffff077224 */ /* 0x004fca00078e00e4 */
[----:B------:R1:W-:Y:S02]  /*c6810*/  LDGSTS.E [R2+0x1cf00], desc[UR58][R6.64], P1 ;  /* 0x1cf0000006027fae */ /* 0x0003e4000892187a */
[----:B-1----:R-:W-:Y:S01]  /*c6820*/  IMAD.MOV.U32 R6, RZ, RZ, R67 ;  /* 0x000000ffff067224 */ /* 0x002fe200078e0043 */
[----:B------:R-:W-:-:S05]  /*c6830*/  MOV R7, R68 ;  /* 0x0000004400077202 */ /* 0x000fca0000000f00 */
[----:B------:R1:W-:Y:S01]  /*c6840*/  LDGSTS.E [R2+0x1dc00], desc[UR58][R6.64], P0 ;  /* 0x1dc0000006027fae */ /* 0x0003e2000812187a */
[----:B------:R-:W-:Y:S01]  /*c6850*/  ISETP.NE.U32.AND P1, PT, RZ, UR17, PT ;  /* 0x00000011ff007c0c */ /* 0x000fe2000bf25070 */
[----:B-1----:R-:W-:Y:S02]  /*c6860*/  IMAD.MOV.U32 R6, RZ, RZ, R65 ;  /* 0x000000ffff067224 */ /* 0x002fe400078e0041 */
[----:B------:R-:W-:-:S05]  /*c6870*/  IMAD.MOV.U32 R7, RZ, RZ, R66 ;  /* 0x000000ffff077224 */ /* 0x000fca00078e0042 */
        /* <DEDUP_REMOVED lines=15> */
[----:B------:R1:W-:Y:S01]  /*c6970*/  LDGSTS.E [R2+0x1ee00], desc[UR58][R6.64], P1 ;  /* 0x1ee0000006027fae */ /* 0x0003e2000892187a */
[----:B------:R-:W-:Y:S01]  /*c6980*/  ISETP.GE.AND P0, PT, R53, UR15, PT ;  /* 0x0000000f35007c0c */ /* 0x000fe2000bf06270 */
[----:B-1----:R-:W-:Y:S02]  /*c6990*/  IMAD.MOV.U32 R6, RZ, RZ, R5 ;  /* 0x000000ffff067224 */ /* 0x002fe400078e0005 */
[----:B------:R-:W-:-:S05]  /*c69a0*/  IMAD.MOV.U32 R7, RZ, RZ, R54 ;  /* 0x000000ffff077224 */ /* 0x000fca00078e0036 */
[----:B------:R1:W-:Y:S01]  /*c69b0*/  LDGSTS.E [R2+0x1ef00], desc[UR58][R6.64], P1 ;  /* 0x1ef0000006027fae */ /* 0x0003e2000892187a */
[----:B------:R-:W-:Y:S01]  /*c69c0*/  SEL R5, RZ, 0x4, P0 ;  /* 0x00000004ff057807 */ /* 0x000fe20000000000 */
[----:B-1----:R-:W-:Y:S01]  /*c69d0*/  IMAD.MOV.U32 R6, RZ, RZ, R51 ;  /* 0x000000ffff067224 */ /* 0x002fe200078e0033 */
[----:B------:R-:W-:-:S05]  /*c69e0*/  MOV R7, R52 ;  /* 0x0000003400077202 */ /* 0x000fca0000000f00 */
[----:B------:R1:W-:Y:S01]  /*c69f0*/  LDGSTS.E [R2+0x1fc00], desc[UR58][R6.64], P2 ;  /* 0x1fc0000006027fae */ /* 0x0003e2000912187a */
[----:B------:R-:W-:Y:S02]  /*c6a00*/  SEL R5, R5, RZ, !P3 ;  /* 0x000000ff05057207 */ /* 0x000fe40005800000 */
[----:B------:R-:W-:Y:S02]  /*c6a10*/  ISETP.GE.AND P1, PT, R8, UR15, PT ;  /* 0x0000000f08007c0c */ /* 0x000fe4000bf26270 */
[----:B------:R-:W-:Y:S01]  /*c6a20*/  ISETP.NE.U32.AND P0, PT, R5, RZ, PT ;  /* 0x000000ff0500720c */ /* 0x000fe20003f05070 */
[----:B-1----:R-:W-:Y:S02]  /*c6a30*/  IMAD.MOV.U32 R6, RZ, RZ, R49 ;  /* 0x000000ffff067224 */ /* 0x002fe400078e0031 */
[----:B------:R-:W-:Y:S01]  /*c6a40*/  IMAD.MOV.U32 R7, RZ, RZ, R50 ;  /* 0x000000ffff077224 */ /* 0x000fe200078e0032 */
[----:B------:R-:W-:-:S04]  /*c6a50*/  SEL R5, RZ, 0x4, P1 ;  /* 0x00000004ff057807 */ /* 0x000fc80000800000 */
[----:B------:R1:W-:Y:S01]  /*c6a60*/  LDGSTS.E [R2+0x1fd00], desc[UR58][R6.64], P2 ;  /* 0x1fd0000006027fae */ /* 0x0003e2000912187a */
[----:B------:R-:W-:Y:S01]  /*c6a70*/  SEL R5, R5, RZ, !P3 ;  /* 0x000000ff05057207 */ /* 0x000fe20005800000 */
[----:B-1----:R-:W-:Y:S01]  /*c6a80*/  IMAD.MOV.U32 R6, RZ, RZ, R47 ;  /* 0x000000ffff067224 */ /* 0x002fe200078e002f */
[----:B------:R-:W-:-:S05]  /*c6a90*/  MOV R7, R48 ;  /* 0x0000003000077202 */ /* 0x000fca0000000f00 */
[----:B------:R1:W-:Y:S01]  /*c6aa0*/  LDGSTS.E [R2+0x1fe00], desc[UR58][R6.64], P2 ;  /* 0x1fe0000006027fae */ /* 0x0003e2000912187a */
[----:B------:R-:W-:Y:S01]  /*c6ab0*/  ISETP.NE.U32.AND P1, PT, R5, RZ, PT ;  /* 0x000000ff0500720c */ /* 0x000fe20003f25070 */
[----:B-1----:R-:W-:Y:S02]  /*c6ac0*/  IMAD.MOV.U32 R6, RZ, RZ, R45 ;  /* 0x000000ffff067224 */ /* 0x002fe400078e002d */
[----:B------:R-:W-:-:S05]  /*c6ad0*/  IMAD.MOV.U32 R7, RZ, RZ, R46 ;  /* 0x000000ffff077224 */ /* 0x000fca00078e002e */
[----:B------:R1:W-:Y:S04]  /*c6ae0*/  LDGSTS.E [R2+0x1ff00], desc[UR58][R6.64], P2 ;  /* 0x1ff0000006027fae */ /* 0x0003e8000912187a */
[----:B------:R-:W0:Y:S01]  /*c6af0*/  LDGDEPBAR ;  /* 0x00000000000079af */ /* 0x000e220000000000 */
        /* <DEDUP_REMOVED lines=22> */
[----:B------:R-:W2:Y:S01]  /*c6c60*/  LDL.LU.64 R28, [R1+0x24a0] ;  /* 0x0024a000011c7983 */ /* 0x000ea20000300a00 */
[----:B------:R-:W-:-:S05]  /*c6c70*/  IMAD.MOV.U32 R6, RZ, RZ, R23 ;  /* 0x000000ffff067224 */ /* 0x000fca00078e0017 */
[----:B------:R1:W-:Y:S02]  /*c6c80*/  LDGSTS.E [R3+0x43100], desc[UR58][R6.64], P1 ;  /* 0x4310000006037fae */ /* 0x0003e4000892187a */
[----:B-1----:R-:W-:Y:S01]  /*c6c90*/  IMAD.MOV.U32 R6, RZ, RZ, R11 ;  /* 0x000000ffff067224 */ /* 0x002fe200078e000b */
[----:B------:R-:W-:-:S05]  /*c6ca0*/  MOV R7, R22 ;  /* 0x0000001600077202 */ /* 0x000fca0000000f00 */
[----:B------:R1:W-:Y:S02]  /*c6cb0*/  LDGSTS.E [R3+0x44000], desc[UR58][R6.64], P0 ;  /* 0x4400000006037fae */ /* 0x0003e4000812187a */
[----:B-1----:R-:W-:Y:S02]  /*c6cc0*/  IMAD.MOV.U32 R6, RZ, RZ, R9 ;  /* 0x000000ffff067224 */ /* 0x002fe400078e0009 */
[----:B------:R-:W-:Y:S01]  /*c6cd0*/  IMAD.MOV.U32 R7, RZ, RZ, R10 ;  /* 0x000000ffff077224 */ /* 0x000fe200078e000a */
[----:B------:R-:W3:Y:S04]  /*c6ce0*/  LDL.LU.64 R8, [R1+0x2498] ;  /* 0x0024980001087983 */ /* 0x000ee80000300a00 */
[----:B------:R1:W-:Y:S04]  /*c6cf0*/  LDGSTS.E [R3+0x44100], desc[UR58][R6.64], P1 ;  /* 0x4410000006037fae */ /* 0x0003e8000892187a */
[----:B------:R-:W4:Y:S01]  /*c6d00*/  LDL.LU.64 R10, [R1+0x2490] ;  /* 0x00249000010a7983 */ /* 0x000f220000300a00 */
[----:B-1----:R-:W-:Y:S01]  /*c6d10*/  IMAD.MOV.U32 R6, RZ, RZ, R12 ;  /* 0x000000ffff067224 */ /* 0x002fe200078e000c */
[----:B------:R-:W-:-:S02]  /*c6d20*/  MOV R7, R13 ;  /* 0x0000000d00077202 */ /* 0x000fc40000000f00 */
[----:B------:R-:W4:Y:S04]  /*c6d30*/  LDL.LU.64 R12, [R1+0x2488] ;  /* 0x00248800010c7983 */ /* 0x000f280000300a00 */
[----:B------:R1:W-:Y:S02]  /*c6d40*/  LDGSTS.E [R3+0x45000], desc[UR58][R6.64], P0 ;  /* 0x4500000006037fae */ /* 0x0003e4000812187a */
[----:B-1----:R-:W-:Y:S02]  /*c6d50*/  IMAD.MOV.U32 R6, RZ, RZ, R14 ;  /* 0x000000ffff067224 */ /* 0x002fe400078e000e */
[----:B------:R-:W-:Y:S02]  /*c6d60*/  IMAD.MOV.U32 R7, RZ, RZ, R15 ;  /* 0x000000ffff077224 */ /* 0x000fe400078e000f */
[----:B------:R-:W4:Y:S04]  /*c6d70*/  LDL.LU.64 R14, [R1+0x23a8] ;  /* 0x0023a800010e7983 */ /* 0x000f280000300a00 */
[----:B------:R1:W-:Y:S02]  /*c6d80*/  LDGSTS.E [R3+0x45100], desc[UR58][R6.64], P1 ;  /* 0x4510000006037fae */ /* 0x0003e4000892187a */
        /* <DEDUP_REMOVED lines=11> */
[----:B------:R1:W-:Y:S04]  /*c6e40*/  LDGSTS.E [R3+0x47000], desc[UR58][R6.64], P0 ;  /* 0x4700000006037fae */ /* 0x0003e8000812187a */
[----:B------:R-:W4:Y:S01]  /*c6e50*/  LDL.LU.64 R22, [R1+0x2468] ;  /* 0x0024680001167983 */ /* 0x000f220000300a00 */
[----:B-1----:R-:W-:Y:S02]  /*c6e60*/  IMAD.MOV.U32 R6, RZ, RZ, R30 ;  /* 0x000000ffff067224 */ /* 0x002fe400078e001e */
[----:B------:R-:W-:-:S05]  /*c6e70*/  IMAD.MOV.U32 R7, RZ, RZ, R31 ;  /* 0x000000ffff077224 */ /* 0x000fca00078e001f */
[----:B------:R1:W-:Y:S02]  /*c6e80*/  LDGSTS.E [R3+0x47100], desc[UR58][R6.64], P1 ;  /* 0x4710000006037fae */ /* 0x0003e4000892187a */
[----:B-1----:R-:W-:Y:S01]  /*c6e90*/  IMAD.MOV.U32 R6, RZ, RZ, R24 ;  /* 0x000000ffff067224 */ /* 0x002fe200078e0018 */
[----:B------:R-:W-:Y:S02]  /*c6ea0*/  MOV R7, R25 ;  /* 0x0000001900077202 */ /* 0x000fe40000000f00 */
[----:B------:R-:W4:Y:S04]  /*c6eb0*/  LDL.LU.64 R24, [R1+0x2460] ;  /* 0x0024600001187983 */ /* 0x000f280000300a00 */
[----:B------:R1:W-:Y:S02]  /*c6ec0*/  LDGSTS.E [R3+0x48000], desc[UR58][R6.64], P0 ;  /* 0x4800000006037fae */ /* 0x0003e4000812187a */
[----:B-1----:R-:W-:-:S02]  /*c6ed0*/  IMAD.MOV.U32 R6, RZ, RZ, R26 ;  /* 0x000000ffff067224 */ /* 0x002fc400078e001a */
[----:B------:R-:W-:Y:S02]  /*c6ee0*/  IMAD.MOV.U32 R7, RZ, RZ, R27 ;  /* 0x000000ffff077224 */ /* 0x000fe400078e001b */
[----:B------:R-:W4:Y:S04]  /*c6ef0*/  LDL.LU.64 R26, [R1+0x2458] ;  /* 0x00245800011a7983 */ /* 0x000f280000300a00 */
[----:B------:R1:W-:Y:S01]  /*c6f00*/  LDGSTS.E [R3+0x48100], desc[UR58][R6.64], P1 ;  /* 0x4810000006037fae */ /* 0x0003e2000892187a */
[----:B--2---:R-:W-:-:S04]  /*c6f10*/  IADD3 R5, P2, R28, UR14, RZ ;  /* 0x0000000e1c057c10 */ /* 0x004fc8000ff5e0ff */
[----:B-1----:R-:W-:Y:S02]  /*c6f20*/  IADD3.X R6, R29, UR9, RZ, P2, !PT ;  /* 0x000000091d067c10 */ /* 0x002fe400097fe4ff */
        /* <DEDUP_REMOVED lines=21> */
[----:B---3--:R-:W-:-:S04]  /*c7080*/  IADD3 R7, P2, R8, UR14, RZ ;  /* 0x0000000e08077c10 */ /* 0x008fc8000ff5e0ff */
[----:B------:R-:W-:Y:S02]  /*c7090*/  IADD3.X R8, R9, UR9, RZ, P2, !PT ;  /* 0x0000000909087c10 */ /* 0x000fe400097fe4ff */
[----:B----4-:R-:W-:-:S04]  /*c70a0*/  IADD3 R9, P2, R10, UR14, RZ ;  /* 0x0000000e0a097c10 */ /* 0x010fc8000ff5e0ff */
[----:B------:R-:W-:Y:S02]  /*c70b0*/  IADD3.X R10, R11, UR9, RZ, P2, !PT ;  /* 0x000000090b0a7c10 */ /* 0x000fe400097fe4ff */
[----:B------:R-:W-:-:S04]  /*c70c0*/  IADD3 R11, P2, R12, UR14, RZ ;  /* 0x0000000e0c0b7c10 */ /* 0x000fc8000ff5e0ff */
        /* <DEDUP_REMOVED lines=14> */
[----:B------:R-:W-:Y:S01]  /*c71b0*/  IADD3.X R26, R27, UR9, RZ, P2, !PT ;  /* 0x000000091b1a7c10 */ /* 0x000fe200097fe4ff */
[----:B------:R-:W-:Y:S01]  /*c71c0*/  IMAD.MOV.U32 R228, RZ, RZ, R112 ;  /* 0x000000ffffe47224 */ /* 0x000fe200078e0070 */
[----:B------:R-:W-:Y:S02]  /*c71d0*/  MOV R229, R111 ;  /* 0x0000006f00e57202 */ /* 0x000fe40000000f00 */
[----:B--2---:R-:W-:Y:S01]  /*c71e0*/  IADD3 R27, P2, R28, UR14, RZ ;  /* 0x0000000e1c1b7c10 */ /* 0x004fe2000ff5e0ff */
[----:B------:R-:W-:Y:S01]  /*c71f0*/  IMAD.MOV.U32 R234, RZ, RZ, R104 ;  /* 0x000000ffffea7224 */ /* 0x000fe200078e0068 */
[----:B------:R-:W-:Y:S01]  /*c7200*/  MOV R235, R103 ;  /* 0x0000006700eb7202 */ /* 0x000fe20000000f00 */
[----:B------:R-:W-:Y:S01]  /*c7210*/  IMAD.MOV.U32 R232, RZ, RZ, R102 ;  /* 0x000000ffffe87224 */ /* 0x000fe200078e0066 */
[----:B------:R-:W-:Y:S01]  /*c7220*/  IADD3.X R28, R29, UR9, RZ, P2, !PT ;  /* 0x000000091d1c7c10 */ /* 0x000fe200097fe4ff */
[----:B------:R-:W-:Y:S01]  /*c7230*/  IMAD.MOV.U32 R233, RZ, RZ, R101 ;  /* 0x000000ffffe97224 */ /* 0x000fe200078e0065 */
[----:B------:R-:W-:Y:S01]  /*c7240*/  IADD3 R29, P2, R30, UR14, RZ ;  /* 0x0000000e1e1d7c10 */ /* 0x000fe2000ff5e0ff */
        /* <DEDUP_REMOVED lines=48> */
[----:B------:R-:W-:Y:S03]  /*c7550*/  LDGSTS.E [R3+0x49000], desc[UR58][R228.64], P0 ;  /* 0x49000000e4037fae */ /* 0x000fe6000812187a */
[----:B------:R-:W-:-:S02]  /*c7560*/  IADD3.X R46, R47, UR9, RZ, P2, !PT ;  /* 0x000000092f2e7c10 */ /* 0x000fc400097fe4ff */
        /* <DEDUP_REMOVED lines=20> */
[----:B------:R-:W-:Y:S01]  /*c76b0*/  IADD3 R67, P2, R72, UR14, RZ ;  /* 0x0000000e48437c10 */ /* 0x000fe2000ff5e0ff */
[----:B------:R-:W-:-:S03]  /*c76c0*/  IMAD.MOV.U32 R72, RZ, RZ, R110 ;  /* 0x000000ffff487224 */ /* 0x000fc600078e006e */
[----:B------:R-:W-:Y:S01]  /*c76d0*/  IADD3.X R68, R73, UR9, RZ, P2, !PT ;  /* 0x0000000949447c10 */ /* 0x000fe200097fe4ff */
[----:B------:R-:W-:Y:S01]  /*c76e0*/  IMAD.MOV.U32 R73, RZ, RZ, R109 ;  /* 0x000000ffff497224 */ /* 0x000fe200078e006d */
        /* <DEDUP_REMOVED lines=9> */
[----:B------:R4:W-:Y:S01]  /*c7780*/  STL.64 [R1+0x1c48], R188 ;  /* 0x001c48bc01007387 */ /* 0x0009e20000100a00 */
[----:B------:R-:W-:-:S03]  /*c7790*/  MOV R16, R17 ;  /* 0x0000001100107202 */ /* 0x000fc60000000f00 */
[----:B------:R4:W-:Y:S01]  /*c77a0*/  STL.64 [R1+0x1c40], R166 ;  /* 0x001c40a601007387 */ /* 0x0009e20000100a00 */
[----:B------:R-:W-:-:S03]  /*c77b0*/  IMAD.MOV.U32 R17, RZ, RZ, R18 ;  /* 0x000000ffff117224 */ /* 0x000fc600078e0012 */
[----:B------:R4:W-:Y:S01]  /*c77c0*/  STL.64 [R1+0x1c38], R164 ;  /* 0x001c38a401007387 */ /* 0x0009e20000100a00 */
[----:B------:R-:W-:-:S03]  /*c77d0*/  IMAD.MOV.U32 R18, RZ, RZ, R19 ;  /* 0x000000ffff127224 */ /* 0x000fc600078e0013 */
[----:B------:R4:W-:Y:S01]  /*c77e0*/  STL.64 [R1+0x1c30], R158 ;  /* 0x001c309e01007387 */ /* 0x0009e20000100a00 */
[----:B------:R-:W-:-:S03]  /*c77f0*/  IMAD.MOV.U32 R19, RZ, RZ, R20 ;  /* 0x000000ffff137224 */ /* 0x000fc600078e0014 */
[----:B------:R4:W-:Y:S01]  /*c7800*/  STL.64 [R1+0x1c28], R156 ;  /* 0x001c289c01007387 */ /* 0x0009e20000100a00 */
[----:B------:R-:W-:-:S03]  /*c7810*/  MOV R14, R21 ;  /* 0x00000015000e7202 */ /* 0x000fc60000000f00 */
[----:B------:R4:W-:Y:S01]  /*c7820*/  STL.64 [R1+0x24a0], R186 ;  /* 0x0024a0ba01007387 */ /* 0x0009e20000100a00 */
[----:B------:R-:W-:-:S03]  /*c7830*/  IMAD.MOV.U32 R15, RZ, RZ, R22 ;  /* 0x000000ffff0f7224 */ /* 0x000fc600078e0016 */
[----:B------:R4:W-:Y:S01]  /*c7840*/  STL.64 [R1+0x2498], R184 ;  /* 0x002498b801007387 */ /* 0x0009e20000100a00 */
[----:B------:R-:W-:-:S03]  /*c7850*/  IMAD.MOV.U32 R12, RZ, RZ, R23 ;  /* 0x000000ffff0c7224 */ /* 0x000fc600078e0017 */
[----:B------:R4:W-:Y:S01]  /*c7860*/  STL.64 [R1+0x2490], R182 ;  /* 0x002490b601007387 */ /* 0x0009e20000100a00 */
[----:B------:R-:W-:Y:S01]  /*c7870*/  IMAD.MOV.U32 R13, RZ, RZ, R24 ;  /* 0x000000ffff0d7224 */ /* 0x000fe200078e0018 */
[----:B------:R-:W-:Y:S02]  /*c7880*/  MOV R10, R25 ;  /* 0x00000019000a7202 */ /* 0x000fe40000000f00 */
[----:B------:R4:W-:Y:S01]  /*c7890*/  STL.64 [R1+0x2488], R180 ;  /* 0x002488b401007387 */ /* 0x0009e20000100a00 */
[----:B------:R-:W-:-:S03]  /*c78a0*/  IMAD.MOV.U32 R11, RZ, RZ, R26 ;  /* 0x000000ffff0b7224 */ /* 0x000fc600078e001a */
[----:B------:R-:W-:Y:S01]  /*c78b0*/  STL.64 [R1+0x23a8], R140 ;  /* 0x0023a88c01007387 */ /* 0x000fe20000100a00 */
[----:B------:R-:W-:Y:S01]  /*c78c0*/  IMAD.MOV.U32 R8, RZ, RZ, R27 ;  /* 0x000000ffff087224 */ /* 0x000fe200078e001b */
[----:B------:R-:W-:Y:S01]  /*c78d0*/  MOV R146, R29 ;  /* 0x0000001d00927202 */ /* 0x000fe20000000f00 */
[----:B------:R-:W-:Y:S01]  /*c78e0*/  IMAD.MOV.U32 R9, RZ, RZ, R28 ;  /* 0x000000ffff097224 */ /* 0x000fe200078e001c */
[----:B------:R4:W-:Y:S01]  /*c78f0*/  STL.64 [R1+0x2480], R178 ;  /* 0x002480b201007387 */ /* 0x0009e20000100a00 */
[----:B------:R-:W-:-:S03]  /*c7900*/  IMAD.MOV.U32 R147, RZ, RZ, R30 ;  /* 0x000000ffff937224 */ /* 0x000fc600078e001e */
[----:B------:R-:W-:Y:S01]  /*c7910*/  STL.64 [R1+0x2478], R16 ;  /* 0x0024781001007387 */ /* 0x000fe20000100a00 */
[----:B------:R-:W-:Y:S01]  /*c7920*/  IMAD.MOV.U32 R6, RZ, RZ, R31 ;  /* 0x000000ffff067224 */ /* 0x000fe200078e001f */
[----:B------:R-:W-:Y:S01]  /*c7930*/  MOV R76, R33 ;  /* 0x00000021004c7202 */ /* 0x000fe20000000f00 */
[----:B------:R-:W-:Y:S01]  /*c7940*/  IMAD.MOV.U32 R7, RZ, RZ, R32 ;  /* 0x000000ffff077224 */ /* 0x000fe200078e0020 */
[----:B------:R-:W-:Y:S01]  /*c7950*/  STL.64 [R1+0x2470], R18 ;  /* 0x0024701201007387 */ /* 0x000fe20000100a00 */
        /* <DEDUP_REMOVED lines=13> */
[----:B------:R4:W-:Y:S01]  /*c7a30*/  STL.64 [R1+0x2448], R146 ;  /* 0x0024489201007387 */ /* 0x0009e20000100a00 */
        /* <DEDUP_REMOVED lines=30> */
[----:B------:R-:W-:-:S03]  /*c7c20*/  IMAD.MOV.U32 R110, RZ, RZ, R63 ;  /* 0x000000ffff6e7224 */ /* 0x000fc600078e003f */
[----:B------:R-:W-:Y:S01]  /*c7c30*/  STL.64 [R1+0x23f0], R92 ;  /* 0x0023f05c01007387 */ /* 0x000fe20000100a00 */
[----:B------:R-:W-:-:S03]  /*c7c40*/  IMAD.MOV.U32 R111, RZ, RZ, R64 ;  /* 0x000000ffff6f7224 */ /* 0x000fc600078e0040 */
[----:B------:R-:W-:Y:S01]  /*c7c50*/  STL.64 [R1+0x23e8], R90 ;  /* 0x0023e85a01007387 */ /* 0x000fe20000100a00 */
[----:B------:R-:W-:Y:S01]  /*c7c60*/  MOV R144, R65 ;  /* 0x0000004100907202 */ /* 0x000fe20000000f00 */
[----:B------:R-:W-:Y:S02]  /*c7c70*/  IMAD.MOV.U32 R145, RZ, RZ, R66 ;  /* 0x000000ffff917224 */ /* 0x000fe400078e0042 */
[----:B------:R-:W-:Y:S01]  /*c7c80*/  STL.64 [R1+0x23e0], R94 ;  /* 0x0023e05e01007387 */ /* 0x000fe20000100a00 */
[----:B------:R-:W-:-:S03]  /*c7c90*/  IMAD.MOV.U32 R142, RZ, RZ, R67 ;  /* 0x000000ffff8e7224 */ /* 0x000fc600078e0043 */
[----:B------:R4:W-:Y:S01]  /*c7ca0*/  STL.64 [R1+0x23d8], R174 ;  /* 0x0023d8ae01007387 */ /* 0x0009e20000100a00 */
[----:B------:R-:W-:-:S03]  /*c7cb0*/  IMAD.MOV.U32 R143, RZ, RZ, R68 ;  /* 0x000000ffff8f7224 */ /* 0x000fc600078e0044 */
[----:B------:R-:W-:Y:S04]  /*c7cc0*/  LDGSTS.E [R3+0x49100], desc[UR58][R72.64], P1 ;  /* 0x4910000048037fae */ /* 0x000fe8000892187a */
[----:B------:R-:W-:Y:S04]  /*c7cd0*/  STL.64 [R1+0x23d0], R102 ;  /* 0x0023d06601007387 */ /* 0x000fe80000100a00 */
[----:B------:R-:W-:Y:S04]  /*c7ce0*/  LDGSTS.E [R3+0x4a000], desc[UR58][R234.64], P0 ;  /* 0x4a000000ea037fae */ /* 0x000fe8000812187a */
[----:B------:R4:W-:Y:S04]  /*c7cf0*/  STL.64 [R1+0x23c8], R176 ;  /* 0x0023c8b001007387 */ /* 0x0009e80000100a00 */
[----:B------:R-:W-:Y:S04]  /*c7d00*/  LDGSTS.E [R3+0x4a100], desc[UR58][R232.64], P1 ;  /* 0x4a100000e8037fae */ /* 0x000fe8000892187a */
[----:B-1----:R-:W4:Y:S04]  /*c7d10*/  LDL.LU.64 R228, [R1+0x4290] ;  /* 0x0042900001e47983 */ /* 0x002f280000300a00 */
[----:B------:R-:W-:Y:S04]  /*c7d20*/  LDGSTS.E [R3+0x4b000], desc[UR58][R198.64], P0 ;  /* 0x4b000000c6037fae */ /* 0x000fe8000812187a */
[----:B------:R1:W-:Y:S04]  /*c7d30*/  STL.64 [R1+0x23c0], R110 ;  /* 0x0023c06e01007387 */ /* 0x0003e80000100a00 */
[----:B------:R-:W-:Y:S04]  /*c7d40*/  LDGSTS.E [R3+0x4b100], desc[UR58][R196.64], P1 ;  /* 0x4b100000c4037fae */ /* 0x000fe8000892187a */
[----:B--2---:R-:W2:Y:S04]  /*c7d50*/  LDL.LU.64 R72, [R1+0x4288] ;  /* 0x0042880001487983 */ /* 0x004ea80000300a00 */
[----:B------:R-:W-:Y:S04]  /*c7d60*/  LDGSTS.E [R3+0x4c000], desc[UR58][R194.64], P0 ;  /* 0x4c000000c2037fae */ /* 0x000fe8000812187a */
[----:B------:R-:W-:Y:S04]  /*c7d70*/  STL.64 [R1+0x23b8], R144 ;  /* 0x0023b89001007387 */ /* 0x000fe80000100a00 */
[----:B------:R-:W-:Y:S04]  /*c7d80*/  LDGSTS.E [R3+0x4c100], desc[UR58][R192.64], P1 ;  /* 0x4c100000c0037fae */ /* 0x000fe8000892187a */
[----:B---3--:R-:W3:Y:S04]  /*c7d90*/  LDL.LU.64 R234, [R1+0x4280] ;  /* 0x0042800001ea7983 */ /* 0x008ee80000300a00 */
[----:B------:R-:W-:Y:S04]  /*c7da0*/  LDGSTS.E [R3+0x4d000], desc[UR58][R190.64], P0 ;  /* 0x4d000000be037fae */ /* 0x000fe8000812187a */
[----:B------:R1:W-:Y:S04]  /*c7db0*/  STL.64 [R1+0x23b0], R142 ;  /* 0x0023b08e01007387 */ /* 0x0003e80000100a00 */
[----:B------:R-:W-:Y:S04]  /*c7dc0*/  LDGSTS.E [R3+0x4d100], desc[UR58][R188.64], P1 ;  /* 0x4d100000bc037fae */ /* 0x000fe8000892187a */
[----:B----4-:R-:W4:Y:S04]  /*c7dd0*/  LDL.LU.64 R232, [R1+0x4278] ;  /* 0x0042780001e87983 */ /* 0x010f280000300a00 */
        /* <DEDUP_REMOVED lines=21> */
[----:B------:R-:W5:Y:S04]  /*c7f30*/  LDL.LU.64 R186, [R1+0x4220] ;  /* 0x0042200001ba7983 */ /* 0x000f680000300a00 */
        /* <DEDUP_REMOVED lines=9> */
[----:B------:R2:W-:Y:S04]  /*c7fd0*/  LDGSTS.E [R3+0x56000], desc[UR58][R6.64], P0 ;  /* 0x5600000006037fae */ /* 0x0005e8000812187a */
[----:B------:R-:W-:Y:S04]  /*c7fe0*/  LDGSTS.E [R3+0x56100], desc[UR58][R76.64], P1 ;  /* 0x561000004c037fae */ /* 0x000fe8000892187a */
[----:B------:R-:W2:Y:S04]  /*c7ff0*/  LDL R146, [R1+0x2858] ;  /* 0x0028580001927983 */ /* 0x000ea80000100800 */
[----:B------:R-:W3:Y:S04]  /*c8000*/  LDL R147, [R1+0x285c] ;  /* 0x00285c0001937983 */ /* 0x000ee80000100800 */
[----:B------:R-:W-:Y:S04]  /*c8010*/  LDGSTS.E [R3+0x57000], desc[UR58][R74.64], P0 ;  /* 0x570000004a037fae */ /* 0x000fe8000812187a */
[----:B------:R-:W-:Y:S04]  /*c8020*/  LDGSTS.E [R3+0x57100], desc[UR58][R148.64], P1 ;  /* 0x5710000094037fae */ /* 0x000fe8000892187a */
[----:B------:R-:W-:Y:S04]  /*c8030*/  LDGSTS.E [R3+0x58000], desc[UR58][R80.64], P0 ;  /* 0x5800000050037fae */ /* 0x000fe8000812187a */
[----:B------:R-:W-:Y:S04]  /*c8040*/  LDGSTS.E [R3+0x58100], desc[UR58][R150.64], P1 ;  /* 0x5810000096037fae */ /* 0x000fe8000892187a */
[----:B------:R-:W4:Y:S04]  /*c8050*/  LDL R148, [R1+0x2860] ;  /* 0x0028600001947983 */ /* 0x000f280000100800 */
[----:B------:R-:W4:Y:S04]  /*c8060*/  LDL R149, [R1+0x2864] ;  /* 0x0028640001957983 */ /* 0x000f280000100800 */
[----:B------:R-:W4:Y:S04]  /*c8070*/  LDL R150, [R1+0x28d8] ;  /* 0x0028d80001967983 */ /* 0x000f280000100800 */
[----:B------:R-:W4:Y:S04]  /*c8080*/  LDL R151, [R1+0x28dc] ;  /* 0x0028dc0001977983 */ /* 0x000f280000100800 */
[----:B------:R-:W-:Y:S04]  /*c8090*/  LDGSTS.E [R3+0x59000], desc[UR58][R78.64], P0 ;  /* 0x590000004e037fae */ /* 0x000fe8000812187a */
[----:B------:R-:W-:Y:S04]  /*c80a0*/  LDGSTS.E [R3+0x59100], desc[UR58][R88.64], P1 ;  /* 0x5910000058037fae */ /* 0x000fe8000892187a */
[----:B------:R-:W-:Y:S04]  /*c80b0*/  LDGSTS.E [R3+0x5a000], desc[UR58][R84.64], P0 ;  /* 0x5a00000054037fae */ /* 0x000fe8000812187a */
[----:B------:R-:W-:Y:S04]  /*c80c0*/  LDGSTS.E [R3+0x5a100], desc[UR58][R172.64], P1 ;  /* 0x5a100000ac037fae */ /* 0x000fe8000892187a */
[----:B------:R-:W-:Y:S04]  /*c80d0*/  LDGSTS.E [R3+0x5b000], desc[UR58][R92.64], P0 ;  /* 0x5b0000005c037fae */ /* 0x000fe8000812187a */
[----:B------:R-:W-:Y:S04]  /*c80e0*/  LDGSTS.E [R3+0x5b100], desc[UR58][R90.64], P1 ;  /* 0x5b1000005a037fae */ /* 0x000fe8000892187a */
[----:B------:R-:W4:Y:S04]  /*c80f0*/  LDL R172, [R1+0x28e0] ;  /* 0x0028e00001ac7983 */ /* 0x000f280000100800 */
[----:B------:R-:W4:Y:S04]  /*c8100*/  LDL R173, [R1+0x28e4] ;  /* 0x0028e40001ad7983 */ /* 0x000f280000100800 */
[----:B------:R-:W-:Y:S04]  /*c8110*/  LDGSTS.E [R3+0x5c000], desc[UR58][R94.64], P0 ;  /* 0x5c0000005e037fae */ /* 0x000fe8000812187a */
[----:B------:R-:W-:Y:S04]  /*c8120*/  LDGSTS.E [R3+0x5c100], desc[UR58][R174.64], P1 ;  /* 0x5c100000ae037fae */ /* 0x000fe8000892187a */
[----:B------:R-:W-:Y:S04]  /*c8130*/  LDGSTS.E [R3+0x5d000], desc[UR58][R102.64], P0 ;  /* 0x5d00000066037fae */ /* 0x000fe8000812187a */
[----:B------:R-:W-:Y:S04]  /*c8140*/  LDGSTS.E [R3+0x5d100], desc[UR58][R176.64], P1 ;  /* 0x5d100000b0037fae */ /* 0x000fe8000892187a */
[----:B------:R-:W4:Y:S04]  /*c8150*/  LDL R174, [R1+0x2958] ;  /* 0x0029580001ae7983 */ /* 0x000f280000100800 */
[----:B------:R-:W4:Y:S04]  /*c8160*/  LDL R175, [R1+0x295c] ;  /* 0x00295c0001af7983 */ /* 0x000f280000100800 */
[----:B------:R-:W4:Y:S04]  /*c8170*/  LDL R176, [R1+0x2960] ;  /* 0x0029600001b07983 */ /* 0x000f280000100800 */
[----:B------:R-:W4:Y:S01]  /*c8180*/  LDL R177, [R1+0x2964] ;  /* 0x0029640001b17983 */ /* 0x000f220000100800 */
[----:B------:R-:W-:-:S03]  /*c8190*/  VIADD R69, R69, UR16 ;  /* 0x0000001045457c36 */ /* 0x000fc60008000000 */
[----:B------:R-:W-:Y:S04]  /*c81a0*/  LDGSTS.E [R3+0x5e000], desc[UR58][R110.64], P0 ;  /* 0x5e0000006e037fae */ /* 0x000fe8000812187a */
[----:B------:R-:W-:Y:S04]  /*c81b0*/  LDGSTS.E [R3+0x5e100], desc[UR58][R144.64], P1 ;  /* 0x5e10000090037fae */ /* 0x000fe8000892187a */
[----:B------:R-:W-:Y:S04]  /*c81c0*/  LDGSTS.E [R3+0x5f000], desc[UR58][R142.64], P0 ;  /* 0x5f0000008e037fae */ /* 0x000fe8000812187a */
[----:B------:R-:W-:Y:S04]  /*c81d0*/  LDGSTS.E [R3+0x5f100], desc[UR58][R140.64], P1 ;  /* 0x5f1000008c037fae */ /* 0x000fe8000892187a */
[----:B-1----:R-:W4:Y:S04]  /*c81e0*/  LDL R110, [R1+0x29d8] ;  /* 0x0029d800016e7983 */ /* 0x002f280000100800 */
[----:B------:R-:W4:Y:S04]  /*c81f0*/  LDL R109, [R1+0x29dc] ;  /* 0x0029dc00016d7983 */ /* 0x000f280000100800 */
[----:B------:R-:W4:Y:S04]  /*c8200*/  LDL R112, [R1+0x29e0] ;  /* 0x0029e00001707983 */ /* 0x000f280000100800 */
[----:B------:R-:W4:Y:S04]  /*c8210*/  LDL R111, [R1+0x29e4] ;  /* 0x0029e400016f7983 */ /* 0x000f280000100800 */
[----:B------:R-:W4:Y:S04]  /*c8220*/  LDL R140, [R1+0x2a58] ;  /* 0x002a5800018c7983 */ /* 0x000f280000100800 */
[----:B------:R-:W4:Y:S04]  /*c8230*/  LDL R141, [R1+0x2a5c] ;  /* 0x002a5c00018d7983 */ /* 0x000f280000100800 */
[----:B------:R-:W4:Y:S04]  /*c8240*/  LDL R142, [R1+0x2a60] ;  /* 0x002a6000018e7983 */ /* 0x000f280000100800 */
[----:B------:R-:W4:Y:S04]  /*c8250*/  LDL R143, [R1+0x2a64] ;  /* 0x002a6400018f7983 */ /* 0x000f280000100800 */
[----:B------:R-:W4:Y:S04]  /*c8260*/  LDL R144, [R1+0x2ad8] ;  /* 0x002ad80001907983 */ /* 0x000f280000100800 */
[----:B------:R-:W4:Y:S01]  /*c8270*/  LDL R145, [R1+0x2adc] ;  /* 0x002adc0001917983 */ /* 0x000f220000100800 */
[----:B--2---:R-:W-:-:S03]  /*c8280*/  IMAD.MOV.U32 R7, RZ, RZ, R146 ;  /* 0x000000ffff077224 */ /* 0x004fc600078e0092 */
[----:B------:R-:W2:Y:S01]  /*c8290*/  LDL R146, [R1+0x2ae0] ;  /* 0x002ae00001927983 */ /* 0x000ea20000100800 */
[----:B---3--:R-:W-:-:S03]  /*c82a0*/  MOV R6, R147 ;  /* 0x0000009300067202 */ /* 0x008fc60000000f00 */
[----:B------:R-:W3:Y:S04]  /*c82b0*/  LDL R147, [R1+0x2ae4] ;  /* 0x002ae40001937983 */ /* 0x000ee80000100800 */
[----:B------:R4:W-:Y:S02]  /*c82c0*/  LDGSTS.E [R69+0x40200], desc[UR58][R6.64], P0 ;  /* 0x4020000006457fae */ /* 0x0009e4000812187a */
        /* <DEDUP_REMOVED lines=10> */
[----:B-1----:R-:W-:-:S03]  /*c8370*/  IMAD.MOV.U32 R7, RZ, RZ, R172 ;  /* 0x000000ffff077224 */ /* 0x002fc600078e00ac */
[----:B------:R-:W4:Y:S01]  /*c8380*/  LDL R172, [R1+0x2bd8] ;  /* 0x002bd80001ac7983 */ /* 0x000f220000100800 */
[----:B------:R-:W-:-:S03]  /*c8390*/  IMAD.MOV.U32 R6, RZ, RZ, R173 ;  /* 0x000000ffff067224 */ /* 0x000fc600078e00ad */
[----:B------:R-:W4:Y:S04]  /*c83a0*/  LDL R173, [R1+0x2bdc] ;  /* 0x002bdc0001ad7983 */ /* 0x000f280000100800 */
[----:B------:R1:W-:Y:S02]  /*c83b0*/  LDGSTS.E [R69+0x41300], desc[UR58][R6.64], P1 ;  /* 0x4130000006457fae */ /* 0x0003e4000892187a */
[----:B-1----:R-:W-:Y:S02]  /*c83c0*/  IMAD.MOV.U32 R7, RZ, RZ, R174 ;  /* 0x000000ffff077224 */ /* 0x002fe400078e00ae */
[----:B------:R-:W4:Y:S01]  /*c83d0*/  LDL R174, [R1+0x2be0] ;  /* 0x002be00001ae7983 */ /* 0x000f220000100800 */
[----:B------:R-:W-:-:S03]  /*c83e0*/  MOV R6, R175 ;  /* 0x000000af00067202 */ /* 0x000fc60000000f00 */
[----:B------:R-:W4:Y:S04]  /*c83f0*/  LDL R175, [R1+0x2be4] ;  /* 0x002be40001af7983 */ /* 0x000f280000100800 */
[----:B------:R1:W-:Y:S02]  /*c8400*/  LDGSTS.E [R69+0x42200], desc[UR58][R6.64], P0 ;  /* 0x4220000006457fae */ /* 0x0003e4000812187a */
[----:B-1----:R-:W-:Y:S02]  /*c8410*/  IMAD.MOV.U32 R6, RZ, RZ, R177 ;  /* 0x000000ffff067224 */ /* 0x002fe400078e00b1 */
[----:B------:R-:W-:Y:S01]  /*c8420*/  IMAD.MOV.U32 R7, RZ, RZ, R176 ;  /* 0x000000ffff077224 */ /* 0x000fe200078e00b0 */
[----:B------:R-:W4:Y:S04]  /*c8430*/  LDL R177, [R1+0x2c5c] ;  /* 0x002c5c0001b17983 */ /* 0x000f280000100800 */
[----:B------:R-:W4:Y:S04]  /*c8440*/  LDL R176, [R1+0x2c58] ;  /* 0x002c580001b07983 */ /* 0x000f280000100800 */
[----:B------:R-:W2:Y:S04]  /*c8450*/  LDL.LU.64 R28, [R1+0x23a0] ;  /* 0x0023a000011c7983 */ /* 0x000ea80000300a00 */
        /* <DEDUP_REMOVED lines=10> */
[----:B------:R1:W-:Y:S02]  /*c8500*/  LDGSTS.E [R69+0x42300], desc[UR58][R6.64], P1 ;  /* 0x4230000006457fae */ /* 0x0003e4000892187a */
[----:B-1----:R-:W-:Y:S01]  /*c8510*/  MOV R6, R109 ;  /* 0x0000006d00067202 */ /* 0x002fe20000000f00 */
[----:B------:R-:W-:-:S05]  /*c8520*/  IMAD.MOV.U32 R7, RZ, RZ, R110 ;  /* 0x000000ffff077224 */ /* 0x000fca00078e006e */
[----:B------:R1:W-:Y:S02]  /*c8530*/  LDGSTS.E [R69+0x43200], desc[UR58][R6.64], P0 ;  /* 0x4320000006457fae */ /* 0x0003e4000812187a */
[----:B-1----:R-:W-:Y:S02]  /*c8540*/  IMAD.MOV.U32 R6, RZ, RZ, R111 ;  /* 0x000000ffff067224 */ /* 0x002fe400078e006f */
[----:B------:R-:W-:-:S05]  /*c8550*/  IMAD.MOV.U32 R7, RZ, RZ, R112 ;  /* 0x000000ffff077224 */ /* 0x000fca00078e0070 */
[----:B------:R1:W-:Y:S02]  /*c8560*/  LDGSTS.E [R69+0x43300], desc[UR58][R6.64], P1 ;  /* 0x4330000006457fae */ /* 0x0003e4000892187a */
[----:B-1----:R-:W-:Y:S01]  /*c8570*/  MOV R6, R141 ;  /* 0x0000008d00067202 */ /* 0x002fe20000000f00 */
[----:B------:R-:W-:-:S05]  /*c8580*/  IMAD.MOV.U32 R7, RZ, RZ, R140 ;  /* 0x000000ffff077224 */ /* 0x000fca00078e008c */
[----:B------:R1:W-:Y:S01]  /*c8590*/  LDGSTS.E [R69+0x44200], desc[UR58][R6.64], P0 ;  /* 0x4420000006457fae */ /* 0x0003e2000812187a */
[----:B--2---:R-:W-:-:S04]  /*c85a0*/  IADD3 R3, P2, R28, UR14, RZ ;  /* 0x0000000e1c037c10 */ /* 0x004fc8000ff5e0ff */
[----:B------:R-:W-:Y:S02]  /*c85b0*/  IADD3.X R5, R29, UR9, RZ, P2, !PT ;  /* 0x000000091d057c10 */ /* 0x000fe400097fe4ff */
        /* <DEDUP_REMOVED lines=21> */
[----:B-1----:R-:W-:-:S02]  /*c8710*/  IMAD.MOV.U32 R6, RZ, RZ, R143 ;  /* 0x000000ffff067224 */ /* 0x002fc400078e008f */
[----:B------:R-:W-:-:S05]  /*c8720*/  IMAD.MOV.U32 R7, RZ, RZ, R142 ;  /* 0x000000ffff077224 */ /* 0x000fca00078e008e */
[----:B------:R1:W-:Y:S02]  /*c8730*/  LDGSTS.E [R69+0x44300], desc[UR58][R6.64], P1 ;  /* 0x4430000006457fae */ /* 0x0003e4000892187a */
[----:B-1----:R-:W-:Y:S01]  /*c8740*/  MOV R6, R145 ;  /* 0x0000009100067202 */ /* 0x002fe20000000f00 */
[----:B------:R-:W-:-:S05]  /*c8750*/  IMAD.MOV.U32 R7, RZ, RZ, R144 ;  /* 0x000000ffff077224 */ /* 0x000fca00078e0090 */
[----:B------:R3:W-:Y:S02]  /*c8760*/  LDGSTS.E [R69+0x45200], desc[UR58][R6.64], P0 ;  /* 0x4520000006457fae */ /* 0x0007e4000812187a */
[----:B---3--:R-:W-:Y:S02]  /*c8770*/  IMAD.MOV.U32 R6, RZ, RZ, R147 ;  /* 0x000000ffff067224 */ /* 0x008fe400078e0093 */
[----:B------:R-:W-:-:S05]  /*c8780*/  IMAD.MOV.U32 R7, RZ, RZ, R146 ;  /* 0x000000ffff077224 */ /* 0x000fca00078e0092 */
[----:B------:R4:W-:Y:S02]  /*c8790*/  LDGSTS.E [R69+0x45300], desc[UR58][R6.64], P1 ;  /* 0x4530000006457fae */ /* 0x0009e4000892187a */
[----:B----4-:R-:W-:Y:S01]  /*c87a0*/  MOV R6, R149 ;  /* 0x0000009500067202 */ /* 0x010fe20000000f00 */
[----:B------:R-:W-:-:S05]  /*c87b0*/  IMAD.MOV.U32 R7, RZ, RZ, R148 ;  /* 0x000000ffff077224 */ /* 0x000fca00078e0094 */
[----:B------:R1:W-:Y:S02]  /*c87c0*/  LDGSTS.E [R69+0x46200], desc[UR58][R6.64], P0 ;  /* 0x4620000006457fae */ /* 0x0003e4000812187a */
[----:B-1----:R-:W-:Y:S02]  /*c87d0*/  IMAD.MOV.U32 R6, RZ, RZ, R151 ;  /* 0x000000ffff067224 */ /* 0x002fe400078e0097 */
[----:B------:R-:W-:-:S05]  /*c87e0*/  IMAD.MOV.U32 R7, RZ, RZ, R150 ;  /* 0x000000ffff077224 */ /* 0x000fca00078e0096 */
        /* <DEDUP_REMOVED lines=10> */
[----:B-1----:R-:W-:-:S04]  /*c8890*/  IADD3 R6, P2, R8, UR14, RZ ;  /* 0x0000000e08067c10 */ /* 0x002fc8000ff5e0ff */
        /* <DEDUP_REMOVED lines=19> */
[----:B--2---:R-:W-:-:S04]  /*c89d0*/  IADD3 R26, P2, R28, UR14, RZ ;  /* 0x0000000e1c1a7c10 */ /* 0x004fc8000ff5e0ff */
        /* <DEDUP_REMOVED lines=32> */
[----:B------:R-:W-:-:S02]  /*c8be0*/  IMAD.MOV.U32 R147, RZ, RZ, R139 ;  /* 0x000000ffff937224 */ /* 0x000fc400078e008b */
[----:B------:R-:W-:Y:S01]  /*c8bf0*/  IMAD.MOV.U32 R145, RZ, RZ, R129 ;  /* 0x000000ffff917224 */ /* 0x000fe200078e0081 */
[----:B------:R1:W-:Y:S01]  /*c8c00*/  STL.64 [R1+0x1b70], R150 ;  /* 0x001b709601007387 */ /* 0x0003e20000100a00 */
[----:B------:R-:W-:Y:S01]  /*c8c10*/  IMAD.MOV.U32 R142, RZ, RZ, R132 ;  /* 0x000000ffff8e7224 */ /* 0x000fe200078e0084 */
[----:B------:R-:W-:Y:S01]  /*c8c20*/  MOV R140, R122 ;  /* 0x0000007a008c7202 */ /* 0x000fe20000000f00 */
[----:B------:R-:W-:Y:S01]  /*c8c30*/  IMAD.MOV.U32 R143, RZ, RZ, R131 ;  /* 0x000000ffff8f7224 */ /* 0x000fe200078e0083 */
[----:B------:R-:W-:Y:S01]  /*c8c40*/  IADD3.X R53, R55, UR9, RZ, P2, !PT ;  /* 0x0000000937357c10 */ /* 0x000fe200097fe4ff */
[----:B------:R-:W-:Y:S01]  /*c8c50*/  IMAD.MOV.U32 R141, RZ, RZ, R121 ;  /* 0x000000ffff8d7224 */ /* 0x000fe200078e0079 */
[----:B------:R2:W-:Y:S01]  /*c8c60*/  STL.64 [R1+0x1b80], R148 ;  /* 0x001b809401007387 */ /* 0x0005e20000100a00 */
[----:B------:R-:W-:Y:S01]  /*c8c70*/  IMAD.MOV.U32 R110, RZ, RZ, R124 ;  /* 0x000000ffff6e7224 */ /* 0x000fe200078e007c */
[----:B------:R-:W-:Y:S01]  /*c8c80*/  IADD3 R54, P2, R56, UR14, RZ ;  /* 0x0000000e38367c10 */ /* 0x000fe2000ff5e0ff */
[----:B------:R-:W-:Y:S01]  /*c8c90*/  IMAD.MOV.U32 R111, RZ, RZ, R123 ;  /* 0x000000ffff6f7224 */ /* 0x000fe200078e007b */
[----:B------:R-:W-:Y:S01]  /*c8ca0*/  STL.64 [R1+0x1b78], R146 ;  /* 0x001b789201007387 */ /* 0x000fe20000100a00 */
[----:B------:R-:W-:Y:S01]  /*c8cb0*/  MOV R102, R114 ;  /* 0x0000007200667202 */ /* 0x000fe20000000f00 */
[----:B------:R-:W-:Y:S01]  /*c8cc0*/  IMAD.MOV.U32 R103, RZ, RZ, R113 ;  /* 0x000000ffff677224 */ /* 0x000fe200078e0071 */
[----:B------:R-:W-:Y:S01]  /*c8cd0*/  MOV R92, R106 ;  /* 0x0000006a005c7202 */ /* 0x000fe20000000f00 */
[----:B------:R-:W-:Y:S01]  /*c8ce0*/  STL.64 [R1+0x1b90], R144 ;  /* 0x001b909001007387 */ /* 0x000fe20000100a00 */
[----:B------:R-:W-:-:S02]  /*c8cf0*/  IMAD.MOV.U32 R94, RZ, RZ, R116 ;  /* 0x000000ffff5e7224 */ /* 0x000fc400078e0074 */
[----:B------:R-:W-:Y:S01]  /*c8d00*/  IMAD.MOV.U32 R95, RZ, RZ, R115 ;  /* 0x000000ffff5f7224 */ /* 0x000fe200078e0073 */
[----:B------:R-:W-:Y:S01]  /*c8d10*/  STL.64 [R1+0x1b88], R142 ;  /* 0x001b888e01007387 */ /* 0x000fe20000100a00 */
[----:B------:R-:W-:Y:S01]  /*c8d20*/  IMAD.MOV.U32 R93, RZ, RZ, R105 ;  /* 0x000000ffff5d7224 */ /* 0x000fe200078e0069 */
[----:B------:R-:W-:Y:S01]  /*c8d30*/  IADD3.X R55, R57, UR9, RZ, P2, !PT ;  /* 0x0000000939377c10 */ /* 0x000fe200097fe4ff */
[----:B------:R-:W-:Y:S01]  /*c8d40*/  IMAD.MOV.U32 R90, RZ, RZ, R108 ;  /* 0x000000ffff5a7224 */ /* 0x000fe200078e006c */
[----:B------:R-:W-:Y:S01]  /*c8d50*/  STL.64 [R1+0x1ba0], R140 ;  /* 0x001ba08c01007387 */ /* 0x000fe20000100a00 */
[----:B------:R-:W-:Y:S01]  /*c8d60*/  IMAD.MOV.U32 R91, RZ, RZ, R107 ;  /* 0x000000ffff5b7224 */ /* 0x000fe200078e006b */
[----:B------:R-:W-:Y:S01]  /*c8d70*/  MOV R88, R98 ;  /* 0x0000006200587202 */ /* 0x000fe20000000f00 */
[----:B------:R-:W-:Y:S01]  /*c8d80*/  IMAD.MOV.U32 R89, RZ, RZ, R97 ;  /* 0x000000ffff597224 */ /* 0x000fe200078e0061 */
[----:B------:R3:W-:Y:S01]  /*c8d90*/  STL.64 [R1+0x1b98], R110 ;  /* 0x001b986e01007387 */ /* 0x0007e20000100a00 */
[----:B------:R-:W-:Y:S01]  /*c8da0*/  IADD3 R56, P2, R58, UR14, RZ ;  /* 0x0000000e3a387c10 */ /* 0x000fe2000ff5e0ff */
[----:B------:R-:W-:Y:S01]  /*c8db0*/  IMAD.MOV.U32 R84, RZ, RZ, R100 ;  /* 0x000000ffff547224 */ /* 0x000fe200078e0064 */
[----:B------:R-:W-:Y:S01]  /*c8dc0*/  MOV R80, R83 ;  /* 0x0000005300507202 */ /* 0x000fe20000000f00 */
[----:B------:R-:W-:Y:S01]  /*c8dd0*/  STL.64 [R1+0x1bb0], R102 ;  /* 0x001bb06601007387 */ /* 0x000fe20000100a00 */
[----:B------:R-:W-:-:S02]  /*c8de0*/  IMAD.MOV.U32 R85, RZ, RZ, R99 ;  /* 0x000000ffff557224 */ /* 0x000fc400078e0063 */
[----:B------:R-:W-:Y:S01]  /*c8df0*/  IMAD.MOV.U32 R81, RZ, RZ, R82 ;  /* 0x000000ffff517224 */ /* 0x000fe200078e0052 */
[----:B------:R-:W-:Y:S01]  /*c8e00*/  STL.64 [R1+0x1ba8], R94 ;  /* 0x001ba85e01007387 */ /* 0x000fe20000100a00 */
[----:B------:R-:W-:Y:S01]  /*c8e10*/  IMAD.MOV.U32 R78, RZ, RZ, R87 ;  /* 0x000000ffff4e7224 */ /* 0x000fe200078e0057 */
[----:B------:R-:W-:Y:S01]  /*c8e20*/  MOV R76, R3 ;  /* 0x00000003004c7202 */ /* 0x000fe20000000f00 */
[----:B------:R-:W-:Y:S01]  /*c8e30*/  IMAD.MOV.U32 R79, RZ, RZ, R86 ;  /* 0x000000ffff4f7224 */ /* 0x000fe200078e0056 */
[----:B------:R-:W-:Y:S01]  /*c8e40*/  STL.64 [R1+0x1bc0], R92 ;  /* 0x001bc05c01007387 */ /* 0x000fe20000100a00 */
[----:B------:R-:W-:Y:S01]  /*c8e50*/  IMAD.MOV.U32 R77, RZ, RZ, R5 ;  /* 0x000000ffff4d7224 */ /* 0x000fe200078e0005 */
[----:B------:R-:W-:Y:S02]  /*c8e60*/  IADD3.X R57, R59, UR9, RZ, P2, !PT ;  /* 0x000000093b397c10 */ /* 0x000fe400097fe4ff */
[----:B------:R-:W-:Y:S01]  /*c8e70*/  STL.64 [R1+0x1bb8], R90 ;  /* 0x001bb85a01007387 */ /* 0x000fe20000100a00 */
[----:B------:R-:W-:-:S03]  /*c8e80*/  IADD3 R58, P2, R60, UR14, RZ ;  /* 0x0000000e3c3a7c10 */ /* 0x000fc6000ff5e0ff */
[----:B------:R-:W-:Y:S04]  /*c8e90*/  STL.64 [R1+0x1bd0], R88 ;  /* 0x001bd05801007387 */ /* 0x000fe80000100a00 */
[----:B------:R-:W-:Y:S01]  /*c8ea0*/  STL.64 [R1+0x1bc8], R84 ;  /* 0x001bc85401007387 */ /* 0x000fe20000100a00 */
[----:B------:R-:W-:-:S03]  /*c8eb0*/  IADD3.X R59, R61, UR9, RZ, P2, !PT ;  /* 0x000000093d3b7c10 */ /* 0x000fc600097fe4ff */
[----:B------:R-:W-:Y:S01]  /*c8ec0*/  STL.64 [R1+0x1be0], R80 ;  /* 0x001be05001007387 */ /* 0x000fe20000100a00 */
[----:B------:R-:W-:-:S03]  /*c8ed0*/  IADD3 R60, P2, R62, UR14, RZ ;  /* 0x0000000e3e3c7c10 */ /* 0x000fc6000ff5e0ff */
[----:B------:R-:W-:Y:S04]  /*c8ee0*/  STL.64 [R1+0x1bd8], R78 ;  /* 0x001bd84e01007387 */ /* 0x000fe80000100a00 */
[----:B------:R-:W-:Y:S04]  /*c8ef0*/  STL.64 [R1+0x23a0], R76 ;  /* 0x0023a04c01007387 */ /* 0x000fe80000100a00 */
[----:B------:R4:W-:Y:S04]  /*c8f00*/  STL.64 [R1+0x2398], R6 ;  /* 0x0023980601007387 */ /* 0x0009e80000100a00 */
[----:B------:R-:W-:Y:S01]  /*c8f10*/  STL.64 [R1+0x2390], R8 ;  /* 0x0023900801007387 */ /* 0x000fe20000100a00 */
[----:B------:R-:W-:-:S03]  /*c8f20*/  IADD3.X R61, R63, UR9, RZ, P2, !PT ;  /* 0x000000093f3d7c10 */ /* 0x000fc600097fe4ff */
[----:B------:R-:W-:Y:S01]  /*c8f30*/  STL.64 [R1+0x2388], R10 ;  /* 0x0023880a01007387 */ /* 0x000fe20000100a00 */
[----:B------:R-:W-:-:S03]  /*c8f40*/  IADD3 R62, P2, R64, UR14, RZ ;  /* 0x0000000e403e7c10 */ /* 0x000fc6000ff5e0ff */
[----:B------:R-:W-:Y:S04]  /*c8f50*/  STL.64 [R1+0x2380], R12 ;  /* 0x0023800c01007387 */ /* 0x000fe80000100a00 */
[----:B------:R-:W-:Y:S04]  /*c8f60*/  STL.64 [R1+0x2378], R14 ;  /* 0x0023780e01007387 */ /* 0x000fe80000100a00 */
[----:B------:R-:W-:Y:S04]  /*c8f70*/  STL.64 [R1+0x2370], R16 ;  /* 0x0023701001007387 */ /* 0x000fe80000100a00 */
[----:B------:R-:W-:Y:S01]  /*c8f80*/  STL.64 [R1+0x2368], R18 ;  /* 0x0023681201007387 */ /* 0x000fe20000100a00 */
[----:B------:R-:W-:-:S03]  /*c8f90*/  IADD3.X R63, R65, UR9, RZ, P2, !PT ;  /* 0x00000009413f7c10 */ /* 0x000fc600097fe4ff */
[----:B------:R-:W-:Y:S01]  /*c8fa0*/  STL.64 [R1+0x2360], R20 ;  /* 0x0023601401007387 */ /* 0x000fe20000100a00 */
[----:B------:R-:W-:-:S03]  /*c8fb0*/  IADD3 R64, P2, R66, UR14, RZ ;  /* 0x0000000e42407c10 */ /* 0x000fc6000ff5e0ff */
[----:B------:R-:W-:Y:S04]  /*c8fc0*/  STL.64 [R1+0x2358], R22 ;  /* 0x0023581601007387 */ /* 0x000fe80000100a00 */
[----:B------:R-:W-:Y:S04]  /*c8fd0*/  STL.64 [R1+0x2350], R24 ;  /* 0x0023501801007387 */ /* 0x000fe80000100a00 */
[----:B------:R-:W-:Y:S04]  /*c8fe0*/  STL.64 [R1+0x2348], R26 ;  /* 0x0023481a01007387 */ /* 0x000fe80000100a00 */
[----:B------:R4:W-:Y:S01]  /*c8ff0*/  STL.64 [R1+0x2340], R28 ;  /* 0x0023401c01007387 */ /* 0x0009e20000100a00 */
[----:B------:R-:W-:-:S03]  /*c9000*/  IADD3.X R65, R67, UR9, RZ, P2, !PT ;  /* 0x0000000943417c10 */ /* 0x000fc600097fe4ff */
[----:B------:R4:W-:Y:S01]  /*c9010*/  STL.64 [R1+0x2338], R30 ;  /* 0x0023381e01007387 */ /* 0x0009e20000100a00 */
[----:B------:R-:W-:-:S03]  /*c9020*/  IADD3 R66, P2, R74, UR14, RZ ;  /* 0x0000000e4a427c10 */ /* 0x000fc6000ff5e0ff */
[----:B------:R4:W-:Y:S04]  /*c9030*/  STL.64 [R1+0x2330], R32 ;  /* 0x0023302001007387 */ /* 0x0009e80000100a00 */
[----:B------:R4:W-:Y:S04]  /*c9040*/  STL.64 [R1+0x2328], R34 ;  /* 0x0023282201007387 */ /* 0x0009e80000100a00 */
[----:B------:R4:W-:Y:S04]  /*c9050*/  STL.64 [R1+0x2320], R36 ;  /* 0x0023202401007387 */ /* 0x0009e80000100a00 */
[----:B------:R4:W-:Y:S01]  /*c9060*/  STL.64 [R1+0x2318], R38 ;  /* 0x0023182601007387 */ /* 0x0009e20000100a00 */
[----:B------:R-:W-:-:S03]  /*c9070*/  IADD3.X R67, R75, UR9, RZ, P2, !PT ;  /* 0x000000094b437c10 */ /* 0x000fc600097fe4ff */
[----:B------:R4:W-:Y:S04]  /*c9080*/  STL.64 [R1+0x2310], R40 ;  /* 0x0023102801007387 */ /* 0x0009e80000100a00 */
[----:B------:R4:W-:Y:S04]  /*c9090*/  STL.64 [R1+0x2308], R42 ;  /* 0x0023082a01007387 */ /* 0x0009e80000100a00 */
[----:B------:R4:W-:Y:S04]  /*c90a0*/  STL.64 [R1+0x2300], R44 ;  /* 0x0023002c01007387 */ /* 0x0009e80000100a00 */
[----:B------:R4:W-:Y:S04]  /*c90b0*/  STL.64 [R1+0x22f8], R46 ;  /* 0x0022f82e01007387 */ /* 0x0009e80000100a00 */
[----:B------:R4:W-:Y:S01]  /*c90c0*/  STL.64 [R1+0x22f0], R48 ;  /* 0x0022f03001007387 */ /* 0x0009e20000100a00 */
[----:B------:R-:W-:-:S03]  /*c90d0*/  IMAD.MOV.U32 R74, RZ, RZ, R66 ;  /* 0x000000ffff4a7224 */ /* 0x000fc600078e0042 */
[----:B------:R4:W-:Y:S01]  /*c90e0*/  STL.64 [R1+0x22e8], R50 ;  /* 0x0022e83201007387 */ /* 0x0009e20000100a00 */
[----:B------:R-:W-:-:S03]  /*c90f0*/  IMAD.MOV.U32 R75, RZ, RZ, R67 ;  /* 0x000000ffff4b7224 */ /* 0x000fc600078e0043 */
[----:B------:R4:W-:Y:S04]  /*c9100*/  STL.64 [R1+0x22e0], R52 ;  /* 0x0022e03401007387 */ /* 0x0009e80000100a00 */
[----:B------:R4:W-:Y:S04]  /*c9110*/  STL.64 [R1+0x22d8], R54 ;  /* 0x0022d83601007387 */ /* 0x0009e80000100a00 */
[----:B------:R4:W-:Y:S04]  /*c9120*/  STL.64 [R1+0x22d0], R56 ;  /* 0x0022d03801007387 */ /* 0x0009e80000100a00 */
[----:B------:R4:W-:Y:S04]  /*c9130*/  STL.64 [R1+0x22c8], R58 ;  /* 0x0022c83a01007387 */ /* 0x0009e80000100a00 */
[----:B------:R4:W-:Y:S04]  /*c9140*/  STL.64 [R1+0x22c0], R60 ;  /* 0x0022c03c01007387 */ /* 0x0009e80000100a00 */
[----:B------:R4:W-:Y:S04]  /*c9150*/  STL.64 [R1+0x22b8], R62 ;  /* 0x0022b83e01007387 */ /* 0x0009e80000100a00 */
[----:B------:R-:W-:Y:S04]  /*c9160*/  LDGSTS.E [R69+0x48300], desc[UR58][R150.64], P1 ;  /* 0x4830000096457fae */ /* 0x000fe8000892187a */
[----:B------:R4:W-:Y:S04]  /*c9170*/  STL.64 [R1+0x22b0], R64 ;  /* 0x0022b04001007387 */ /* 0x0009e80000100a00 */
[----:B------:R-:W-:Y:S04]  /*c9180*/  LDGSTS.E [R69+0x49200], desc[UR58][R148.64], P0 ;  /* 0x4920000094457fae */ /* 0x000fe8000812187a */
[----:B------:R4:W-:Y:S04]  /*c9190*/  STL.64 [R1+0x22a8], R74 ;  /* 0x0022a84a01007387 */ /* 0x0009e80000100a00 */
[----:B-1----:R-:W4:Y:S04]  /*c91a0*/  LDL R150, [R1+0x2870] ;  /* 0x0028700001967983 */ /* 0x002f280000100800 */
[----:B--2---:R-:W4:Y:S04]  /*c91b0*/  LDL R148, [R1+0x2868] ;  /* 0x0028680001947983 */ /* 0x004f280000100800 */
[----:B------:R-:W2:Y:S04]  /*c91c0*/  LDL R149, [R1+0x286c] ;  /* 0x00286c0001957983 */ /* 0x000ea80000100800 */
[----:B------:R-:W2:Y:S04]  /*c91d0*/  LDL R151, [R1+0x2874] ;  /* 0x0028740001977983 */ /* 0x000ea80000100800 */
[----:B------:R-:W2:Y:S04]  /*c91e0*/  LDL R172, [R1+0x28e8] ;  /* 0x0028e80001ac7983 */ /* 0x000ea80000100800 */
[----:B------:R-:W2:Y:S04]  /*c91f0*/  LDL R173, [R1+0x28ec] ;  /* 0x0028ec0001ad7983 */ /* 0x000ea80000100800 */
[----:B------:R-:W2:Y:S04]  /*c9200*/  LDL R174, [R1+0x28f0] ;  /* 0x0028f00001ae7983 */ /* 0x000ea80000100800 */
[----:B------:R-:W2:Y:S04]  /*c9210*/  LDL R175, [R1+0x28f4] ;  /* 0x0028f40001af7983 */ /* 0x000ea80000100800 */
[----:B------:R-:W2:Y:S04]  /*c9220*/  LDL R176, [R1+0x2968] ;  /* 0x0029680001b07983 */ /* 0x000ea80000100800 */
[----:B------:R-:W2:Y:S04]  /*c9230*/  LDL R177, [R1+0x296c] ;  /* 0x00296c0001b17983 */ /* 0x000ea80000100800 */
[----:B------:R-:W-:Y:S04]  /*c9240*/  LDGSTS.E [R69+0x49300], desc[UR58][R146.64], P1 ;  /* 0x4930000092457fae */ /* 0x000fe8000892187a */
[----:B------:R-:W-:Y:S04]  /*c9250*/  LDGSTS.E [R69+0x4a200], desc[UR58][R144.64], P0 ;  /* 0x4a20000090457fae */ /* 0x000fe8000812187a */
[----:B------:R-:W-:Y:S04]  /*c9260*/  LDGSTS.E [R69+0x4a300], desc[UR58][R142.64], P1 ;  /* 0x4a3000008e457fae */ /* 0x000fe8000892187a */
[----:B------:R-:W-:Y:S04]  /*c9270*/  LDGSTS.E [R69+0x4b200], desc[UR58][R140.64], P0 ;  /* 0x4b2000008c457fae */ /* 0x000fe8000812187a */
[----:B------:R-:W-:Y:S04]  /*c9280*/  LDGSTS.E [R69+0x4b300], desc[UR58][R110.64], P1 ;  /* 0x4b3000006e457fae */ /* 0x000fe8000892187a */
[----:B------:R-:W-:Y:S04]  /*c9290*/  LDGSTS.E [R69+0x4c200], desc[UR58][R102.64], P0 ;  /* 0x4c20000066457fae */ /* 0x000fe8000812187a */
[----:B------:R-:W2:Y:S04]  /*c92a0*/  LDL R109, [R1+0x2974] ;  /* 0x00297400016d7983 */ /* 0x000ea80000100800 */
[----:B---3--:R-:W3:Y:S04]  /*c92b0*/  LDL R110, [R1+0x2970] ;  /* 0x00297000016e7983 */ /* 0x008ee80000100800 */
[----:B------:R-:W-:Y:S04]  /*c92c0*/  LDGSTS.E [R69+0x4c300], desc[UR58][R94.64], P1 ;  /* 0x4c3000005e457fae */ /* 0x000fe8000892187a */
[----:B------:R-:W-:Y:S04]  /*c92d0*/  LDGSTS.E [R69+0x4d200], desc[UR58][R92.64], P0 ;  /* 0x4d2000005c457fae */ /* 0x000fe8000812187a */
[----:B------:R-:W-:Y:S04]  /*c92e0*/  LDGSTS.E [R69+0x4d300], desc[UR58][R90.64], P1 ;  /* 0x4d3000005a457fae */ /* 0x000fe8000892187a */
[----:B------:R-:W-:Y:S04]  /*c92f0*/  LDGSTS.E [R69+0x4e200], desc[UR58][R88.64], P0 ;  /* 0x4e20000058457fae */ /* 0x000fe8000812187a */
[----:B------:R-:W-:Y:S04]  /*c9300*/  LDGSTS.E [R69+0x4e300], desc[UR58][R84.64], P1 ;  /* 0x4e30000054457fae */ /* 0x000fe8000892187a */
[----:B------:R-:W-:Y:S04]  /*c9310*/  LDGSTS.E [R69+0x4f200], desc[UR58][R80.64], P0 ;  /* 0x4f20000050457fae */ /* 0x000fe8000812187a */
[----:B------:R-:W3:Y:S04]  /*c9320*/  LDL R112, [R1+0x29e8] ;  /* 0x0029e80001707983 */ /* 0x000ee80000100800 */
[----:B------:R-:W3:Y:S04]  /*c9330*/  LDL R111, [R1+0x29ec] ;  /* 0x0029ec00016f7983 */ /* 0x000ee80000100800 */
[----:B------:R-:W-:Y:S04]  /*c9340*/  LDGSTS.E [R69+0x4f300], desc[UR58][R78.64], P1 ;  /* 0x4f3000004e457fae */ /* 0x000fe8000892187a */
[----:B------:R-:W-:Y:S04]  /*c9350*/  LDGSTS.E [R69+0x50200], desc[UR58][R76.64], P0 ;  /* 0x502000004c457fae */ /* 0x000fe8000812187a */
[----:B------:R4:W-:Y:S04]  /*c9360*/  LDGSTS.E [R69+0x50300], desc[UR58][R6.64], P1 ;  /* 0x5030000006457fae */ /* 0x0009e8000892187a */
[----:B------:R-:W-:Y:S04]  /*c9370*/  LDGSTS.E [R69+0x51200], desc[UR58][R8.64], P0 ;  /* 0x5120000008457fae */ /* 0x000fe8000812187a */
[----:B------:R-:W-:Y:S04]  /*c9380*/  LDGSTS.E [R69+0x51300], desc[UR58][R10.64], P1 ;  /* 0x513000000a457fae */ /* 0x000fe8000892187a */
[----:B------:R-:W-:Y:S04]  /*c9390*/  LDGSTS.E [R69+0x52200], desc[UR58][R12.64], P0 ;  /* 0x522000000c457fae */ /* 0x000fe8000812187a */
[----:B------:R-:W3:Y:S04]  /*c93a0*/  LDL R140, [R1+0x29f0] ;  /* 0x0029f000018c7983 */ /* 0x000ee80000100800 */
[----:B------:R-:W3:Y:S04]  /*c93b0*/  LDL R141, [R1+0x29f4] ;  /* 0x0029f400018d7983 */ /* 0x000ee80000100800 */
        /* <DEDUP_REMOVED lines=32> */
[----:B------:R-:W-:Y:S01]  /*c95c0*/  LDGSTS.E [R69+0x5f300], desc[UR58][R74.64], P1 ;  /* 0x5f3000004a457fae */ /* 0x000fe2000892187a */
[----:B----4-:R-:W-:-:S03]  /*c95d0*/  IMAD.MOV.U32 R7, RZ, RZ, R148 ;  /* 0x000000ffff077224 */ /* 0x010fc600078e0094 */
[----:B------:R-:W4:Y:S01]  /*c95e0*/  LDL R148, [R1+0x2af0] ;  /* 0x002af00001947983 */ /* 0x000f220000100800 */
[----:B--2---:R-:W-:-:S03]  /*c95f0*/  MOV R6, R149 ;  /* 0x0000009500067202 */ /* 0x004fc60000000f00 */
[----:B------:R-:W2:Y:S04]  /*c9600*/  LDL R149, [R1+0x2af4] ;  /* 0x002af40001957983 */ /* 0x000ea80000100800 */
[----:B------:R1:W-:Y:S02]  /*c9610*/  LDGSTS.E [R4+0x40400], desc[UR58][R6.64], P0 ;  /* 0x4040000006047fae */ /* 0x0003e4000812187a */
[----:B-1----:R-:W-:Y:S02]  /*c9620*/  IMAD.MOV.U32 R6, RZ, RZ, R151 ;  /* 0x000000ffff067224 */ /* 0x002fe400078e0097 */
[----:B------:R-:W-:Y:S01]  /*c9630*/  IMAD.MOV.U32 R7, RZ, RZ, R150 ;  /* 0x000000ffff077224 */ /* 0x000fe200078e0096 */
[----:B------:R-:W2:Y:S04]  /*c9640*/  LDL R151, [R1+0x2b6c] ;  /* 0x002b6c0001977983 */ /* 0x000ea80000100800 */
[----:B------:R-:W2:Y:S04]  /*c9650*/  LDL R150, [R1+0x2b68] ;  /* 0x002b680001967983 */ /* 0x000ea80000100800 */
[----:B------:R1:W-:Y:S02]  /*c9660*/  LDGSTS.E [R4+0x40500], desc[UR58][R6.64], P1 ;  /* 0x4050000006047fae */ /* 0x0003e4000892187a */
[----:B-1----:R-:W-:Y:S01]  /*c9670*/  MOV R6, R173 ;  /* 0x000000ad00067202 */ /* 0x002fe20000000f00 */
[----:B------:R-:W-:Y:S01]  /*c9680*/  IMAD.MOV.U32 R7, RZ, RZ, R172 ;  /* 0x000000ffff077224 */ /* 0x000fe200078e00ac */
[----:B------:R-:W2:Y:S04]  /*c9690*/  LDL R173, [R1+0x2b74] ;  /* 0x002b740001ad7983 */ /* 0x000ea80000100800 */
[----:B------:R-:W2:Y:S04]  /*c96a0*/  LDL R172, [R1+0x2b70] ;  /* 0x002b700001ac7983 */ /* 0x000ea80000100800 */
[----:B------:R1:W-:Y:S02]  /*c96b0*/  LDGSTS.E [R4+0x41400], desc[UR58][R6.64], P0 ;  /* 0x4140000006047fae */ /* 0x0003e4000812187a */
[----:B-1----:R-:W-:-:S02]  /*c96c0*/  IMAD.MOV.U32 R6, RZ, RZ, R175 ;  /* 0x000000ffff067224 */ /* 0x002fc400078e00af */
        /* <DEDUP_REMOVED lines=8> */
[----:B------:R-:W2:Y:S04]  /*c9750*/  LDL.LU.64 R28, [R1+0x2250] ;  /* 0x00225000011c7983 */ /* 0x000ea80000300a00 */
[----:B------:R1:W-:Y:S04]  /*c9760*/  LDGSTS.E [R4+0x42400], desc[UR58][R6.64], P0 ;  /* 0x4240000006047fae */ /* 0x0003e8000812187a */
[----:B------:R-:W2:Y:S04]  /*c9770*/  LDL.LU.64 R8, [R1+0x2248] ;  /* 0x0022480001087983 */ /* 0x000ea80000300a00 */
[----:B------:R-:W2:Y:S01]  /*c9780*/  LDL.LU.64 R10, [R1+0x2230] ;  /* 0x00223000010a7983 */ /* 0x000ea20000300a00 */
[----:B-1----:R-:W-:-:S03]  /*c9790*/  IMAD.MOV.U32 R6, RZ, RZ, R109 ;  /* 0x000000ffff067224 */ /* 0x002fc600078e006d */
[----:B------:R-:W2:Y:S01]  /*c97a0*/  LDL.LU.64 R12, [R1+0x2228] ;  /* 0x00222800010c7983 */ /* 0x000ea20000300a00 */
[----:B---3--:R-:W-:-:S03]  /*c97b0*/  IMAD.MOV.U32 R7, RZ, RZ, R110 ;  /* 0x000000ffff077224 */ /* 0x008fc600078e006e */
[----:B------:R-:W3:Y:S04]  /*c97c0*/  LDL.LU.64 R14, [R1+0x2220] ;  /* 0x00222000010e7983 */ /* 0x000ee80000300a00 */
[----:B------:R1:W-:Y:S04]  /*c97d0*/  LDGSTS.E [R4+0x42500], desc[UR58][R6.64], P1 ;  /* 0x4250000006047fae */ /* 0x0003e8000892187a */
[----:B------:R-:W3:Y:S04]  /*c97e0*/  LDL.LU.64 R16, [R1+0x2218] ;  /* 0x0022180001107983 */ /* 0x000ee80000300a00 */
[----:B------:R-:W3:Y:S01]  /*c97f0*/  LDL.LU.64 R18, [R1+0x2210] ;  /* 0x0022100001127983 */ /* 0x000ee20000300a00 */
[----:B-1----:R-:W-:Y:S01]  /*c9800*/  MOV R6, R111 ;  /* 0x0000006f00067202 */ /* 0x002fe20000000f00 */
[----:B------:R-:W-:-:S02]  /*c9810*/  IMAD.MOV.U32 R7, RZ, RZ, R112 ;  /* 0x000000ffff077224 */ /* 0x000fc400078e0070 */
[----:B------:R-:W3:Y:S04]  /*c9820*/  LDL.LU.64 R20, [R1+0x2208] ;  /* 0x0022080001147983 */ /* 0x000ee80000300a00 */
[----:B------:R1:W-:Y:S04]  /*c9830*/  LDGSTS.E [R4+0x43400], desc[UR58][R6.64], P0 ;  /* 0x4340000006047fae */ /* 0x0003e8000812187a */
[----:B------:R-:W3:Y:S04]  /*c9840*/  LDL.LU.64 R22, [R1+0x2200] ;  /* 0x0022000001167983 */ /* 0x000ee80000300a00 */
[----:B------:R-:W3:Y:S01]  /*c9850*/  LDL.LU.64 R24, [R1+0x21f8] ;  /* 0x0021f80001187983 */ /* 0x000ee20000300a00 */
[----:B-1----:R-:W-:-:S03]  /*c9860*/  IMAD.MOV.U32 R6, RZ, RZ, R141 ;  /* 0x000000ffff067224 */ /* 0x002fc600078e008d */
[----:B------:R-:W3:Y:S01]  /*c9870*/  LDL.LU.64 R26, [R1+0x21f0] ;  /* 0x0021f000011a7983 */ /* 0x000ee20000300a00 */
        /* <DEDUP_REMOVED lines=9> */
[----:B------:R-:W-:-:S05]  /*c9910*/  MOV R6, R147 ;  /* 0x0000009300067202 */ /* 0x000fca0000000f00 */
[----:B------:R4:W-:Y:S02]  /*c9920*/  LDGSTS.E [R4+0x45400], desc[UR58][R6.64], P0 ;  /* 0x4540000006047fae */ /* 0x0009e4000812187a */
[----:B----4-:R-:W-:Y:S02]  /*c9930*/  IMAD.MOV.U32 R7, RZ, RZ, R148 ;  /* 0x000000ffff077224 */ /* 0x010fe400078e0094 */
[----:B--2---:R-:W-:-:S05]  /*c9940*/  IMAD.MOV.U32 R6, RZ, RZ, R149 ;  /* 0x000000ffff067224 */ /* 0x004fca00078e0095 */
        /* <DEDUP_REMOVED lines=11> */
[----:B------:R-:W-:Y:S01]  /*c9a00*/  IMAD.MOV.U32 R7, RZ, RZ, R176 ;  /* 0x000000ffff077224 */ /* 0x000fe200078e00b0 */
[----:B------:R-:W-:-:S04]  /*c9a10*/  IADD3 R5, P2, R28, UR14, RZ ;  /* 0x0000000e1c057c10 */ /* 0x000fc8000ff5e0ff */
[----:B------:R1:W-:Y:S02]  /*c9a20*/  LDGSTS.E [R4+0x47500], desc[UR58][R6.64], P1 ;  /* 0x4750000006047fae */ /* 0x0003e4000892187a */
[----:B-1----:R-:W-:Y:S02]  /*c9a30*/  IADD3.X R6, R29, UR9, RZ, P2, !PT ;  /* 0x000000091d067c10 */ /* 0x002fe400097fe4ff */
        /* <DEDUP_REMOVED lines=21> */
[----:B------:R-:W-:-:S04]  /*c9b90*/  IADD3 R7, P2, R8, UR14, RZ ;  /* 0x0000000e08077c10 */ /* 0x000fc8000ff5e0ff */
[----:B------:R-:W-:Y:S02]  /*c9ba0*/  IADD3.X R8, R9, UR9, RZ, P2, !PT ;  /* 0x0000000909087c10 */ /* 0x000fe400097fe4ff */
[----:B------:R-:W-:-:S04]  /*c9bb0*/  IADD3 R9, P2, R10, UR14, RZ ;  /* 0x0000000e0a097c10 */ /* 0x000fc8000ff5e0ff */
[----:B------:R-:W-:Y:S02]  /*c9bc0*/  IADD3.X R10, R11, UR9, RZ, P2, !PT ;  /* 0x000000090b0a7c10 */ /* 0x000fe400097fe4ff */
[----:B------:R-:W-:-:S04]  /*c9bd0*/  IADD3 R11, P2, R12, UR14, RZ ;  /* 0x0000000e0c0b7c10 */ /* 0x000fc8000ff5e0ff */
[----:B------:R-:W-:Y:S02]  /*c9be0*/  IADD3.X R12, R13, UR9, RZ, P2, !PT ;  /* 0x000000090d0c7c10 */ /* 0x000fe400097fe4ff */
[----:B---3--:R-:W-:-:S04]  /*c9bf0*/  IADD3 R13, P2, R14, UR14, RZ ;  /* 0x0000000e0e0d7c10 */ /* 0x008fc8000ff5e0ff */
        /* <DEDUP_REMOVED lines=14> */
[----:B------:R-:W-:Y:S01]  /*c9ce0*/  MOV R176, R222 ;  /* 0x000000de00b07202 */ /* 0x000fe20000000f00 */
[----:B------:R-:W-:Y:S01]  /*c9cf0*/  IMAD.MOV.U32 R174, RZ, RZ, R216 ;  /* 0x000000ffffae7224 */ /* 0x000fe200078e00d8 */
[----:B------:R-:W-:Y:S01]  /*c9d00*/  MOV R172, R214 ;  /* 0x000000d600ac7202 */ /* 0x000fe20000000f00 */
[----:B------:R-:W-:Y:S02]  /*c9d10*/  IMAD.MOV.U32 R175, RZ, RZ, R215 ;  /* 0x000000ffffaf7224 */ /* 0x000fe400078e00d7 */
[----:B------:R-:W-:Y:S01]  /*c9d20*/  IMAD.MOV.U32 R173, RZ, RZ, R213 ;  /* 0x000000ffffad7224 */ /* 0x000fe200078e00d5 */
[----:B------:R-:W-:Y:S01]  /*c9d30*/  MOV R148, R206 ;  /* 0x000000ce00947202 */ /* 0x000fe20000000f00 */
[----:B------:R-:W-:Y:S02]  /*c9d40*/  IMAD.MOV.U32 R150, RZ, RZ, R208 ;  /* 0x000000ffff967224 */ /* 0x000fe400078e00d0 */
[----:B------:R-:W-:Y:S01]  /*c9d50*/  IMAD.MOV.U32 R151, RZ, RZ, R207 ;  /* 0x000000ffff977224 */ /* 0x000fe200078e00cf */
[----:B------:R1:W-:Y:S01]  /*c9d60*/  STL.64 [R1+0x1af0], R176 ;  /* 0x001af0b001007387 */ /* 0x0003e20000100a00 */
[----:B------:R-:W-:Y:S01]  /*c9d70*/  IMAD.MOV.U32 R149, RZ, RZ, R205 ;  /* 0x000000ffff957224 */ /* 0x000fe200078e00cd */
[----:B------:R-:W-:Y:S01]  /*c9d80*/  MOV R144, R170 ;  /* 0x000000aa00907202 */ /* 0x000fe20000000f00 */
[----:B------:R-:W-:Y:S01]  /*c9d90*/  IMAD.MOV.U32 R146, RZ, RZ, R204 ;  /* 0x000000ffff927224 */ /* 0x000fe200078e00cc */
[----:B------:R3:W-:Y:S01]  /*c9da0*/  STL.64 [R1+0x1af8], R174 ;  /* 0x001af8ae01007387 */ /* 0x0007e20000100a00 */
[----:B------:R-:W-:-:S02]  /*c9db0*/  IMAD.MOV.U32 R147, RZ, RZ, R171 ;  /* 0x000000ffff937224 */ /* 0x000fc400078e00ab */
[----:B------:R-:W-:Y:S01]  /*c9dc0*/  IMAD.MOV.U32 R145, RZ, RZ, R169 ;  /* 0x000000ffff917224 */ /* 0x000fe200078e00a9 */
[----:B------:R3:W-:Y:S01]  /*c9dd0*/  STL.64 [R1+0x1b00], R172 ;  /* 0x001b00ac01007387 */ /* 0x0007e20000100a00 */
[----:B------:R-:W-:Y:S01]  /*c9de0*/  IMAD.MOV.U32 R142, RZ, RZ, R168 ;  /* 0x000000ffff8e7224 */ /* 0x000fe200078e00a8 */
[----:B------:R-:W-:Y:S01]  /*c9df0*/  MOV R140, R154 ;  /* 0x0000009a008c7202 */ /* 0x000fe20000000f00 */
[----:B------:R-:W-:Y:S01]  /*c9e00*/  IMAD.MOV.U32 R143, RZ, RZ, R163 ;  /* 0x000000ffff8f7224 */ /* 0x000fe200078e00a3 */
[----:B------:R3:W-:Y:S01]  /*c9e10*/  STL.64 [R1+0x1b08], R150 ;  /* 0x001b089601007387 */ /* 0x0007e20000100a00 */
[----:B------:R-:W-:Y:S02]  /*c9e20*/  IMAD.MOV.U32 R141, RZ, RZ, R153 ;  /* 0x000000ffff8d7224 */ /* 0x000fe400078e0099 */
[----:B------:R-:W-:Y:S01]  /*c9e30*/  IMAD.MOV.U32 R161, RZ, RZ, R155 ;  /* 0x000000ffffa17224 */ /* 0x000fe200078e009b */
[----:B------:R3:W-:Y:S01]  /*c9e40*/  STL.64 [R1+0x1b10], R148 ;  /* 0x001b109401007387 */ /* 0x0007e20000100a00 */
[----:B------:R-:W-:Y:S01]  /*c9e50*/  IMAD.MOV.U32 R132, RZ, RZ, R134 ;  /* 0x000000ffff847224 */ /* 0x000fe200078e0086 */
[----:B------:R-:W-:-:S02]  /*c9e60*/  MOV R137, R135 ;  /* 0x0000008700897202 */ /* 0x000fc40000000f00 */
        /* <DEDUP_REMOVED lines=11> */
[----:B------:R-:W-:Y:S02]  /*c9f20*/  MOV R152, R7 ;  /* 0x0000000700987202 */ /* 0x000fe40000000f00 */
        /* <DEDUP_REMOVED lines=21> */
[----:B--2---:R-:W-:Y:S01]  /*ca080*/  IADD3 R27, P2, R28, UR14, RZ ;  /* 0x0000000e1c1b7c10 */ /* 0x004fe2000ff5e0ff */
[----:B------:R-:W-:Y:S01]  /*ca090*/  IMAD.MOV.U32 R138, RZ, RZ, R21 ;  /* 0x000000ffff8a7224 */ /* 0x000fe200078e0015 */
[----:B------:R-:W-:Y:S01]  /*ca0a0*/  MOV R130, R23 ;  /* 0x0000001700827202 */ /* 0x000fe20000000f00 */
[----:B------:R-:W-:Y:S01]  /*ca0b0*/  IMAD.MOV.U32 R139, RZ, RZ, R22 ;  /* 0x000000ffff8b7224 */ /* 0x000fe200078e0016 */
[----:B------:R-:W-:Y:S01]  /*ca0c0*/  IADD3.X R28, R29, UR9, RZ, P2, !PT ;  /* 0x000000091d1c7c10 */ /* 0x000fe200097fe4ff */
[----:B------:R-:W-:Y:S01]  /*ca0d0*/  IMAD.MOV.U32 R131, RZ, RZ, R24 ;  /* 0x000000ffff837224 */ /* 0x000fe200078e0018 */
[----:B----4-:R-:W-:Y:S01]  /*ca0e0*/  IADD3 R29, P2, R30, UR14, RZ ;  /* 0x0000000e1e1d7c10 */ /* 0x010fe2000ff5e0ff */
[----:B------:R-:W-:Y:S01]  /*ca0f0*/  IMAD.MOV.U32 R122, RZ, RZ, R25 ;  /* 0x000000ffff7a7224 */ /* 0x000fe200078e0019 */
[----:B------:R-:W-:Y:S02]  /*ca100*/  LDGSTS.E [R4+0x48400], desc[UR58][R176.64], P0 ;  /* 0x48400000b0047fae */ /* 0x000fe4000812187a */
[----:B------:R-:W-:-:S02]  /*ca110*/  IADD3.X R30, R31, UR9, RZ, P2, !PT ;  /* 0x000000091f1e7c10 */ /* 0x000fc400097fe4ff */
[----:B------:R-:W-:Y:S01]  /*ca120*/  IADD3 R31, P2, R32, UR14, RZ ;  /* 0x0000000e201f7c10 */ /* 0x000fe2000ff5e0ff */
[----:B------:R-:W-:Y:S03]  /*ca130*/  STL.64 [R1+0x2230], R168 ;  /* 0x002230a801007387 */ /* 0x000fe60000100a00 */
[----:B------:R-:W-:Y:S01]  /*ca140*/  IADD3.X R32, R33, UR9, RZ, P2, !PT ;  /* 0x0000000921207c10 */ /* 0x000fe200097fe4ff */
[----:B------:R-:W-:Y:S01]  /*ca150*/  IMAD.MOV.U32 R123, RZ, RZ, R26 ;  /* 0x000000ffff7b7224 */ /* 0x000fe200078e001a */
[----:B------:R-:W-:Y:S01]  /*ca160*/  IADD3 R33, P2, R34, UR14, RZ ;  /* 0x0000000e22217c10 */ /* 0x000fe2000ff5e0ff */
[----:B------:R-:W-:Y:S01]  /*ca170*/  IMAD.MOV.U32 R115, RZ, RZ, R28 ;  /* 0x000000ffff737224 */ /* 0x000fe200078e001c */
[----:B------:R-:W-:Y:S01]  /*ca180*/  MOV R114, R27 ;  /* 0x0000001b00727202 */ /* 0x000fe20000000f00 */
[----:B------:R-:W-:Y:S01]  /*ca190*/  IMAD.MOV.U32 R112, RZ, RZ, R29 ;  /* 0x000000ffff707224 */ /* 0x000fe200078e001d */
[----:B------:R-:W-:Y:S01]  /*ca1a0*/  IADD3.X R34, R35, UR9, RZ, P2, !PT ;  /* 0x0000000923227c10 */ /* 0x000fe200097fe4ff */
[----:B------:R-:W-:Y:S01]  /*ca1b0*/  LDGSTS.E [R4+0x48500], desc[UR58][R174.64], P1 ;  /* 0x48500000ae047fae */ /* 0x000fe2000892187a */
[----:B------:R-:W-:-:S03]  /*ca1c0*/  IADD3 R35, P2, R36, UR14, RZ ;  /* 0x0000000e24237c10 */ /* 0x000fc6000ff5e0ff */
[----:B------:R-:W-:Y:S01]  /*ca1d0*/  STL.64 [R1+0x2228], R162 ;  /* 0x002228a201007387 */ /* 0x000fe20000100a00 */
        /* <DEDUP_REMOVED lines=32> */
[----:B------:R-:W-:Y:S01]  /*ca3e0*/  IADD3.X R50, R51, UR9, RZ, P2, !PT ;  /* 0x0000000933327c10 */ /* 0x000fe200097fe4ff */
[----:B------:R-:W-:Y:S01]  /*ca3f0*/  STL.64 [R1+0x2210], R206 ;  /* 0x002210ce01007387 */ /* 0x000fe20000100a00 */
[----:B------:R-:W-:Y:S01]  /*ca400*/  IADD3 R51, P2, R52, UR14, RZ ;  /* 0x0000000e34337c10 */ /* 0x000fe2000ff5e0ff */
[----:B------:R-:W-:Y:S01]  /*ca410*/  IMAD.MOV.U32 R107, RZ, RZ, R44 ;  /* 0x000000ffff6b7224 */ /* 0x000fe200078e002c */
[----:B------:R-:W-:Y:S01]  /*ca420*/  MOV R106, R43 ;  /* 0x0000002b006a7202 */ /* 0x000fe20000000f00 */
[----:B------:R-:W-:Y:S01]  /*ca430*/  LDGSTS.E [R4+0x4a500], desc[UR58][R146.64], P1 ;  /* 0x4a50000092047fae */ /* 0x000fe2000892187a */
[----:B------:R-:W-:-:S02]  /*ca440*/  IADD3.X R52, R53, UR9, RZ, P2, !PT ;  /* 0x0000000935347c10 */ /* 0x000fc400097fe4ff */
[----:B------:R-:W-:Y:S01]  /*ca450*/  IADD3 R53, P2, R54, UR14, RZ ;  /* 0x0000000e36357c10 */ /* 0x000fe2000ff5e0ff */
[----:B------:R-:W-:Y:S03]  /*ca460*/  STL.64 [R1+0x2208], R214 ;  /* 0x002208d601007387 */ /* 0x000fe60000100a00 */
        /* <DEDUP_REMOVED lines=11> */
[----:B------:R-:W-:Y:S03]  /*ca520*/  LDGSTS.E [R4+0x4b500], desc[UR58][R142.64], P1 ;  /* 0x4b5000008e047fae */ /* 0x000fe6000892187a */
[----:B------:R-:W-:Y:S01]  /*ca530*/  IADD3.X R60, R61, UR9, RZ, P2, !PT ;  /* 0x000000093d3c7c10 */ /* 0x000fe200097fe4ff */
[----:B------:R-:W-:Y:S01]  /*ca540*/  STL.64 [R1+0x21f8], R130 ;  /* 0x0021f88201007387 */ /* 0x000fe20000100a00 */
[----:B------:R-:W-:-:S03]  /*ca550*/  IADD3 R61, P2, R62, UR14, RZ ;  /* 0x0000000e3e3d7c10 */ /* 0x000fc6000ff5e0ff */
[----:B------:R-:W-:Y:S01]  /*ca560*/  STL.64 [R1+0x21f0], R122 ;  /* 0x0021f07a01007387 */ /* 0x000fe20000100a00 */
[----:B------:R-:W-:Y:S02]  /*ca570*/  IADD3.X R62, R63, UR9, RZ, P2, !PT ;  /* 0x000000093f3e7c10 */ /* 0x000fe400097fe4ff */
[----:B------:R-:W-:Y:S01]  /*ca580*/  IADD3 R63, P2, R64, UR14, RZ ;  /* 0x0000000e403f7c10 */ /* 0x000fe2000ff5e0ff */
[----:B------:R-:W-:Y:S04]  /*ca590*/  STL.64 [R1+0x21e8], R114 ;  /* 0x0021e87201007387 */ /* 0x000fe80000100a00 */
[----:B------:R-:W-:Y:S01]  /*ca5a0*/  STL.64 [R1+0x21e0], R112 ;  /* 0x0021e07001007387 */ /* 0x000fe20000100a00 */
[----:B------:R-:W-:-:S03]  /*ca5b0*/  IADD3.X R64, R65, UR9, RZ, P2, !PT ;  /* 0x0000000941407c10 */ /* 0x000fc600097fe4ff */
[----:B------:R-:W-:Y:S01]  /*ca5c0*/  STL.64 [R1+0x21d8], R110 ;  /* 0x0021d86e01007387 */ /* 0x000fe20000100a00 */
[----:B------:R-:W-:-:S03]  /*ca5d0*/  IADD3 R65, P2, R66, UR14, RZ ;  /* 0x0000000e42417c10 */ /* 0x000fc6000ff5e0ff */
[----:B------:R2:W-:Y:S01]  /*ca5e0*/  STL.64 [R1+0x21d0], R96 ;  /* 0x0021d06001007387 */ /* 0x0005e20000100a00 */
[----:B------:R-:W-:Y:S01]  /*ca5f0*/  MOV R98, R47 ;  /* 0x0000002f00627202 */ /* 0x000fe20000000f00 */
[----:B------:R-:W-:Y:S02]  /*ca600*/  IMAD.MOV.U32 R92, RZ, RZ, R49 ;  /* 0x000000ffff5c7224 */ /* 0x000fe400078e0031 */
[----:B------:R4:W-:Y:S01]  /*ca610*/  STL.64 [R1+0x21c8], R94 ;  /* 0x0021c85e01007387 */ /* 0x0009e20000100a00 */
[----:B------:R-:W-:Y:S01]  /*ca620*/  IMAD.MOV.U32 R93, RZ, RZ, R50 ;  /* 0x000000ffff5d7224 */ /* 0x000fe200078e0032 */
[----:B------:R-:W-:Y:S02]  /*ca630*/  MOV R90, R51 ;  /* 0x00000033005a7202 */ /* 0x000fe40000000f00 */
[----:B------:R4:W-:Y:S01]  /*ca640*/  STL.64 [R1+0x21c0], R102 ;  /* 0x0021c06601007387 */ /* 0x0009e20000100a00 */
[----:B------:R-:W-:Y:S01]  /*ca650*/  IMAD.MOV.U32 R91, RZ, RZ, R52 ;  /* 0x000000ffff5b7224 */ /* 0x000fe200078e0034 */
[----:B------:R-:W-:-:S02]  /*ca660*/  IADD3.X R66, R67, UR9, RZ, P2, !PT ;  /* 0x0000000943427c10 */ /* 0x000fc400097fe4ff */
[----:B------:R4:W-:Y:S01]  /*ca670*/  STL.64 [R1+0x21b8], R100 ;  /* 0x0021b86401007387 */ /* 0x0009e20000100a00 */
[----:B------:R-:W-:-:S03]  /*ca680*/  IMAD.MOV.U32 R88, RZ, RZ, R53 ;  /* 0x000000ffff587224 */ /* 0x000fc600078e0035 */
[----:B------:R-:W-:Y:S01]  /*ca690*/  LDGSTS.E [R4+0x4c400], desc[UR58][R140.64], P0 ;  /* 0x4c4000008c047fae */ /* 0x000fe2000812187a */
[----:B------:R-:W-:Y:S01]  /*ca6a0*/  IMAD.MOV.U32 R89, RZ, RZ, R54 ;  /* 0x000000ffff597224 */ /* 0x000fe200078e0036 */
[----:B------:R-:W-:Y:S02]  /*ca6b0*/  IADD3 R67, P2, R68, UR14, RZ ;  /* 0x0000000e44437c10 */ /* 0x000fe4000ff5e0ff */
[----:B------:R-:W-:Y:S01]  /*ca6c0*/  STL.64 [R1+0x21b0], R108 ;  /* 0x0021b06c01007387 */ /* 0x000fe20000100a00 */
[----:B------:R-:W-:Y:S01]  /*ca6d0*/  MOV R86, R55 ;  /* 0x0000003700567202 */ /* 0x000fe20000000f00 */
[----:B------:R-:W-:Y:S02]  /*ca6e0*/  IMAD.MOV.U32 R87, RZ, RZ, R56 ;  /* 0x000000ffff577224 */ /* 0x000fe400078e0038 */
[----:B------:R-:W-:Y:S01]  /*ca6f0*/  LDGSTS.E [R4+0x4c500], desc[UR58][R160.64], P1 ;  /* 0x4c500000a0047fae */ /* 0x000fe2000892187a */
[----:B------:R-:W-:-:S03]  /*ca700*/  IMAD.MOV.U32 R84, RZ, RZ, R57 ;  /* 0x000000ffff547224 */ /* 0x000fc600078e0039 */
[----:B------:R-:W-:Y:S01]  /*ca710*/  STL.64 [R1+0x21a8], R106 ;  /* 0x0021a86a01007387 */ /* 0x000fe20000100a00 */
[----:B------:R-:W-:-:S03]  /*ca720*/  IMAD.MOV.U32 R85, RZ, RZ, R58 ;  /* 0x000000ffff557224 */ /* 0x000fc600078e003a */
[----:B------:R-:W-:Y:S01]  /*ca730*/  LDGSTS.E [R4+0x4d400], desc[UR58][R132.64], P0 ;  /* 0x4d40000084047fae */ /* 0x000fe2000812187a */
[----:B------:R-:W-:Y:S01]  /*ca740*/  MOV R82, R59 ;  /* 0x0000003b00527202 */ /* 0x000fe20000000f00 */
[----:B------:R-:W-:Y:S02]  /*ca750*/  IMAD.MOV.U32 R83, RZ, RZ, R60 ;  /* 0x000000ffff537224 */ /* 0x000fe400078e003c */
[----:B------:R4:W-:Y:S01]  /*ca760*/  STL.64 [R1+0x21a0], R104 ;  /* 0x0021a06801007387 */ /* 0x0009e20000100a00 */
[----:B------:R-:W-:-:S03]  /*ca770*/  IMAD.MOV.U32 R80, RZ, RZ, R61 ;  /* 0x000000ffff507224 */ /* 0x000fc600078e003d */
[----:B------:R-:W-:Y:S01]  /*ca780*/  LDGSTS.E [R4+0x4d500], desc[UR58][R136.64], P1 ;  /* 0x4d50000088047fae */ /* 0x000fe2000892187a */
[----:B------:R-:W-:-:S03]  /*ca790*/  IMAD.MOV.U32 R81, RZ, RZ, R62 ;  /* 0x000000ffff517224 */ /* 0x000fc600078e003e */
[----:B------:R-:W-:Y:S01]  /*ca7a0*/  STL.64 [R1+0x2198], R98 ;  /* 0x0021986201007387 */ /* 0x000fe20000100a00 */
[----:B------:R-:W-:-:S03]  /*ca7b0*/  IADD3.X R68, R69, UR9, RZ, P2, !PT ;  /* 0x0000000945447c10 */ /* 0x000fc600097fe4ff */
[----:B------:R-:W-:Y:S01]  /*ca7c0*/  LDGSTS.E [R4+0x4e400], desc[UR58][R124.64], P0 ;  /* 0x4e4000007c047fae */ /* 0x000fe2000812187a */
[----:B------:R-:W-:-:S03]  /*ca7d0*/  MOV R78, R63 ;  /* 0x0000003f004e7202 */ /* 0x000fc60000000f00 */
[----:B------:R-:W-:Y:S01]  /*ca7e0*/  STL.64 [R1+0x2190], R92 ;  /* 0x0021905c01007387 */ /* 0x000fe20000100a00 */
[----:B------:R-:W-:-:S03]  /*ca7f0*/  IMAD.MOV.U32 R79, RZ, RZ, R64 ;  /* 0x000000ffff4f7224 */ /* 0x000fc600078e0040 */
[----:B------:R-:W-:Y:S04]  /*ca800*/  LDGSTS.E [R4+0x4e500], desc[UR58][R128.64], P1 ;  /* 0x4e50000080047fae */ /* 0x000fe8000892187a */
[----:B------:R-:W-:Y:S04]  /*ca810*/  STL.64 [R1+0x2188], R90 ;  /* 0x0021885a01007387 */ /* 0x000fe80000100a00 */
[----:B------:R-:W-:Y:S01]  /*ca820*/  LDGSTS.E [R4+0x4f400], desc[UR58][R116.64], P0 ;  /* 0x4f40000074047fae */ /* 0x000fe2000812187a */
[----:B------:R-:W-:-:S03]  /*ca830*/  IMAD.MOV.U32 R76, RZ, RZ, R65 ;  /* 0x000000ffff4c7224 */ /* 0x000fc600078e0041 */
[----:B------:R4:W-:Y:S01]  /*ca840*/  STL.64 [R1+0x2180], R88 ;  /* 0x0021805801007387 */ /* 0x0009e20000100a00 */
[----:B------:R-:W-:-:S03]  /*ca850*/  IMAD.MOV.U32 R77, RZ, RZ, R66 ;  /* 0x000000ffff4d7224 */ /* 0x000fc600078e0042 */
[----:B------:R-:W-:Y:S04]  /*ca860*/  LDGSTS.E [R4+0x4f500], desc[UR58][R120.64], P1 ;  /* 0x4f50000078047fae */ /* 0x000fe8000892187a */
[----:B------:R-:W-:Y:S04]  /*ca870*/  STL.64 [R1+0x2178], R86 ;  /* 0x0021785601007387 */ /* 0x000fe80000100a00 */
[----:B------:R-:W-:Y:S01]  /*ca880*/  LDGSTS.E [R4+0x50400], desc[UR58][R154.64], P0 ;  /* 0x504000009a047fae */ /* 0x000fe2000812187a */
[----:B------:R-:W-:-:S03]  /*ca890*/  MOV R74, R67 ;  /* 0x00000043004a7202 */ /* 0x000fc60000000f00 */
[----:B------:R-:W-:Y:S01]  /*ca8a0*/  STL.64 [R1+0x2170], R84 ;  /* 0x0021705401007387 */ /* 0x000fe20000100a00 */
[----:B------:R-:W-:-:S03]  /*ca8b0*/  IMAD.MOV.U32 R75, RZ, RZ, R68 ;  /* 0x000000ffff4b7224 */ /* 0x000fc600078e0044 */
[----:B------:R-:W-:Y:S04]  /*ca8c0*/  LDGSTS.E [R4+0x50500], desc[UR58][R152.64], P1 ;  /* 0x5050000098047fae */ /* 0x000fe8000892187a */
[----:B------:R-:W-:Y:S04]  /*ca8d0*/  STL.64 [R1+0x2168], R82 ;  /* 0x0021685201007387 */ /* 0x000fe80000100a00 */
[----:B------:R-:W-:Y:S04]  /*ca8e0*/  LDGSTS.E [R4+0x51400], desc[UR58][R168.64], P0 ;  /* 0x51400000a8047fae */ /* 0x000fe8000812187a */
[----:B------:R-:W-:Y:S04]  /*ca8f0*/  STL.64 [R1+0x2160], R80 ;  /* 0x0021605001007387 */ /* 0x000fe80000100a00 */
[----:B------:R-:W-:Y:S04]  /*ca900*/  LDGSTS.E [R4+0x51500], desc[UR58][R162.64], P1 ;  /* 0x51500000a2047fae */ /* 0x000fe8000892187a */
[----:B-1----:R-:W5:Y:S04]  /*ca910*/  LDL.LU.64 R176, [R1+0x41f8] ;  /* 0x0041f80001b07983 */ /* 0x002f680000300a00 */
[----:B------:R-:W-:Y:S04]  /*ca920*/  LDGSTS.E [R4+0x52400], desc[UR58][R170.64], P0 ;  /* 0x52400000aa047fae */ /* 0x000fe8000812187a */
[----:B------:R1:W-:Y:S04]  /*ca930*/  STL.64 [R1+0x2158], R78 ;  /* 0x0021584e01007387 */ /* 0x0003e80000100a00 */
[----:B------:R-:W-:Y:S04]  /*ca940*/  LDGSTS.E [R4+0x52500], desc[UR58][R204.64], P1 ;  /* 0x52500000cc047fae */ /* 0x000fe8000892187a */
[----:B---3--:R-:W5:Y:S04]  /*ca950*/  LDL.LU.64 R174, [R1+0x41f0] ;  /* 0x0041f00001ae7983 */ /* 0x008f680000300a00 */
[----:B------:R-:W-:Y:S04]  /*ca960*/  LDGSTS.E [R4+0x53400], desc[UR58][R206.64], P0 ;  /* 0x53400000ce047fae */ /* 0x000fe8000812187a */
[----:B------:R3:W-:Y:S04]  /*ca970*/  STL.64 [R1+0x2150], R76 ;  /* 0x0021504c01007387 */ /* 0x0007e80000100a00 */
[----:B------:R-:W-:Y:S04]  /*ca980*/  LDGSTS.E [R4+0x53500], desc[UR58][R214.64], P1 ;  /* 0x53500000d6047fae */ /* 0x000fe8000892187a */
[----:B------:R-:W5:Y:S04]  /*ca990*/  LDL.LU.64 R172, [R1+0x41e8] ;  /* 0x0041e80001ac7983 */ /* 0x000f680000300a00 */
[----:B------:R-:W-:Y:S04]  /*ca9a0*/  LDGSTS.E [R4+0x54400], desc[UR58][R138.64], P0 ;  /* 0x544000008a047fae */ /* 0x000fe8000812187a */
[----:B------:R3:W-:Y:S04]  /*ca9b0*/  STL.64 [R1+0x2148], R74 ;  /* 0x0021484a01007387 */ /* 0x0007e80000100a00 */
        /* <DEDUP_REMOVED lines=13> */
[----:B--2---:R-:W2:Y:S04]  /*caa90*/  LDL R96, [R1+0x2878] ;  /* 0x0028780001607983 */ /* 0x004ea80000100800 */
[----:B------:R-:W-:Y:S04]  /*caaa0*/  LDGSTS.E [R4+0x58400], desc[UR58][R102.64], P0 ;  /* 0x5840000066047fae */ /* 0x000fe8000812187a */
[----:B----4-:R-:W4:Y:S04]  /*caab0*/  LDL R95, [R1+0x287c] ;  /* 0x00287c00015f7983 */ /* 0x010f280000100800 */
[----:B------:R-:W-:Y:S04]  /*caac0*/  LDGSTS.E [R4+0x58500], desc[UR58][R100.64], P1 ;  /* 0x5850000064047fae */ /* 0x000fe8000892187a */
[----:B------:R-:W4:Y:S04]  /*caad0*/  LDL R102, [R1+0x2880] ;  /* 0x0028800001667983 */ /* 0x000f280000100800 */
[----:B------:R-:W-:Y:S04]  /*caae0*/  LDGSTS.E [R4+0x59400], desc[UR58][R108.64], P0 ;  /* 0x594000006c047fae */ /* 0x000fe8000812187a */
[----:B------:R-:W4:Y:S04]  /*caaf0*/  LDL R101, [R1+0x2884] ;  /* 0x0028840001657983 */ /* 0x000f280000100800 */
[----:B------:R-:W-:Y:S04]  /*cab00*/  LDGSTS.E [R4+0x59500], desc[UR58][R106.64], P1 ;  /* 0x595000006a047fae */ /* 0x000fe8000892187a */
[----:B------:R-:W-:Y:S04]  /*cab10*/  LDGSTS.E [R4+0x5a400], desc[UR58][R104.64], P0 ;  /* 0x5a40000068047fae */ /* 0x000fe8000812187a */
[----:B------:R-:W4:Y:S04]  /*cab20*/  LDL R103, [R1+0x28fc] ;  /* 0x0028fc0001677983 */ /* 0x000f280000100800 */
[----:B------:R-:W4:Y:S04]  /*cab30*/  LDL R110, [R1+0x2900] ;  /* 0x00290000016e7983 */ /* 0x000f280000100800 */
        /* <DEDUP_REMOVED lines=14> */
[----:B------:R-:W4:Y:S04]  /*cac20*/  LDL R88, [R1+0x29f8] ;  /* 0x0029f80001587983 */ /* 0x000f280000100800 */
[----:B-1----:R-:W4:Y:S04]  /*cac30*/  LDL R78, [R1+0x2980] ;  /* 0x00298000014e7983 */ /* 0x002f280000100800 */
[----:B---3--:R-:W3:Y:S04]  /*cac40*/  LDL R77, [R1+0x2984] ;  /* 0x00298400014d7983 */ /* 0x008ee80000100800 */
[----:B------:R-:W3:Y:S04]  /*cac50*/  LDL R85, [R1+0x29fc] ;  /* 0x0029fc0001557983 */ /* 0x000ee80000100800 */
[----:B------:R-:W3:Y:S04]  /*cac60*/  LDL R84, [R1+0x2a00] ;  /* 0x002a000001547983 */ /* 0x000ee80000100800 */
[----:B------:R-:W3:Y:S04]  /*cac70*/  LDL R81, [R1+0x2a04] ;  /* 0x002a040001517983 */ /* 0x000ee80000100800 */
[----:B------:R-:W3:Y:S04]  /*cac80*/  LDL R92, [R1+0x2a78] ;  /* 0x002a7800015c7983 */ /* 0x000ee80000100800 */
[----:B------:R-:W3:Y:S04]  /*cac90*/  LDL R91, [R1+0x2a7c] ;  /* 0x002a7c00015b7983 */ /* 0x000ee80000100800 */
[----:B------:R-:W3:Y:S04]  /*caca0*/  LDL R90, [R1+0x2a80] ;  /* 0x002a8000015a7983 */ /* 0x000ee80000100800 */
[----:B------:R-:W3:Y:S04]  /*cacb0*/  LDL R89, [R1+0x2a84] ;  /* 0x002a840001597983 */ /* 0x000ee80000100800 */
[----:B------:R-:W3:Y:S04]  /*cacc0*/  LDL R94, [R1+0x2af8] ;  /* 0x002af800015e7983 */ /* 0x000ee80000100800 */
[----:B------:R-:W3:Y:S01]  /*cacd0*/  LDL R93, [R1+0x2afc] ;  /* 0x002afc00015d7983 */ /* 0x000ee20000100800 */
[----:B------:R-:W-:-:S03]  /*cace0*/  VIADD R3, R70, UR16 ;  /* 0x0000001046037c36 */ /* 0x000fc60008000000 */
[----:B------:R4:W-:Y:S01]  /*cacf0*/  LDGSTS.E [R4+0x5f500], desc[UR58][R74.64], P1 ;  /* 0x5f5000004a047fae */ /* 0x0009e2000892187a */
[----:B--2---:R-:W-:-:S03]  /*cad00*/  IMAD.MOV.U32 R5, RZ, RZ, R96 ;  /* 0x000000ffff057224 */ /* 0x004fc600078e0060 */
[----:B------:R-:W2:Y:S01]  /*cad10*/  LDL R96, [R1+0x2b00] ;  /* 0x002b000001607983 */ /* 0x000ea20000100800 */
[----:B----4-:R-:W-:-:S03]  /*cad20*/  IMAD.MOV.U32 R4, RZ, RZ, R95 ;  /* 0x000000ffff047224 */ /* 0x010fc600078e005f */
[----:B------:R-:W4:Y:S04]  /*cad30*/  LDL R95, [R1+0x2b04] ;  /* 0x002b0400015f7983 */ /* 0x000f280000100800 */
[----:B------:R1:W-:Y:S02]  /*cad40*/  LDGSTS.E [R3+0x40600], desc[UR58][R4.64], P0 ;  /* 0x4060000004037fae */ /* 0x0003e4000812187a */
[----:B-1----:R-:W-:Y:S01]  /*cad50*/  MOV R4, R101 ;  /* 0x0000006500047202 */ /* 0x002fe20000000f00 */
[----:B------:R-:W-:Y:S01]  /*cad60*/  IMAD.MOV.U32 R5, RZ, RZ, R102 ;  /* 0x000000ffff057224 */ /* 0x000fe200078e0066 */
[----:B------:R-:W4:Y:S04]  /*cad70*/  LDL R101, [R1+0x2b7c] ;  /* 0x002b7c0001657983 */ /* 0x000f280000100800 */
[----:B------:R-:W4:Y:S04]  /*cad80*/  LDL R102, [R1+0x2b78] ;  /* 0x002b780001667983 */ /* 0x000f280000100800 */
[----:B------:R1:W-:Y:S02]  /*cad90*/  LDGSTS.E [R3+0x40700], desc[UR58][R4.64], P1 ;  /* 0x4070000004037fae */ /* 0x0003e4000892187a */
[----:B-1----:R-:W-:-:S02]  /*cada0*/  IMAD.MOV.U32 R4, RZ, RZ, R103 ;  /* 0x000000ffff047224 */ /* 0x002fc400078e0067 */
[----:B------:R-:W-:Y:S01]  /*cadb0*/  IMAD.MOV.U32 R5, RZ, RZ, R104 ;  /* 0x000000ffff057224 */ /* 0x000fe200078e0068 */
[----:B------:R-:W4:Y:S04]  /*cadc0*/  LDL R103, [R1+0x2b84] ;  /* 0x002b840001677983 */ /* 0x000f280000100800 */
        /* <DEDUP_REMOVED lines=30> */
[----:B------:R3:W-:Y:S04]  /*cafb0*/  LDGSTS.E [R3+0x42600], desc[UR58][R4.64], P0 ;  /* 0x4260000004037fae */ /* 0x0007e8000812187a */
[----:B------:R-:W4:Y:S04]  /*cafc0*/  LDL.LU.64 R44, [R1+0x2020] ;  /* 0x00202000012c7983 */ /* 0x000f280000300a00 */
[----:B------:R-:W4:Y:S01]  /*cafd0*/  LDL.LU.64 R46, [R1+0x2018] ;  /* 0x00201800012e7983 */ /* 0x000f220000300a00 */
[----:B---3--:R-:W-:Y:S01]  /*cafe0*/  MOV R4, R77 ;  /* 0x0000004d00047202 */ /* 0x008fe20000000f00 */
[----:B------:R-:W-:-:S02]  /*caff0*/  IMAD.MOV.U32 R5, RZ, RZ, R78 ;  /* 0x000000ffff057224 */ /* 0x000fc400078e004e */
[----:B------:R-:W3:Y:S04]  /*cb000*/  LDL.LU.64 R48, [R1+0x2010] ;  /* 0x0020100001307983 */ /* 0x000ee80000300a00 */
[----:B------:R1:W-:Y:S04]  /*cb010*/  LDGSTS.E [R3+0x42700], desc[UR58][R4.64], P1 ;  /* 0x4270000004037fae */ /* 0x0003e8000892187a */
[----:B------:R-:W3:Y:S04]  /*cb020*/  LDL.LU.64 R50, [R1+0x2008] ;  /* 0x0020080001327983 */ /* 0x000ee80000300a00 */
[----:B------:R-:W3:Y:S01]  /*cb030*/  LDL.LU.64 R52, [R1+0x2000] ;  /* 0x0020000001347983 */ /* 0x000ee20000300a00 */
[----:B-1----:R-:W-:-:S03]  /*cb040*/  IMAD.MOV.U32 R4, RZ, RZ, R85 ;  /* 0x000000ffff047224 */ /* 0x002fc600078e0055 */
[----:B------:R-:W3:Y:S01]  /*cb050*/  LDL.LU.64 R54, [R1+0x1ff8] ;  /* 0x001ff80001367983 */ /* 0x000ee20000300a00 */
[----:B------:R-:W-:-:S03]  /*cb060*/  IMAD.MOV.U32 R5, RZ, RZ, R88 ;  /* 0x000000ffff057224 */ /* 0x000fc600078e0058 */
        /* <DEDUP_REMOVED lines=15> */
[----:B------:R-:W3:Y:S01]  /*cb160*/  LDL.LU.64 R74, [R1+0x1fb0] ;  /* 0x001fb000014a7983 */ /* 0x000ee20000300a00 */
[----:B-1----:R-:W-:Y:S01]  /*cb170*/  MOV R4, R89 ;  /* 0x0000005900047202 */ /* 0x002fe20000000f00 */
[----:B------:R-:W-:-:S05]  /*cb180*/  IMAD.MOV.U32 R5, RZ, RZ, R90 ;  /* 0x000000ffff057224 */ /* 0x000fca00078e005a */
[----:B------:R1:W-:Y:S02]  /*cb190*/  LDGSTS.E [R3+0x44700], desc[UR58][R4.64], P1 ;  /* 0x4470000004037fae */ /* 0x0003e4000892187a */
[----:B-1----:R-:W-:Y:S02]  /*cb1a0*/  IMAD.MOV.U32 R4, RZ, RZ, R93 ;  /* 0x000000ffff047224 */ /* 0x002fe400078e005d */
[----:B------:R-:W-:-:S05]  /*cb1b0*/  IMAD.MOV.U32 R5, RZ, RZ, R94 ;  /* 0x000000ffff057224 */ /* 0x000fca00078e005e */
[----:B------:R2:W-:Y:S02]  /*cb1c0*/  LDGSTS.E [R3+0x45600], desc[UR58][R4.64], P0 ;  /* 0x4560000004037fae */ /* 0x0005e4000812187a */
[----:B--2---:R-:W-:Y:S01]  /*cb1d0*/  IMAD.MOV.U32 R5, RZ, RZ, R96 ;  /* 0x000000ffff057224 */ /* 0x004fe200078e0060 */
[----:B----4-:R-:W-:-:S05]  /*cb1e0*/  MOV R4, R95 ;  /* 0x0000005f00047202 */ /* 0x010fca0000000f00 */
        /* <DEDUP_REMOVED lines=8> */
[----:B------:R-:W2:Y:S01]  /*cb270*/  LDL.LU R109, [R1] ;  /* 0x00000000016d7983 */ /* 0x000ea20000300800 */
[----:B------:R-:W-:-:S05]  /*cb280*/  IMAD.MOV.U32 R5, RZ, RZ, R110 ;  /* 0x000000ffff057224 */ /* 0x000fca00078e006e */
[----:B------:R1:W-:Y:S02]  /*cb290*/  LDGSTS.E [R3+0x47600], desc[UR58][R4.64], P0 ;  /* 0x4760000004037fae */ /* 0x0003e4000812187a */
[----:B-1----:R-:W-:Y:S02]  /*cb2a0*/  IMAD.MOV.U32 R5, RZ, RZ, R112 ;  /* 0x000000ffff057224 */ /* 0x002fe400078e0070 */
[----:B------:R-:W4:Y:S01]  /*cb2b0*/  LDL.LU R112, [R1+0x4] ;  /* 0x0000040001707983 */ /* 0x000f220000300800 */
[----:B------:R-:W-:-:S03]  /*cb2c0*/  MOV R4, R111 ;  /* 0x0000006f00047202 */ /* 0x000fc60000000f00 */
[----:B------:R-:W4:Y:S04]  /*cb2d0*/  LDL.LU R111, [R1+0x8] ;  /* 0x00000800016f7983 */ /* 0x000f280000300800 */
        /* <DEDUP_REMOVED lines=75> */
[----:B------:R-:W-:Y:S01]  /*cb790*/  IADD3.X R69, R71, UR9, RZ, P2, !PT ;  /* 0x0000000947457c10 */ /* 0x000fe200097fe4ff */
[----:B------:R-:W-:Y:S01]  /*cb7a0*/  IMAD.MOV.U32 R88, RZ, RZ, R224 ;  /* 0x000000ffff587224 */ /* 0x000fe200078e00e0 */
[----:B------:R-:W-:Y:S01]  /*cb7b0*/  MOV R86, R226 ;  /* 0x000000e200567202 */ /* 0x000fe20000000f00 */
[----:B------:R-:W-:Y:S01]  /*cb7c0*/  IMAD.MOV.U32 R89, RZ, RZ, R223 ;  /* 0x000000ffff597224 */ /* 0x000fe200078e00df */
[----:B------:R-:W-:Y:S01]  /*cb7d0*/  IADD3 R70, P2, R74, UR14, RZ ;  /* 0x0000000e4a467c10 */ /* 0x000fe2000ff5e0ff */
[----:B------:R-:W-:Y:S01]  /*cb7e0*/  IMAD.MOV.U32 R87, RZ, RZ, R225 ;  /* 0x000000ffff577224 */ /* 0x000fe200078e00e1 */
[----:B------:R-:W-:Y:S01]  /*cb7f0*/  MOV R82, R220 ;  /* 0x000000dc00527202 */ /* 0x000fe20000000f00 */
[----:B------:R-:W-:Y:S02]  /*cb800*/  IMAD.MOV.U32 R84, RZ, RZ, R218 ;  /* 0x000000ffff547224 */ /* 0x000fe400078e00da */
[----:B------:R-:W-:-:S02]  /*cb810*/  IMAD.MOV.U32 R85, RZ, RZ, R217 ;  /* 0x000000ffff557224 */ /* 0x000fc400078e00d9 */
[----:B------:R-:W-:Y:S01]  /*cb820*/  IMAD.MOV.U32 R83, RZ, RZ, R219 ;  /* 0x000000ffff537224 */ /* 0x000fe200078e00db */
[----:B------:R-:W-:Y:S01]  /*cb830*/  MOV R78, R212 ;  /* 0x000000d4004e7202 */ /* 0x000fe20000000f00 */
[----:B------:R-:W-:Y:S02]  /*cb840*/  IMAD.MOV.U32 R80, RZ, RZ, R210 ;  /* 0x000000ffff507224 */ /* 0x000fe400078e00d2 */
[----:B------:R-:W-:Y:S01]  /*cb850*/  IMAD.MOV.U32 R81, RZ, RZ, R209 ;  /* 0x000000ffff517224 */ /* 0x000fe200078e00d1 */
[----:B------:R-:W-:Y:S01]  /*cb860*/  IADD3.X R71, R75, UR9, RZ, P2, !PT ;  /* 0x000000094b477c10 */ /* 0x000fe200097fe4ff */
[----:B------:R-:W-:Y:S01]  /*cb870*/  IMAD.MOV.U32 R79, RZ, RZ, R211 ;  /* 0x000000ffff4f7224 */ /* 0x000fe200078e00d3 */
[----:B------:R-:W-:Y:S01]  /*cb880*/  MOV R74, R203 ;  /* 0x000000cb004a7202 */ /* 0x000fe20000000f00 */
[----:B------:R-:W-:Y:S02]  /*cb890*/  IMAD.MOV.U32 R76, RZ, RZ, R201 ;  /* 0x000000ffff4c7224 */ /* 0x000fe400078e00c9 */
[----:B------:R-:W-:-:S02]  /*cb8a0*/  IMAD.MOV.U32 R77, RZ, RZ, R200 ;  /* 0x000000ffff4d7224 */ /* 0x000fc400078e00c8 */
[----:B------:R-:W-:Y:S02]  /*cb8b0*/  IMAD.MOV.U32 R75, RZ, RZ, R202 ;  /* 0x000000ffff4b7224 */ /* 0x000fe400078e00ca */
[----:B--2---:R-:W-:-:S05]  /*cb8c0*/  IMAD.MOV.U32 R100, RZ, RZ, R109 ;  /* 0x000000ffff647224 */ /* 0x004fca00078e006d */
[----:B------:R1:W-:Y:S04]  /*cb8d0*/  STL.64 [R1+0x1a68], R100 ;  /* 0x001a686401007387 */ /* 0x0003e80000100a00 */
[----:B------:R-:W-:Y:S01]  /*cb8e0*/  LDGSTS.E [R3+0x48600], desc[UR58][R100.64], P0 ;  /* 0x4860000064037fae */ /* 0x000fe2000812187a */
[----:B----4-:R-:W-:Y:S01]  /*cb8f0*/  IMAD.MOV.U32 R99, RZ, RZ, R112 ;  /* 0x000000ffff637224 */ /* 0x010fe200078e0070 */
[----:B------:R-:W-:-:S05]  /*cb900*/  MOV R98, R111 ;  /* 0x0000006f00627202 */ /* 0x000fca0000000f00 */
        /* <DEDUP_REMOVED lines=47> */
[----:B------:R-:W4:Y:S04]  /*cbc00*/  LDL R102, [R1+0x2888] ;  /* 0x0028880001667983 */ /* 0x000f280000100800 */
[----:B-1----:R-:W4:Y:S04]  /*cbc10*/  LDL R101, [R1+0x288c] ;  /* 0x00288c0001657983 */ /* 0x002f280000100800 */
        /* <DEDUP_REMOVED lines=18> */
[----:B--2---:R-:W2:Y:S04]  /*cbd40*/  LDL R80, [R1+0x2988] ;  /* 0x0029880001507983 */ /* 0x004ea80000100800 */
[----:B---3--:R-:W3:Y:S04]  /*cbd50*/  LDL R79, [R1+0x298c] ;  /* 0x00298c00014f7983 */ /* 0x008ee80000100800 */
[----:B------:R-:W2:Y:S04]  /*cbd60*/  LDL R78, [R1+0x2990] ;  /* 0x00299000014e7983 */ /* 0x000ea80000100800 */
[----:B----4-:R-:W4:Y:S04]  /*cbd70*/  LDL R77, [R1+0x2994] ;  /* 0x00299400014d7983 */ /* 0x010f280000100800 */
[----:B------:R-:W4:Y:S04]  /*cbd80*/  LDL R88, [R1+0x2a08] ;  /* 0x002a080001587983 */ /* 0x000f280000100800 */
[----:B------:R-:W4:Y:S04]  /*cbd90*/  LDL R85, [R1+0x2a0c] ;  /* 0x002a0c0001557983 */ /* 0x000f280000100800 */
[----:B------:R-:W-:Y:S04]  /*cbda0*/  LDGSTS.E [R3+0x4e700], desc[UR58][R74.64], P1 ;  /* 0x4e7000004a037fae */ /* 0x000fe8000892187a */
[----:B------:R1:W-:Y:S04]  /*cbdb0*/  LDGSTS.E [R3+0x4f600], desc[UR58][R4.64], P0 ;  /* 0x4f60000004037fae */ /* 0x0003e8000812187a */
        /* <DEDUP_REMOVED lines=43> */
[----:B-1----:R-:W-:-:S03]  /*cc070*/  IMAD.MOV.U32 R5, RZ, RZ, R102 ;  /* 0x000000ffff057224 */ /* 0x002fc600078e0066 */
[----:B------:R-:W4:Y:S01]  /*cc080*/  LDL R102, [R1+0x2b88] ;  /* 0x002b880001667983 */ /* 0x000f220000100800 */
[----:B------:R-:W-:-:S03]  /*cc090*/  IMAD.MOV.U32 R4, RZ, RZ, R101 ;  /* 0x000000ffff047224 */ /* 0x000fc600078e0065 */
        /* <DEDUP_REMOVED lines=12> */
[----:B-1----:R-:W-:Y:S01]  /*cc160*/  IMAD.MOV.U32 R5, RZ, RZ, R112 ;  /* 0x000000ffff057224 */ /* 0x002fe200078e0070 */
[----:B------:R-:W-:Y:S01]  /*cc170*/  MOV R4, R111 ;  /* 0x0000006f00047202 */ /* 0x000fe20000000f00 */
        /* <DEDUP_REMOVED lines=24> */
[----:B---3--:R-:W-:-:S03]  /*cc300*/  IMAD.MOV.U32 R4, RZ, RZ, R79 ;  /* 0x000000ffff047224 */ /* 0x008fc600078e004f */
[----:B------:R-:W3:Y:S01]  /*cc310*/  LDL.LU.64 R48, [R1+0x1ec8] ;  /* 0x001ec80001307983 */ /* 0x000ee20000300a00 */
[----:B--2---:R-:W-:-:S03]  /*cc320*/  IMAD.MOV.U32 R5, RZ, RZ, R80 ;  /* 0x000000ffff057224 */ /* 0x004fc600078e0050 */
[----:B------:R-:W2:Y:S04]  /*cc330*/  LDL.LU.64 R50, [R1+0x1ec0] ;  /* 0x001ec00001327983 */ /* 0x000ea80000300a00 */
[----:B------:R4:W-:Y:S04]  /*cc340*/  LDGSTS.E [R0+0x42800], desc[UR58][R4.64], P0 ;  /* 0x4280000004007fae */ /* 0x0009e8000812187a */
[----:B------:R-:W2:Y:S04]  /*cc350*/  LDL.LU.64 R52, [R1+0x1eb8] ;  /* 0x001eb80001347983 */ /* 0x000ea80000300a00 */
[----:B------:R-:W2:Y:S01]  /*cc360*/  LDL.LU.64 R54, [R1+0x1eb0] ;  /* 0x001eb00001367983 */ /* 0x000ea20000300a00 */
[----:B----4-:R-:W-:Y:S01]  /*cc370*/  MOV R4, R77 ;  /* 0x0000004d00047202 */ /* 0x010fe20000000f00 */
[----:B------:R-:W-:-:S02]  /*cc380*/  IMAD.MOV.U32 R5, RZ, RZ, R78 ;  /* 0x000000ffff057224 */ /* 0x000fc400078e004e */
[----:B------:R-:W4:Y:S04]  /*cc390*/  LDL.LU.64 R56, [R1+0x1ea8] ;  /* 0x001ea80001387983 */ /* 0x000f280000300a00 */
[----:B------:R1:W-:Y:S04]  /*cc3a0*/  LDGSTS.E [R0+0x42900], desc[UR58][R4.64], P1 ;  /* 0x4290000004007fae */ /* 0x0003e8000892187a */
[----:B------:R-:W4:Y:S04]  /*cc3b0*/  LDL.LU.64 R58, [R1+0x1ea0] ;  /* 0x001ea000013a7983 */ /* 0x000f280000300a00 */
[----:B------:R-:W4:Y:S01]  /*cc3c0*/  LDL.LU.64 R60, [R1+0x1e98] ;  /* 0x001e9800013c7983 */ /* 0x000f220000300a00 */
[----:B-1----:R-:W-:-:S03]  /*cc3d0*/  IMAD.MOV.U32 R4, RZ, RZ, R85 ;  /* 0x000000ffff047224 */ /* 0x002fc600078e0055 */
[----:B------:R-:W4:Y:S01]  /*cc3e0*/  LDL.LU.64 R62, [R1+0x1e90] ;  /* 0x001e9000013e7983 */ /* 0x000f220000300a00 */
[----:B------:R-:W-:-:S03]  /*cc3f0*/  IMAD.MOV.U32 R5, RZ, RZ, R88 ;  /* 0x000000ffff057224 */ /* 0x000fc600078e0058 */
[----:B------:R-:W4:Y:S04]  /*cc400*/  LDL.LU.64 R64, [R1+0x1e88] ;  /* 0x001e880001407983 */ /* 0x000f280000300a00 */
[----:B------:R1:W-:Y:S04]  /*cc410*/  LDGSTS.E [R0+0x43800], desc[UR58][R4.64], P0 ;  /* 0x4380000004007fae */ /* 0x0003e8000812187a */
[----:B------:R-:W4:Y:S04]  /*cc420*/  LDL.LU.64 R66, [R1+0x1e80] ;  /* 0x001e800001427983 */ /* 0x000f280000300a00 */
[----:B------:R-:W4:Y:S01]  /*cc430*/  LDL.LU.64 R68, [R1+0x1e78] ;  /* 0x001e780001447983 */ /* 0x000f220000300a00 */
[----:B-1----:R-:W-:Y:S01]  /*cc440*/  MOV R4, R81 ;  /* 0x0000005100047202 */ /* 0x002fe20000000f00 */
[----:B------:R-:W-:-:S02]  /*cc450*/  IMAD.MOV.U32 R5, RZ, RZ, R84 ;  /* 0x000000ffff057224 */ /* 0x000fc400078e0054 */
[----:B------:R-:W4:Y:S04]  /*cc460*/  LDL.LU.64 R70, [R1+0x1e70] ;  /* 0x001e700001467983 */ /* 0x000f280000300a00 */
[----:B------:R1:W-:Y:S04]  /*cc470*/  LDGSTS.E [R0+0x43900], desc[UR58][R4.64], P1 ;  /* 0x4390000004007fae */ /* 0x0003e8000892187a */
[----:B------:R-:W4:Y:S01]  /*cc480*/  LDL.LU.64 R74, [R1+0x1e68] ;  /* 0x001e6800014a7983 */ /* 0x000f220000300a00 */
[----:B-1----:R-:W-:Y:S02]  /*cc490*/  IMAD.MOV.U32 R4, RZ, RZ, R91 ;  /* 0x000000ffff047224 */ /* 0x002fe400078e005b */
[----:B------:R-:W-:-:S02]  /*cc4a0*/  IMAD.MOV.U32 R5, RZ, RZ, R92 ;  /* 0x000000ffff057224 */ /* 0x000fc400078e005c */
[----:B------:R-:W4:Y:S04]  /*cc4b0*/  LDL.LU R92, [R1+0x74] ;  /* 0x00007400015c7983 */ /* 0x000f280000300800 */
        /* <DEDUP_REMOVED lines=12> */
[----:B------:R-:W4:Y:S04]  /*cc580*/  LDL.LU R101, [R1+0x78] ;  /* 0x0000780001657983 */ /* 0x000f280000300800 */
[----:B------:R-:W4:Y:S04]  /*cc590*/  LDL.LU R91, [R1+0x5c] ;  /* 0x00005c00015b7983 */ /* 0x000f280000300800 */
[----:B------:R-:W4:Y:S04]  /*cc5a0*/  LDL.LU R90, [R1+0x60] ;  /* 0x00006000015a7983 */ /* 0x000f280000300800 */
[----:B------:R1:W-:Y:S04]  /*cc5b0*/  LDGSTS.E [R0+0x46800], desc[UR58][R4.64], P0 ;  /* 0x4680000004007fae */ /* 0x0003e8000812187a */
[----:B------:R-:W4:Y:S04]  /*cc5c0*/  LDL.LU R89, [R1+0x54] ;  /* 0x0000540001597983 */ /* 0x000f280000300800 */
[----:B------:R-:W4:Y:S01]  /*cc5d0*/  LDL.LU R96, [R1+0x58] ;  /* 0x0000580001607983 */ /* 0x000f220000300800 */
[----:B-1----:R-:W-:Y:S01]  /*cc5e0*/  MOV R4, R103 ;  /* 0x0000006700047202 */ /* 0x002fe20000000f00 */
[----:B------:R-:W-:-:S02]  /*cc5f0*/  IMAD.MOV.U32 R5, RZ, RZ, R104 ;  /* 0x000000ffff057224 */ /* 0x000fc400078e0068 */
[----:B------:R-:W4:Y:S04]  /*cc600*/  LDL.LU R94, [R1+0x3c] ;  /* 0x00003c00015e7983 */ /* 0x000f280000300800 */
[----:B------:R-:W4:Y:S04]  /*cc610*/  LDL.LU R95, [R1+0x40] ;  /* 0x00004000015f7983 */ /* 0x000f280000300800 */
[----:B------:R1:W-:Y:S04]  /*cc620*/  LDGSTS.E [R0+0x46900], desc[UR58][R4.64], P1 ;  /* 0x4690000004007fae */ /* 0x0003e8000892187a */
[----:B------:R-:W4:Y:S04]  /*cc630*/  LDL.LU R93, [R1+0x34] ;  /* 0x00003400015d7983 */ /* 0x000f280000300800 */
[----:B------:R-:W4:Y:S01]  /*cc640*/  LDL.LU R102, [R1+0x38] ;  /* 0x0000380001667983 */ /* 0x000f220000300800 */
[----:B-1----:R-:W-:-:S03]  /*cc650*/  IMAD.MOV.U32 R4, RZ, RZ, R109 ;  /* 0x000000ffff047224 */ /* 0x002fc600078e006d */
[----:B------:R-:W4:Y:S01]  /*cc660*/  LDL.LU R104, [R1+0x1c] ;  /* 0x00001c0001687983 */ /* 0x000f220000300800 */
[----:B------:R-:W-:-:S03]  /*cc670*/  IMAD.MOV.U32 R5, RZ, RZ, R110 ;  /* 0x000000ffff057224 */ /* 0x000fc600078e006e */
[----:B------:R-:W4:Y:S04]  /*cc680*/  LDL.LU R103, [R1+0x20] ;  /* 0x0000200001677983 */ /* 0x000f280000300800 */
[----:B------:R1:W-:Y:S04]  /*cc690*/  LDGSTS.E [R0+0x47800], desc[UR58][R4.64], P0 ;  /* 0x4780000004007fae */ /* 0x0003e8000812187a */
[----:B------:R-:W4:Y:S04]  /*cc6a0*/  LDL.LU R110, [R1+0xc] ;  /* 0x00000c00016e7983 */ /* 0x000f280000300800 */
[----:B------:R-:W4:Y:S01]  /*cc6b0*/  LDL.LU R109, [R1+0x10] ;  /* 0x00001000016d7983 */ /* 0x000f220000300800 */
[----:B-1----:R-:W-:Y:S01]  /*cc6c0*/  IMAD.MOV.U32 R5, RZ, RZ, R112 ;  /* 0x000000ffff057224 */ /* 0x002fe200078e0070 */
[----:B------:R-:W-:-:S02]  /*cc6d0*/  MOV R4, R111 ;  /* 0x0000006f00047202 */ /* 0x000fc40000000f00 */
[----:B------:R-:W4:Y:S04]  /*cc6e0*/  LDL.LU R112, [R1+0x14] ;  /* 0x0000140001707983 */ /* 0x000f280000300800 */
        /* <DEDUP_REMOVED lines=46> */
[----:B--2---:R-:W-:-:S04]  /*cc9d0*/  IADD3 R48, P2, R50, UR14, RZ ;  /* 0x0000000e32307c10 */ /* 0x004fc8000ff5e0ff */
[----:B------:R-:W-:Y:S02]  /*cc9e0*/  IADD3.X R49, R51, UR9, RZ, P2, !PT ;  /* 0x0000000933317c10 */ /* 0x000fe400097fe4ff */
[----:B------:R-:W-:-:S04]  /*cc9f0*/  IADD3 R50, P2, R52, UR14, RZ ;  /* 0x0000000e34327c10 */ /* 0x000fc8000ff5e0ff */
[----:B------:R-:W-:Y:S02]  /*cca00*/  IADD3.X R51, R53, UR9, RZ, P2, !PT ;  /* 0x0000000935337c10 */ /* 0x000fe400097fe4ff */
[----:B------:R-:W-:-:S04]  /*cca10*/  IADD3 R52, P2, R54, UR14, RZ ;  /* 0x0000000e36347c10 */ /* 0x000fc8000ff5e0ff */
        /* <DEDUP_REMOVED lines=22> */
[----:B------:R-:W-:Y:S02]  /*ccb80*/  IMAD.MOV.U32 R80, RZ, RZ, R240 ;  /* 0x000000ffff507224 */ /* 0x000fe400078e00f0 */
[----:B------:R-:W-:-:S02]  /*ccb90*/  IMAD.MOV.U32 R100, RZ, RZ, R101 ;  /* 0x000000ffff647224 */ /* 0x000fc400078e0065 */
[----:B------:R-:W-:Y:S02]  /*ccba0*/  IMAD.MOV.U32 R101, RZ, RZ, R92 ;  /* 0x000000ffff657224 */ /* 0x000fe400078e005c */
[----:B------:R-:W-:Y:S01]  /*ccbb0*/  IMAD.MOV.U32 R99, RZ, RZ, R91 ;  /* 0x000000ffff637224 */ /* 0x000fe200078e005b */
[----:B------:R-:W-:Y:S02]  /*ccbc0*/  MOV R98, R90 ;  /* 0x0000005a00627202 */ /* 0x000fe40000000f00 */
[----:B------:R-:W-:Y:S01]  /*ccbd0*/  STL.64 [R1+0x19e0], R100 ;  /* 0x0019e06401007387 */ /* 0x000fe20000100a00 */
[----:B------:R-:W-:-:S03]  /*ccbe0*/  IMAD.MOV.U32 R97, RZ, RZ, R89 ;  /* 0x000000ffff617224 */ /* 0x000fc600078e0059 */
[----:B------:R-:W-:Y:S01]  /*ccbf0*/  STL.64 [R1+0x19e8], R98 ;  /* 0x0019e86201007387 */ /* 0x000fe20000100a00 */
[----:B------:R-:W-:Y:S01]  /*ccc00*/  LOP3.LUT R95, R95, R94, RZ, 0x3c, !PT ;  /* 0x0000005e5f5f7212 */ /* 0x000fe200078e3cff */
[----:B------:R-:W-:Y:S01]  /*ccc10*/  IMAD.MOV.U32 R81, RZ, RZ, R239 ;  /* 0x000000ffff517224 */ /* 0x000fe200078e00ef */
[----:B------:R-:W-:Y:S01]  /*ccc20*/  MOV R78, R242 ;  /* 0x000000f2004e7202 */ /* 0x000fe20000000f00 */
[----:B------:R-:W-:Y:S01]  /*ccc30*/  IMAD.MOV.U32 R79, RZ, RZ, R241 ;  /* 0x000000ffff4f7224 */ /* 0x000fe200078e00f1 */
[----:B------:R-:W-:Y:S01]  /*ccc40*/  LOP3.LUT R94, R95, R94, RZ, 0x3c, !PT ;  /* 0x0000005e5f5e7212 */ /* 0x000fe200078e3cff */
[----:B------:R-:W-:Y:S01]  /*ccc50*/  IMAD.MOV.U32 R76, RZ, RZ, R228 ;  /* 0x000000ffff4c7224 */ /* 0x000fe200078e00e4 */
[----:B------:R-:W-:Y:S01]  /*ccc60*/  IADD3.X R71, R75, UR9, RZ, P2, !PT ;  /* 0x000000094b477c10 */ /* 0x000fe200097fe4ff */
[----:B------:R-:W-:Y:S01]  /*ccc70*/  IMAD.MOV.U32 R77, RZ, RZ, R227 ;  /* 0x000000ffff4d7224 */ /* 0x000fe200078e00e3 */
[----:B------:R-:W-:Y:S01]  /*ccc80*/  LOP3.LUT R95, R95, R94, RZ, 0x3c, !PT ;  /* 0x0000005e5f5f7212 */ /* 0x000fe200078e3cff */
[----:B------:R1:W-:Y:S01]  /*ccc90*/  STL.64 [R1+0x1a10], R96 ;  /* 0x001a106001007387 */ /* 0x0003e20000100a00 */
[----:B------:R-:W-:-:S03]  /*ccca0*/  IMAD.MOV.U32 R92, RZ, RZ, R102 ;  /* 0x000000ffff5c7224 */ /* 0x000fc600078e0066 */
[----:B------:R2:W-:Y:S01]  /*cccb0*/  STL.64 [R1+0x1a18], R94 ;  /* 0x001a185e01007387 */ /* 0x0005e20000100a00 */
[----:B------:R-:W-:Y:S01]  /*cccc0*/  IMAD.MOV.U32 R91, RZ, RZ, R104 ;  /* 0x000000ffff5b7224 */ /* 0x000fe200078e0068 */
[----:B------:R-:W-:Y:S02]  /*cccd0*/  MOV R74, R230 ;  /* 0x000000e6004a7202 */ /* 0x000fe40000000f00 */
[----:B------:R-:W-:Y:S01]  /*ccce0*/  LDGSTS.E [R0+0x48800], desc[UR58][R100.64], P0 ;  /* 0x4880000064007fae */ /* 0x000fe2000812187a */
[----:B------:R-:W-:-:S03]  /*cccf0*/  MOV R90, R103 ;  /* 0x00000067005a7202 */ /* 0x000fc60000000f00 */
[----:B------:R-:W-:Y:S01]  /*ccd00*/  STL.64 [R1+0x1a30], R92 ;  /* 0x001a305c01007387 */ /* 0x000fe20000100a00 */
[----:B------:R-:W-:Y:S02]  /*ccd10*/  IMAD.MOV.U32 R89, RZ, RZ, R110 ;  /* 0x000000ffff597224 */ /* 0x000fe400078e006e */
[----:B------:R-:W-:Y:S01]  /*ccd20*/  IMAD.MOV.U32 R88, RZ, RZ, R109 ;  /* 0x000000ffff587224 */ /* 0x000fe200078e006d */
[----:B------:R-:W-:Y:S01]  /*ccd30*/  STL.64 [R1+0x1a38], R90 ;  /* 0x001a385a01007387 */ /* 0x000fe20000100a00 */
[----:B------:R-:W-:Y:S01]  /*ccd40*/  IMAD.MOV.U32 R87, RZ, RZ, R112 ;  /* 0x000000ffff577224 */ /* 0x000fe200078e0070 */
[----:B------:R-:W-:Y:S02]  /*ccd50*/  MOV R86, R111 ;  /* 0x0000006f00567202 */ /* 0x000fe40000000f00 */
[----:B------:R-:W-:Y:S01]  /*ccd60*/  STL.64 [R1+0x1a48], R88 ;  /* 0x001a485801007387 */ /* 0x000fe20000100a00 */
[----:B------:R-:W-:-:S03]  /*ccd70*/  IMAD.MOV.U32 R75, RZ, RZ, R229 ;  /* 0x000000ffff4b7224 */ /* 0x000fc600078e00e5 */
        /* <DEDUP_REMOVED lines=43> */
[----:B------:R-:W-:Y:S04]  /*cd030*/  LDGSTS.E [R0+0x49900], desc[UR58][R94.64], P1 ;  /* 0x499000005e007fae */ /* 0x000fe8000892187a */
[----:B-1----:R-:W4:Y:S04]  /*cd040*/  LDL R96, [R1+0x2898] ;  /* 0x0028980001607983 */ /* 0x002f280000100800 */
[----:B------:R-:W4:Y:S04]  /*cd050*/  LDL R102, [R1+0x28a0] ;  /* 0x0028a00001667983 */ /* 0x000f280000100800 */
[----:B--2---:R-:W2:Y:S04]  /*cd060*/  LDL R95, [R1+0x289c] ;  /* 0x00289c00015f7983 */ /* 0x004ea80000100800 */
        /* <DEDUP_REMOVED lines=17> */
[----:B---3--:R-:W3:Y:S04]  /*cd180*/  LDL R78, [R1+0x29a0] ;  /* 0x0029a000014e7983 */ /* 0x008ee80000100800 */
[----:B----4-:R-:W4:Y:S04]  /*cd190*/  LDL R77, [R1+0x29a4] ;  /* 0x0029a400014d7983 */ /* 0x010f280000100800 */
[----:B------:R1:W-:Y:S04]  /*cd1a0*/  LDGSTS.E [R0+0x4f800], desc[UR58][R4.64], P0 ;  /* 0x4f80000004007fae */ /* 0x0003e8000812187a */
        /* <DEDUP_REMOVED lines=34> */
[----:B------:R-:W-:Y:S01]  /*cd3d0*/  LDGSTS.E [R0+0x5b900], desc[UR58][R54.64], P1 ;  /* 0x5b90000036007fae */ /* 0x000fe2000892187a */
[----:B------:R-:W-:-:S03]  /*cd3e0*/  VIADD R3, R72, UR16 ;  /* 0x0000001048037c36 */ /* 0x000fc60008000000 */
        /* <DEDUP_REMOVED lines=8> */
[----:B-1----:R-:W-:-:S03]  /*cd470*/  MOV R5, R96 ;  /* 0x0000006000057202 */ /* 0x002fc60000000f00 */
[----:B------:R-:W3:Y:S01]  /*cd480*/  LDL R96, [R1+0x2b20] ;  /* 0x002b200001607983 */ /* 0x000ee20000100800 */
[----:B--2---:R-:W-:-:S03]  /*cd490*/  IMAD.MOV.U32 R4, RZ, RZ, R95 ;  /* 0x000000ffff047224 */ /* 0x004fc600078e005f */
[----:B------:R-:W2:Y:S04]  /*cd4a0*/  LDL R95, [R1+0x2b24] ;  /* 0x002b2400015f7983 */ /* 0x000ea80000100800 */
[----:B------:R1:W-:Y:S02]  /*cd4b0*/  LDGSTS.E [R3+0x40a00], desc[UR58][R4.64], P0 ;  /* 0x40a0000004037fae */ /* 0x0003e4000812187a */
[----:B-1----:R-:W-:Y:S02]  /*cd4c0*/  IMAD.MOV.U32 R4, RZ, RZ, R101 ;  /* 0x000000ffff047224 */ /* 0x002fe400078e0065 */
[----:B------:R-:W-:Y:S01]  /*cd4d0*/  IMAD.MOV.U32 R5, RZ, RZ, R102 ;  /* 0x000000ffff057224 */ /* 0x000fe200078e0066 */
[----:B------:R-:W2:Y:S04]  /*cd4e0*/  LDL R101, [R1+0x2b9c] ;  /* 0x002b9c0001657983 */ /* 0x000ea80000100800 */
[----:B------:R-:W2:Y:S04]  /*cd4f0*/  LDL R102, [R1+0x2b98] ;  /* 0x002b980001667983 */ /* 0x000ea80000100800 */
[----:B------:R1:W-:Y:S02]  /*cd500*/  LDGSTS.E [R3+0x40b00], desc[UR58][R4.64], P1 ;  /* 0x40b0000004037fae */ /* 0x0003e4000892187a */
[----:B-1----:R-:W-:Y:S01]  /*cd510*/  IMAD.MOV.U32 R4, RZ, RZ, R103 ;  /* 0x000000ffff047224 */ /* 0x002fe200078e0067 */
[----:B------:R-:W-:Y:S01]  /*cd520*/  MOV R5, R104 ;  /* 0x0000006800057202 */ /* 0x000fe20000000f00 */
        /* <DEDUP_REMOVED lines=12> */
[----:B------:R-:W2:Y:S04]  /*cd5f0*/  LDL.LU.64 R24, [R1+0x2280] ;  /* 0x0022800001187983 */ /* 0x000ea80000300a00 */
[----:B------:R4:W-:Y:S04]  /*cd600*/  LDGSTS.E [R3+0x42a00], desc[UR58][R4.64], P0 ;  /* 0x42a0000004037fae */ /* 0x0009e8000812187a */
[----:B------:R-:W2:Y:S04]  /*cd610*/  LDL.LU.64 R6, [R1+0x2278] ;  /* 0x0022780001067983 */ /* 0x000ea80000300a00 */
[----:B------:R-:W2:Y:S01]  /*cd620*/  LDL.LU.64 R8, [R1+0x2130] ;  /* 0x0021300001087983 */ /* 0x000ea20000300a00 */
[----:B----4-:R-:W-:-:S03]  /*cd630*/  IMAD.MOV.U32 R4, RZ, RZ, R77 ;  /* 0x000000ffff047224 */ /* 0x010fc600078e004d */
[----:B------:R-:W4:Y:S01]  /*cd640*/  LDL.LU.64 R10, [R1+0x2128] ;  /* 0x00212800010a7983 */ /* 0x000f220000300a00 */
[----:B---3--:R-:W-:-:S03]  /*cd650*/  IMAD.MOV.U32 R5, RZ, RZ, R78 ;  /* 0x000000ffff057224 */ /* 0x008fc600078e004e */
[----:B------:R-:W3:Y:S04]  /*cd660*/  LDL.LU.64 R12, [R1+0x20e0] ;  /* 0x0020e000010c7983 */ /* 0x000ee80000300a00 */
[----:B------:R1:W-:Y:S04]  /*cd670*/  LDGSTS.E [R3+0x42b00], desc[UR58][R4.64], P1 ;  /* 0x42b0000004037fae */ /* 0x0003e8000892187a */
[----:B------:R-:W3:Y:S04]  /*cd680*/  LDL.LU.64 R14, [R1+0x20d8] ;  /* 0x0020d800010e7983 */ /* 0x000ee80000300a00 */
[----:B------:R-:W3:Y:S01]  /*cd690*/  LDL.LU.64 R16, [R1+0x2090] ;  /* 0x0020900001107983 */ /* 0x000ee20000300a00 */
[----:B-1----:R-:W-:Y:S01]  /*cd6a0*/  IMAD.MOV.U32 R4, RZ, RZ, R85 ;  /* 0x000000ffff047224 */ /* 0x002fe200078e0055 */
[----:B------:R-:W-:-:S02]  /*cd6b0*/  MOV R5, R88 ;  /* 0x0000005800057202 */ /* 0x000fc40000000f00 */
[----:B------:R-:W3:Y:S04]  /*cd6c0*/  LDL.LU.64 R18, [R1+0x2088] ;  /* 0x0020880001127983 */ /* 0x000ee80000300a00 */
[----:B------:R1:W-:Y:S04]  /*cd6d0*/  LDGSTS.E [R3+0x43a00], desc[UR58][R4.64], P0 ;  /* 0x43a0000004037fae */ /* 0x0003e8000812187a */
[----:B------:R-:W3:Y:S04]  /*cd6e0*/  LDL.LU.64 R20, [R1+0x1f80] ;  /* 0x001f800001147983 */ /* 0x000ee80000300a00 */
[----:B------:R-:W3:Y:S01]  /*cd6f0*/  LDL.LU.64 R22, [R1+0x1f78] ;  /* 0x001f780001167983 */ /* 0x000ee20000300a00 */
[----:B-1----:R-:W-:-:S02]  /*cd700*/  IMAD.MOV.U32 R4, RZ, RZ, R81 ;  /* 0x000000ffff047224 */ /* 0x002fc400078e0051 */
        /* <DEDUP_REMOVED lines=12> */
[----:B--2---:R-:W-:-:S05]  /*cd7d0*/  IMAD.MOV.U32 R4, RZ, RZ, R95 ;  /* 0x000000ffff047224 */ /* 0x004fca00078e005f */
        /* <DEDUP_REMOVED lines=11> */
[----:B------:R-:W-:Y:S01]  /*cd890*/  IMAD.MOV.U32 R5, RZ, RZ, R112 ;  /* 0x000000ffff057224 */ /* 0x000fe200078e0070 */
[----:B------:R-:W-:-:S04]  /*cd8a0*/  IADD3 R0, P2, R24, UR14, RZ ;  /* 0x0000000e18007c10 */ /* 0x000fc8000ff5e0ff */
[----:B------:R1:W-:Y:S02]  /*cd8b0*/  LDGSTS.E [R3+0x47b00], desc[UR58][R4.64], P1 ;  /* 0x47b0000004037fae */ /* 0x0003e4000892187a */
        /* <DEDUP_REMOVED lines=53> */
[----:B------:R-:W-:-:S04]  /*cdc10*/  IADD3 R5, P2, R6, UR14, RZ ;  /* 0x0000000e06057c10 */ /* 0x000fc8000ff5e0ff */
[----:B------:R-:W-:Y:S02]  /*cdc20*/  IADD3.X R6, R7, UR9, RZ, P2, !PT ;  /* 0x0000000907067c10 */ /* 0x000fe400097fe4ff */
[----:B------:R-:W-:-:S04]  /*cdc30*/  IADD3 R7, P2, R8, UR14, RZ ;  /* 0x0000000e08077c10 */ /* 0x000fc8000ff5e0ff */
[----:B------:R-:W-:Y:S02]  /*cdc40*/  IADD3.X R8, R9, UR9, RZ, P2, !PT ;  /* 0x0000000909087c10 */ /* 0x000fe400097fe4ff */
[----:B----4-:R-:W-:-:S04]  /*cdc50*/  IADD3 R9, P2, R10, UR14, RZ ;  /* 0x0000000e0a097c10 */ /* 0x010fc8000ff5e0ff */
        /* <DEDUP_REMOVED lines=45> */
[----:B------:R-:W-:Y:S02]  /*cdf30*/  MOV R215, R161 ;  /* 0x000000a100d77202 */ /* 0x000fe40000000f00 */
[----:B------:R-:W-:Y:S01]  /*cdf40*/  IADD3 R55, P2, R56, UR14, RZ ;  /* 0x0000000e38377c10 */ /* 0x000fe2000ff5e0ff */
[----:B------:R-:W-:Y:S02]  /*cdf50*/  IMAD.MOV.U32 R214, RZ, RZ, R76 ;  /* 0x000000ffffd67224 */ /* 0x000fe400078e004c */
[----:B------:R-:W-:Y:S02]  /*cdf60*/  IMAD.MOV.U32 R213, RZ, RZ, R75 ;  /* 0x000000ffffd57224 */ /* 0x000fe400078e004b */
[----:B------:R-:W-:Y:S01]  /*cdf70*/  IMAD.MOV.U32 R212, RZ, RZ, R74 ;  /* 0x000000ffffd47224 */ /* 0x000fe200078e004a */
[----:B------:R-:W-:Y:S01]  /*cdf80*/  STL.64 [R1+0x1978], R214 ;  /* 0x001978d601007387 */ /* 0x000fe20000100a00 */
[----:B------:R-:W-:Y:S01]  /*cdf90*/  MOV R211, R80 ;  /* 0x0000005000d37202 */ /* 0x000fe20000000f00 */
[----:B------:R-:W-:Y:S01]  /*cdfa0*/  IMAD.MOV.U32 R210, RZ, RZ, R79 ;  /* 0x000000ffffd27224 */ /* 0x000fe200078e004f */
[----:B------:R-:W-:Y:S01]  /*cdfb0*/  IADD3.X R56, R57, UR9, RZ, P2, !PT ;  /* 0x0000000939387c10 */ /* 0x000fe200097fe4ff */
[----:B------:R-:W-:Y:S01]  /*cdfc0*/  IMAD.MOV.U32 R209, RZ, RZ, R78 ;  /* 0x000000ffffd17224 */ /* 0x000fe200078e004e */
[----:B------:R-:W-:Y:S01]  /*cdfd0*/  STL.64 [R1+0x1970], R212 ;  /* 0x001970d401007387 */ /* 0x000fe20000100a00 */
[----:B------:R-:W-:Y:S01]  /*cdfe0*/  IMAD.MOV.U32 R208, RZ, RZ, R77 ;  /* 0x000000ffffd07224 */ /* 0x000fe200078e004d */
[----:B------:R-:W-:-:S02]  /*cdff0*/  IADD3 R57, P2, R58, UR14, RZ ;  /* 0x0000000e3a397c10 */ /* 0x000fc4000ff5e0ff */
[----:B------:R-:W-:Y:S01]  /*ce000*/  MOV R207, R88 ;  /* 0x0000005800cf7202 */ /* 0x000fe20000000f00 */
[----:B------:R-:W-:Y:S01]  /*ce010*/  STL.64 [R1+0x1998], R210 ;  /* 0x001998d201007387 */ /* 0x000fe20000100a00 */
[----:B------:R-:W-:-:S03]  /*ce020*/  IMAD.MOV.U32 R206, RZ, RZ, R85 ;  /* 0x000000ffffce7224 */ /* 0x000fc600078e0055 */
[----:B------:R-:W-:Y:S01]  /*ce030*/  STL.64 [R1+0x1990], R208 ;  /* 0x001990d001007387 */ /* 0x000fe20000100a00 */
[----:B------:R-:W-:Y:S02]  /*ce040*/  IMAD.MOV.U32 R205, RZ, RZ, R84 ;  /* 0x000000ffffcd7224 */ /* 0x000fe400078e0054 */
[----:B------:R-:W-:Y:S01]  /*ce050*/  IMAD.MOV.U32 R204, RZ, RZ, R81 ;  /* 0x000000ffffcc7224 */ /* 0x000fe200078e0051 */
[----:B------:R-:W-:Y:S01]  /*ce060*/  STL.64 [R1+0x19b8], R206 ;  /* 0x0019b8ce01007387 */ /* 0x000fe20000100a00 */
[----:B------:R-:W-:Y:S01]  /*ce070*/  MOV R203, R92 ;  /* 0x0000005c00cb7202 */ /* 0x000fe20000000f00 */
[----:B------:R-:W-:Y:S02]  /*ce080*/  IMAD.MOV.U32 R202, RZ, RZ, R91 ;  /* 0x000000ffffca7224 */ /* 0x000fe400078e005b */
[----:B------:R-:W-:Y:S01]  /*ce090*/  STL.64 [R1+0x19b0], R204 ;  /* 0x0019b0cc01007387 */ /* 0x000fe20000100a00 */
[----:B------:R-:W-:Y:S02]  /*ce0a0*/  IMAD.MOV.U32 R201, RZ, RZ, R90 ;  /* 0x000000ffffc97224 */ /* 0x000fe400078e005a */
[----:B------:R-:W-:Y:S01]  /*ce0b0*/  IMAD.MOV.U32 R200, RZ, RZ, R89 ;  /* 0x000000ffffc87224 */ /* 0x000fe200078e0059 */
[----:B------:R-:W-:-:S02]  /*ce0c0*/  IADD3.X R58, R59, UR9, RZ, P2, !PT ;  /* 0x000000093b3a7c10 */ /* 0x000fc400097fe4ff */
[----:B------:R-:W-:Y:S01]  /*ce0d0*/  MOV R171, R94 ;  /* 0x0000005e00ab7202 */ /* 0x000fe20000000f00 */
[----:B------:R-:W-:Y:S01]  /*ce0e0*/  STL.64 [R1+0x19d8], R202 ;  /* 0x0019d8ca01007387 */ /* 0x000fe20000100a00 */
[----:B------:R-:W-:Y:S01]  /*ce0f0*/  IMAD.MOV.U32 R170, RZ, RZ, R93 ;  /* 0x000000ffffaa7224 */ /* 0x000fe200078e005d */
[----:B------:R-:W-:Y:S01]  /*ce100*/  IADD3 R59, P2, R60, UR14, RZ ;  /* 0x0000000e3c3b7c10 */ /* 0x000fe2000ff5e0ff */
[----:B------:R-:W-:Y:S01]  /*ce110*/  IMAD.MOV.U32 R169, RZ, RZ, R96 ;  /* 0x000000ffffa97224 */ /* 0x000fe200078e0060 */
[----:B------:R-:W-:Y:S01]  /*ce120*/  STL.64 [R1+0x19d0], R200 ;  /* 0x0019d0c801007387 */ /* 0x000fe20000100a00 */
[----:B------:R-:W-:-:S03]  /*ce130*/  IMAD.MOV.U32 R168, RZ, RZ, R95 ;  /* 0x000000ffffa87224 */ /* 0x000fc600078e005f */
[----:B------:R-:W-:Y:S01]  /*ce140*/  STL.64 [R1+0x19f8], R170 ;  /* 0x0019f8aa01007387 */ /* 0x000fe20000100a00 */
[----:B------:R-:W-:Y:S01]  /*ce150*/  MOV R163, R102 ;  /* 0x0000006600a37202 */ /* 0x000fe20000000f00 */
[----:B------:R-:W-:Y:S02]  /*ce160*/  IMAD.MOV.U32 R162, RZ, RZ, R101 ;  /* 0x000000ffffa27224 */ /* 0x000fe400078e0065 */
[----:B------:R-:W-:Y:S01]  /*ce170*/  STL.64 [R1+0x19f0], R168 ;  /* 0x0019f0a801007387 */ /* 0x000fe20000100a00 */
[----:B------:R-:W-:Y:S01]  /*ce180*/  IMAD.MOV.U32 R161, RZ, RZ, R104 ;  /* 0x000000ffffa17224 */ /* 0x000fe200078e0068 */
[----:B------:R-:W-:Y:S01]  /*ce190*/  MOV R139, R4 ;  /* 0x00000004008b7202 */ /* 0x000fe20000000f00 */
[----:B------:R-:W-:Y:S01]  /*ce1a0*/  IMAD.MOV.U32 R160, RZ, RZ, R103 ;  /* 0x000000ffffa07224 */ /* 0x000fe200078e0067 */
[----:B------:R-:W-:Y:S01]  /*ce1b0*/  STL.64 [R1+0x1a08], R162 ;  /* 0x001a08a201007387 */ /* 0x000fe20000100a00 */
[----:B------:R-:W-:Y:S01]  /*ce1c0*/  IMAD.MOV.U32 R138, RZ, RZ, R0 ;  /* 0x000000ffff8a7224 */ /* 0x000fe200078e0000 */
[----:B------:R-:W-:Y:S01]  /*ce1d0*/  MOV R155, R110 ;  /* 0x0000006e009b7202 */ /* 0x000fe20000000f00 */
[----:B------:R-:W-:-:S02]  /*ce1e0*/  IMAD.MOV.U32 R136, RZ, RZ, R5 ;  /* 0x000000ffff887224 */ /* 0x000fc400078e0005 */
[----:B------:R-:W-:Y:S01]  /*ce1f0*/  IMAD.MOV.U32 R154, RZ, RZ, R109 ;  /* 0x000000ffff9a7224 */ /* 0x000fe200078e006d */
[----:B------:R-:W-:Y:S01]  /*ce200*/  IADD3.X R60, R61, UR9, RZ, P2, !PT ;  /* 0x000000093d3c7c10 */ /* 0x000fe200097fe4ff */
[----:B------:R-:W-:Y:S02]  /*ce210*/  IMAD.MOV.U32 R137, RZ, RZ, R6 ;  /* 0x000000ffff897224 */ /* 0x000fe400078e0006 */
[----:B------:R-:W-:Y:S01]  /*ce220*/  IMAD.MOV.U32 R153, RZ, RZ, R112 ;  /* 0x000000ffff997224 */ /* 0x000fe200078e0070 */
[----:B------:R-:W-:Y:S01]  /*ce230*/  STL.64 [R1+0x1a00], R160 ;  /* 0x001a00a001007387 */ /* 0x000fe20000100a00 */
[----:B------:R-:W-:Y:S01]  /*ce240*/  IMAD.MOV.U32 R152, RZ, RZ, R111 ;  /* 0x000000ffff987224 */ /* 0x000fe200078e006f */
[----:B------:R-:W-:Y:S01]  /*ce250*/  MOV R135, R8 ;  /* 0x0000000800877202 */ /* 0x000fe20000000f00 */
[----:B------:R-:W-:Y:S01]  /*ce260*/  IMAD.MOV.U32 R134, RZ, RZ, R7 ;  /* 0x000000ffff867224 */ /* 0x000fe200078e0007 */
[----:B------:R-:W-:Y:S01]  /*ce270*/  IADD3 R61, P2, R62, UR14, RZ ;  /* 0x0000000e3e3d7c10 */ /* 0x000fe2000ff5e0ff */
[----:B------:R-:W-:Y:S01]  /*ce280*/  STL.64 [R1+0x1a28], R154 ;  /* 0x001a289a01007387 */ /* 0x000fe20000100a00 */
[----:B------:R-:W-:Y:S01]  /*ce290*/  IMAD.MOV.U32 R132, RZ, RZ, R9 ;  /* 0x000000ffff847224 */ /* 0x000fe200078e0009 */
[----:B------:R-:W-:Y:S01]  /*ce2a0*/  MOV R131, R12 ;  /* 0x0000000c00837202 */ /* 0x000fe20000000f00 */
[----:B------:R-:W-:Y:S01]  /*ce2b0*/  IMAD.MOV.U32 R133, RZ, RZ, R10 ;  /* 0x000000ffff857224 */ /* 0x000fe200078e000a */
[----:B------:R-:W-:Y:S01]  /*ce2c0*/  STL.64 [R1+0x1a20], R152 ;  /* 0x001a209801007387 */ /* 0x000fe20000100a00 */
[----:B------:R-:W-:Y:S01]  /*ce2d0*/  IMAD.MOV.U32 R130, RZ, RZ, R11 ;  /* 0x000000ffff827224 */ /* 0x000fe200078e000b */
[----:B------:R-:W-:Y:S01]  /*ce2e0*/  MOV R127, R16 ;  /* 0x00000010007f7202 */ /* 0x000fe20000000f00 */
[----:B------:R-:W-:Y:S01]  /*ce2f0*/  IMAD.MOV.U32 R128, RZ, RZ, R13 ;  /* 0x000000ffff807224 */ /* 0x000fe200078e000d */
[----:B------:R-:W-:Y:S01]  /*ce300*/  STL.64 [R1+0x2280], R138 ;  /* 0x0022808a01007387 */ /* 0x000fe20000100a00 */
[----:B------:R-:W-:Y:S01]  /*ce310*/  IMAD.MOV.U32 R129, RZ, RZ, R14 ;  /* 0x000000ffff817224 */ /* 0x000fe200078e000e */
[----:B------:R-:W-:Y:S01]  /*ce320*/  IADD3.X R62, R63, UR9, RZ, P2, !PT ;  /* 0x000000093f3e7c10 */ /* 0x000fe200097fe4ff */
[----:B------:R-:W-:Y:S01]  /*ce330*/  IMAD.MOV.U32 R126, RZ, RZ, R15 ;  /* 0x000000ffff7e7224 */ /* 0x000fe200078e000f */
[----:B------:R-:W-:Y:S01]  /*ce340*/  STL.64 [R1+0x2278], R136 ;  /* 0x0022788801007387 */ /* 0x000fe20000100a00 */
[----:B------:R-:W-:Y:S01]  /*ce350*/  IMAD.MOV.U32 R124, RZ, RZ, R17 ;  /* 0x000000ffff7c7224 */ /* 0x000fe200078e0011 */
[----:B------:R-:W-:Y:S01]  /*ce360*/  IADD3 R63, P2, R64, UR14, RZ ;  /* 0x0000000e403f7c10 */ /* 0x000fe2000ff5e0ff */
[----:B------:R-:W-:Y:S01]  /*ce370*/  IMAD.MOV.U32 R125, RZ, RZ, R18 ;  /* 0x000000ffff7d7224 */ /* 0x000fe200078e0012 */
        /* <DEDUP_REMOVED lines=14> */
[----:B------:R-:W-:-:S02]  /*ce460*/  MOV R97, R28 ;  /* 0x0000001c00617202 */ /* 0x000fc40000000f00 */
[----:B------:R-:W-:Y:S01]  /*ce470*/  STL.64 [R1+0x2090], R126 ;  /* 0x0020907e01007387 */ /* 0x000fe20000100a00 */
[----:B------:R-:W-:Y:S01]  /*ce480*/  IADD3 R65, P2, R66, UR14, RZ ;  /* 0x0000000e42417c10 */ /* 0x000fe2000ff5e0ff */
[----:B------:R-:W-:Y:S02]  /*ce490*/  IMAD.MOV.U32 R94, RZ, RZ, R29 ;  /* 0x000000ffff5e7224 */ /* 0x000fe400078e001d */
[----:B------:R-:W-:Y:S01]  /*ce4a0*/  LDGSTS.E [R3+0x48a00], desc[UR58][R214.64], P0 ;  /* 0x48a00000d6037fae */ /* 0x000fe2000812187a */
[----:B------:R-:W-:Y:S01]  /*ce4b0*/  IMAD.MOV.U32 R95, RZ, RZ, R30 ;  /* 0x000000ffff5f7224 */ /* 0x000fe200078e001e */
[----:B------:R-:W-:Y:S02]  /*ce4c0*/  MOV R115, R32 ;  /* 0x0000002000737202 */ /* 0x000fe40000000f00 */
[----:B------:R-:W-:Y:S01]  /*ce4d0*/  STL.64 [R1+0x2088], R124 ;  /* 0x0020887c01007387 */ /* 0x000fe20000100a00 */
[----:B------:R-:W-:-:S03]  /*ce4e0*/  IMAD.MOV.U32 R114, RZ, RZ, R31 ;  /* 0x000000ffff727224 */ /* 0x000fc600078e001f */
[----:B------:R-:W-:Y:S01]  /*ce4f0*/  LDGSTS.E [R3+0x48b00], desc[UR58][R212.64], P1 ;  /* 0x48b00000d4037fae */ /* 0x000fe2000892187a */
[----:B------:R-:W-:-:S03]  /*ce500*/  IMAD.MOV.U32 R112, RZ, RZ, R33 ;  /* 0x000000ffff707224 */ /* 0x000fc600078e0021 */
[----:B------:R-:W-:Y:S01]  /*ce510*/  STL.64 [R1+0x1f80], R122 ;  /* 0x001f807a01007387 */ /* 0x000fe20000100a00 */
[----:B------:R-:W-:-:S03]  /*ce520*/  IMAD.MOV.U32 R113, RZ, RZ, R34 ;  /* 0x000000ffff717224 */ /* 0x000fc600078e0022 */
[----:B------:R-:W-:Y:S01]  /*ce530*/  LDGSTS.E [R3+0x49a00], desc[UR58][R210.64], P0 ;  /* 0x49a00000d2037fae */ /* 0x000fe2000812187a */
[----:B------:R-:W-:Y:S01]  /*ce540*/  IMAD.MOV.U32 R102, RZ, RZ, R35 ;  /* 0x000000ffff667224 */ /* 0x000fe200078e0023 */
[----:B------:R-:W-:Y:S02]  /*ce550*/  MOV R103, R36 ;  /* 0x0000002400677202 */ /* 0x000fe40000000f00 */
[----:B------:R-:W-:Y:S01]  /*ce560*/  STL.64 [R1+0x1f78], R120 ;  /* 0x001f787801007387 */ /* 0x000fe20000100a00 */
[----:B------:R-:W-:-:S03]  /*ce570*/  IADD3.X R66, R67, UR9, RZ, P2, !PT ;  /* 0x0000000943427c10 */ /* 0x000fc600097fe4ff */
[----:B------:R-:W-:Y:S01]  /*ce580*/  LDGSTS.E [R3+0x49b00], desc[UR58][R208.64], P1 ;  /* 0x49b00000d0037fae */ /* 0x000fe2000892187a */
[----:B------:R-:W-:-:S03]  /*ce590*/  IMAD.MOV.U32 R100, RZ, RZ, R37 ;  /* 0x000000ffff647224 */ /* 0x000fc600078e0025 */
[----:B------:R-:W-:Y:S01]  /*ce5a0*/  STL.64 [R1+0x1f40], R118 ;  /* 0x001f407601007387 */ /* 0x000fe20000100a00 */
[----:B------:R-:W-:-:S03]  /*ce5b0*/  IMAD.MOV.U32 R101, RZ, RZ, R38 ;  /* 0x000000ffff657224 */ /* 0x000fc600078e0026 */
[----:B------:R-:W-:Y:S01]  /*ce5c0*/  LDGSTS.E [R3+0x4aa00], desc[UR58][R206.64], P0 ;  /* 0x4aa00000ce037fae */ /* 0x000fe2000812187a */
[----:B------:R-:W-:Y:S01]  /*ce5d0*/  IADD3 R67, P2, R68, UR14, RZ ;  /* 0x0000000e44437c10 */ /* 0x000fe2000ff5e0ff */
[----:B------:R-:W-:Y:S02]  /*ce5e0*/  IMAD.MOV.U32 R110, RZ, RZ, R39 ;  /* 0x000000ffff6e7224 */ /* 0x000fe400078e0027 */
[----:B------:R-:W-:Y:S01]  /*ce5f0*/  STL.64 [R1+0x1f38], R116 ;  /* 0x001f387401007387 */ /* 0x000fe20000100a00 */
[----:B------:R-:W-:-:S03]  /*ce600*/  MOV R111, R40 ;  /* 0x00000028006f7202 */ /* 0x000fc60000000f00 */
[----:B------:R-:W-:Y:S01]  /*ce610*/  LDGSTS.E [R3+0x4ab00], desc[UR58][R204.64], P1 ;  /* 0x4ab00000cc037fae */ /* 0x000fe2000892187a */
[----:B------:R-:W-:-:S03]  /*ce620*/  IMAD.MOV.U32 R108, RZ, RZ, R41 ;  /* 0x000000ffff6c7224 */ /* 0x000fc600078e0029 */
[----:B------:R1:W-:Y:S01]  /*ce630*/  STL.64 [R1+0x1e60], R96 ;  /* 0x001e606001007387 */ /* 0x0003e20000100a00 */
[----:B------:R-:W-:-:S03]  /*ce640*/  IMAD.MOV.U32 R109, RZ, RZ, R42 ;  /* 0x000000ffff6d7224 */ /* 0x000fc600078e002a */
[----:B------:R-:W-:Y:S01]  /*ce650*/  LDGSTS.E [R3+0x4ba00], desc[UR58][R202.64], P0 ;  /* 0x4ba00000ca037fae */ /* 0x000fe2000812187a */
[----:B------:R-:W-:Y:S01]  /*ce660*/  IMAD.MOV.U32 R106, RZ, RZ, R43 ;  /* 0x000000ffff6a7224 */ /* 0x000fe200078e002b */
[----:B------:R-:W-:Y:S02]  /*ce670*/  MOV R107, R44 ;  /* 0x0000002c006b7202 */ /* 0x000fe40000000f00 */
[----:B------:R2:W-:Y:S01]  /*ce680*/  STL.64 [R1+0x1e58], R94 ;  /* 0x001e585e01007387 */ /* 0x0005e20000100a00 */
[----:B------:R-:W-:-:S03]  /*ce690*/  IMAD.MOV.U32 R104, RZ, RZ, R45 ;  /* 0x000000ffff687224 */ /* 0x000fc600078e002d */
[----:B------:R-:W-:Y:S01]  /*ce6a0*/  LDGSTS.E [R3+0x4bb00], desc[UR58][R200.64], P1 ;  /* 0x4bb00000c8037fae */ /* 0x000fe2000892187a */
[----:B------:R-:W-:-:S03]  /*ce6b0*/  IMAD.MOV.U32 R105, RZ, RZ, R46 ;  /* 0x000000ffff697224 */ /* 0x000fc600078e002e */
[----:B------:R-:W-:Y:S01]  /*ce6c0*/  STL.64 [R1+0x1e30], R114 ;  /* 0x001e307201007387 */ /* 0x000fe20000100a00 */
[----:B------:R-:W-:-:S03]  /*ce6d0*/  IADD3.X R68, R69, UR9, RZ, P2, !PT ;  /* 0x0000000945447c10 */ /* 0x000fc600097fe4ff */
[----:B------:R-:W-:Y:S01]  /*ce6e0*/  LDGSTS.E [R3+0x4ca00], desc[UR58][R170.64], P0 ;  /* 0x4ca00000aa037fae */ /* 0x000fe2000812187a */
[----:B------:R-:W-:Y:S01]  /*ce6f0*/  IMAD.MOV.U32 R98, RZ, RZ, R47 ;  /* 0x000000ffff627224 */ /* 0x000fe200078e002f */
[----:B------:R-:W-:Y:S02]  /*ce700*/  MOV R99, R48 ;  /* 0x0000003000637202 */ /* 0x000fe40000000f00 */
[----:B------:R-:W-:Y:S01]  /*ce710*/  STL.64 [R1+0x1e28], R112 ;  /* 0x001e287001007387 */ /* 0x000fe20000100a00 */
[----:B------:R-:W-:-:S03]  /*ce720*/  IADD3 R69, P2, R70, UR14, RZ ;  /* 0x0000000e46457c10 */ /* 0x000fc6000ff5e0ff */
        /* <DEDUP_REMOVED lines=11> */
[----:B------:R4:W-:Y:S01]  /*ce7e0*/  STL.64 [R1+0x1dd0], R110 ;  /* 0x001dd06e01007387 */ /* 0x0009e20000100a00 */
[----:B------:R-:W-:-:S03]  /*ce7f0*/  IMAD.MOV.U32 R86, RZ, RZ, R55 ;  /* 0x000000ffff567224 */ /* 0x000fc600078e0037 */
[----:B------:R-:W-:Y:S01]  /*ce800*/  LDGSTS.E [R3+0x4ea00], desc[UR58][R154.64], P0 ;  /* 0x4ea000009a037fae */ /* 0x000fe2000812187a */
[----:B------:R-:W-:-:S03]  /*ce810*/  MOV R87, R56 ;  /* 0x0000003800577202 */ /* 0x000fc60000000f00 */
[----:B------:R-:W-:Y:S01]  /*ce820*/  STL.64 [R1+0x1dc8], R108 ;  /* 0x001dc86c01007387 */ /* 0x000fe20000100a00 */
[----:B------:R-:W-:-:S03]  /*ce830*/  IADD3.X R70, R71, UR9, RZ, P2, !PT ;  /* 0x0000000947467c10 */ /* 0x000fc600097fe4ff */
[----:B------:R-:W-:Y:S01]  /*ce840*/  LDGSTS.E [R3+0x4eb00], desc[UR58][R152.64], P1 ;  /* 0x4eb0000098037fae */ /* 0x000fe2000892187a */
[----:B------:R-:W-:-:S03]  /*ce850*/  IMAD.MOV.U32 R84, RZ, RZ, R57 ;  /* 0x000000ffff547224 */ /* 0x000fc600078e0039 */
[----:B------:R-:W-:Y:S01]  /*ce860*/  STL.64 [R1+0x1dc0], R106 ;  /* 0x001dc06a01007387 */ /* 0x000fe20000100a00 */
        /* <DEDUP_REMOVED lines=9> */
[----:B------:R-:W-:-:S03]  /*ce900*/  IMAD.MOV.U32 R78, RZ, RZ, R63 ;  /* 0x000000ffff4e7224 */ /* 0x000fc600078e003f */
[----:B------:R-:W-:Y:S01]  /*ce910*/  LDGSTS.E [R3+0x50a00], desc[UR58][R134.64], P0 ;  /* 0x50a0000086037fae */ /* 0x000fe2000812187a */
[----:B------:R-:W-:-:S03]  /*ce920*/  MOV R79, R64 ;  /* 0x00000040004f7202 */ /* 0x000fc60000000f00 */
[----:B------:R-:W-:Y:S01]  /*ce930*/  STL.64 [R1+0x1da8], R92 ;  /* 0x001da85c01007387 */ /* 0x000fe20000100a00 */
[----:B------:R-:W-:-:S03]  /*ce940*/  IMAD.MOV.U32 R76, RZ, RZ, R65 ;  /* 0x000000ffff4c7224 */ /* 0x000fc600078e0041 */
        /* <DEDUP_REMOVED lines=19> */
[----:B------:R-:W-:Y:S04]  /*cea80*/  LDGSTS.E [R3+0x54a00], desc[UR58][R118.64], P0 ;  /* 0x54a0000076037fae */ /* 0x000fe8000812187a */
[----:B------:R4:W-:Y:S04]  /*cea90*/  STL.64 [R1+0x1d68], R76 ;  /* 0x001d684c01007387 */ /* 0x0009e80000100a00 */
[----:B------:R-:W-:Y:S04]  /*ceaa0*/  LDGSTS.E [R3+0x54b00], desc[UR58][R116.64], P1 ;  /* 0x54b0000074037fae */ /* 0x000fe8000892187a */
[----:B------:R-:W-:Y:S04]  /*ceab0*/  STL.64 [R1+0x1d60], R74 ;  /* 0x001d604a01007387 */ /* 0x000fe80000100a00 */
[----:B------:R-:W-:Y:S04]  /*ceac0*/  LDGSTS.E [R3+0x55a00], desc[UR58][R96.64], P0 ;  /* 0x55a0000060037fae */ /* 0x000fe8000812187a */
[----:B------:R4:W-:Y:S04]  /*cead0*/  STL.64 [R1+0x1d58], R70 ;  /* 0x001d584601007387 */ /* 0x0009e80000100a00 */
[----:B------:R-:W-:Y:S04]  /*ceae0*/  LDGSTS.E [R3+0x55b00], desc[UR58][R94.64], P1 ;  /* 0x55b000005e037fae */ /* 0x000fe8000892187a */
[----:B-1----:R-:W4:Y:S04]  /*ceaf0*/  LDL R96, [R1+0x28a8] ;  /* 0x0028a80001607983 */ /* 0x002f280000100800 */
[----:B------:R-:W-:Y:S04]  /*ceb00*/  LDGSTS.E [R3+0x56a00], desc[UR58][R114.64], P0 ;  /* 0x56a0000072037fae */ /* 0x000fe8000812187a */
[----:B--2---:R-:W2:Y:S04]  /*ceb10*/  LDL R95, [R1+0x28ac] ;  /* 0x0028ac00015f7983 */ /* 0x004ea80000100800 */
[----:B------:R-:W-:Y:S04]  /*ceb20*/  LDGSTS.E [R3+0x56b00], desc[UR58][R112.64], P1 ;  /* 0x56b0000070037fae */ /* 0x000fe8000892187a */
[----:B------:R-:W-:Y:S04]  /*ceb30*/  LDGSTS.E [R3+0x57a00], desc[UR58][R102.64], P0 ;  /* 0x57a0000066037fae */ /* 0x000fe8000812187a */
[----:B------:R-:W-:Y:S04]  /*ceb40*/  LDGSTS.E [R3+0x57b00], desc[UR58][R100.64], P1 ;  /* 0x57b0000064037fae */ /* 0x000fe8000892187a */
[----:B------:R-:W-:Y:S04]  /*ceb50*/  LDGSTS.E [R3+0x58a00], desc[UR58][R110.64], P0 ;  /* 0x58a000006e037fae */ /* 0x000fe8000812187a */
[----:B---3--:R-:W3:Y:S04]  /*ceb60*/  LDL R102, [R1+0x28b0] ;  /* 0x0028b00001667983 */ /* 0x008ee80000100800 */
[----:B----4-:R-:W4:Y:S04]  /*ceb70*/  LDL R101, [R1+0x28b4] ;  /* 0x0028b40001657983 */ /* 0x010f280000100800 */
[----:B------:R-:W-:Y:S04]  /*ceb80*/  LDGSTS.E [R3+0x58b00], desc[UR58][R108.64], P1 ;  /* 0x58b000006c037fae */ /* 0x000fe8000892187a */
        /* <DEDUP_REMOVED lines=30> */
[----:B------:R-:W-:Y:S04]  /*ced70*/  LDGSTS.E [R3+0x5fa00], desc[UR58][R74.64], P0 ;  /* 0x5fa000004a037fae */ /* 0x000fe8000812187a */
[----:B------:R-:W-:Y:S01]  /*ced80*/  LDGSTS.E [R3+0x5fb00], desc[UR58][R70.64], P1 ;  /* 0x5fb0000046037fae */ /* 0x000fe2000892187a */
[----:B------:R-:W-:-:S03]  /*ced90*/  MOV R5, R96 ;  /* 0x0000006000057202 */ /* 0x000fc60000000f00 */
[----:B------:R-:W4:Y:S01]  /*ceda0*/  LDL R96, [R1+0x2b30] ;  /* 0x002b300001607983 */ /* 0x000f220000100800 */
[----:B--2---:R-:W-:-:S03]  /*cedb0*/  IMAD.MOV.U32 R4, RZ, RZ, R95 ;  /* 0x000000ffff047224 */ /* 0x004fc600078e005f */
[----:B------:R-:W2:Y:S04]  /*cedc0*/  LDL R95, [R1+0x2b34] ;  /* 0x002b3400015f7983 */ /* 0x000ea80000100800 */
[----:B------:R3:W-:Y:S02]  /*cedd0*/  LDGSTS.E [R2+0x40c00], desc[UR58][R4.64], P0 ;  /* 0x40c0000004027fae */ /* 0x0007e4000812187a */
[----:B---3--:R-:W-:Y:S02]  /*cede0*/  IMAD.MOV.U32 R5, RZ, RZ, R102 ;  /* 0x000000ffff057224 */ /* 0x008fe400078e0066 */
[----:B------:R-:W3:Y:S01]  /*cedf0*/  LDL R102, [R1+0x2ba8] ;  /* 0x002ba80001667983 */ /* 0x000ee20000100800 */
[----:B----4-:R-:W-:-:S03]  /*cee00*/  IMAD.MOV.U32 R4, RZ, RZ, R101 ;  /* 0x000000ffff047224 */ /* 0x010fc600078e0065 */
        /* <DEDUP_REMOVED lines=27> */
[----:B-1----:R-:W-:Y:S01]  /*cefc0*/  IMAD.MOV.U32 R4, RZ, RZ, R85 ;  /* 0x000000ffff047224 */ /* 0x002fe200078e0055 */
[----:B------:R-:W-:-:S02]  /*cefd0*/  MOV R5, R88 ;  /* 0x0000005800057202 */ /* 0x000fc40000000f00 */
[----:B------:R-:W4:Y:S04]  /*cefe0*/  LDL.LU.64 R18, [R1+0x2078] ;  /* 0x0020780001127983 */ /* 0x000f280000300a00 */
[----:B------:R1:W-:Y:S04]  /*ceff0*/  LDGSTS.E [R2+0x43c00], desc[UR58][R4.64], P0 ;  /* 0x43c0000004027fae */ /* 0x0003e8000812187a */
[----:B------:R-:W4:Y:S04]  /*cf000*/  LDL.LU.64 R20, [R1+0x1f70] ;  /* 0x001f700001147983 */ /* 0x000f280000300a00 */
[----:B------:R-:W4:Y:S01]  /*cf010*/  LDL.LU.64 R22, [R1+0x1f68] ;  /* 0x001f680001167983 */ /* 0x000f220000300a00 */
        /* <DEDUP_REMOVED lines=13> */
[----:B--2---:R-:W-:-:S05]  /*cf0f0*/  IMAD.MOV.U32 R4, RZ, RZ, R95 ;  /* 0x000000ffff047224 */ /* 0x004fca00078e005f */
[----:B------:R3:W-:Y:S02]  /*cf100*/  LDGSTS.E [R2+0x45d00], desc[UR58][R4.64], P1 ;  /* 0x45d0000004027fae */ /* 0x0007e4000892187a */
[----:B---3--:R-:W-:Y:S01]  /*cf110*/  MOV R5, R102 ;  /* 0x0000006600057202 */ /* 0x008fe20000000f00 */
[----:B----4-:R-:W-:-:S05]  /*cf120*/  IMAD.MOV.U32 R4, RZ, RZ, R101 ;  /* 0x000000ffff047224 */ /* 0x010fca00078e0065 */
        /* <DEDUP_REMOVED lines=184> */
[----:B------:R-:W-:Y:S01]  /*cfcb0*/  MOV R102, R19 ;  /* 0x0000001300667202 */ /* 0x000fe20000000f00 */
[----:B------:R-:W-:-:S02]  /*cfcc0*/  IMAD.MOV.U32 R103, RZ, RZ, R20 ;  /* 0x000000ffff677224 */ /* 0x000fc400078e0014 */
        /* <DEDUP_REMOVED lines=12> */
[----:B------:R-:W-:Y:S01]  /*cfd90*/  STL.64 [R1+0x2080], R108 ;  /* 0x0020806c01007387 */ /* 0x000fe20000100a00 */
[----:B------:R-:W-:Y:S01]  /*cfda0*/  IADD3 R65, P2, R66, UR14, RZ ;  /* 0x0000000e42417c10 */ /* 0x000fe2000ff5e0ff */
[----:B------:R-:W-:-:S02]  /*cfdb0*/  IMAD.MOV.U32 R124, RZ, RZ, R29 ;  /* 0x000000ffff7c7224 */ /* 0x000fc400078e001d */
[----:B------:R-:W-:Y:S01]  /*cfdc0*/  STL.64 [R1+0x2078], R104 ;  /* 0x0020786801007387 */ /* 0x000fe20000100a00 */
[----:B------:R-:W-:Y:S01]  /*cfdd0*/  IMAD.MOV.U32 R125, RZ, RZ, R30 ;  /* 0x000000ffff7d7224 */ /* 0x000fe200078e001e */
[----:B------:R-:W-:Y:S01]  /*cfde0*/  MOV R122, R31 ;  /* 0x0000001f007a7202 */ /* 0x000fe20000000f00 */
[----:B------:R-:W-:Y:S01]  /*cfdf0*/  IMAD.MOV.U32 R123, RZ, RZ, R32 ;  /* 0x000000ffff7b7224 */ /* 0x000fe200078e0020 */
[----:B------:R1:W-:Y:S01]  /*cfe00*/  STL.64 [R1+0x1f70], R102 ;  /* 0x001f706601007387 */ /* 0x0003e20000100a00 */
[----:B------:R-:W-:Y:S01]  /*cfe10*/  IMAD.MOV.U32 R120, RZ, RZ, R33 ;  /* 0x000000ffff787224 */ /* 0x000fe200078e0021 */
[----:B------:R-:W-:Y:S01]  /*cfe20*/  MOV R118, R35 ;  /* 0x0000002300767202 */ /* 0x000fe20000000f00 */
[----:B------:R-:W-:Y:S01]  /*cfe30*/  IMAD.MOV.U32 R121, RZ, RZ, R34 ;  /* 0x000000ffff797224 */ /* 0x000fe200078e0022 */
[----:B------:R2:W-:Y:S01]  /*cfe40*/  STL.64 [R1+0x1f68], R100 ;  /* 0x001f686401007387 */ /* 0x0005e20000100a00 */
[----:B------:R-:W-:Y:S01]  /*cfe50*/  IMAD.MOV.U32 R119, RZ, RZ, R36 ;  /* 0x000000ffff777224 */ /* 0x000fe200078e0024 */
[----:B------:R-:W-:-:S02]  /*cfe60*/  IADD3.X R66, R67, UR9, RZ, P2, !PT ;  /* 0x0000000943427c10 */ /* 0x000fc400097fe4ff */
[----:B------:R-:W-:Y:S01]  /*cfe70*/  STL.64 [R1+0x1f30], R130 ;  /* 0x001f308201007387 */ /* 0x000fe20000100a00 */
        /* <DEDUP_REMOVED lines=14> */
[----:B------:R-:W-:Y:S01]  /*cff60*/  STL.64 [R1+0x1e48], R124 ;  /* 0x001e487c01007387 */ /* 0x000fe20000100a00 */
[----:B------:R-:W-:-:S03]  /*cff70*/  IMAD.MOV.U32 R96, RZ, RZ, R45 ;  /* 0x000000ffff607224 */ /* 0x000fc600078e002d */
[----:B------:R-:W-:Y:S01]  /*cff80*/  LDGSTS.E [R2+0x49d00], desc[UR58][R208.64], P1 ;  /* 0x49d00000d0027fae */ /* 0x000fe2000892187a */
[----:B------:R-:W-:-:S03]  /*cff90*/  IMAD.MOV.U32 R97, RZ, RZ, R46 ;  /* 0x000000ffff617224 */ /* 0x000fc600078e002e */
[----:B------:R-:W-:Y:S01]  /*cffa0*/  STL.64 [R1+0x1e20], R122 ;  /* 0x001e207a01007387 */ /* 0x000fe20000100a00 */
[----:B------:R-:W-:-:S03]  /*cffb0*/  IADD3.X R68, R69, UR9, RZ, P2, !PT ;  /* 0x0000000945447c10 */ /* 0x000fc600097fe4ff */
[----:B------:R-:W-:Y:S01]  /*cffc0*/  LDGSTS.E [R2+0x4ac00], desc[UR58][R206.64], P0 ;  /* 0x4ac00000ce027fae */ /* 0x000fe2000812187a */
[----:B------:R-:W-:Y:S01]  /*cffd0*/  MOV R94, R47 ;  /* 0x0000002f005e7202 */ /* 0x000fe20000000f00 */
[----:B------:R-:W-:Y:S02]  /*cffe0*/  IMAD.MOV.U32 R95, RZ, RZ, R48 ;  /* 0x000000ffff5f7224 */ /* 0x000fe400078e0030 */
[----:B------:R-:W-:Y:S01]  /*cfff0*/  STL.64 [R1+0x1e18], R120 ;  /* 0x001e187801007387 */ /* 0x000fe20000100a00 */
[----:B------:R-:W-:-:S03]  /*d0000*/  IADD3 R69, P2, R70, UR14, RZ ;  /* 0x0000000e46457c10 */ /* 0x000fc6000ff5e0ff */
        /* <DEDUP_REMOVED lines=12> */
[----:B------:R-:W-:-:S03]  /*d00d0*/  MOV R86, R55 ;  /* 0x0000003700567202 */ /* 0x000fc60000000f00 */
[----:B------:R-:W-:Y:S01]  /*d00e0*/  LDGSTS.E [R2+0x4cc00], desc[UR58][R170.64], P0 ;  /* 0x4cc00000aa027fae */ /* 0x000fe2000812187a */
[----:B------:R-:W-:-:S03]  /*d00f0*/  IMAD.MOV.U32 R87, RZ, RZ, R56 ;  /* 0x000000ffff577224 */ /* 0x000fc600078e0038 */
[----:B------:R-:W-:Y:S01]  /*d0100*/  STL.64 [R1+0x1d48], R106 ;  /* 0x001d486a01007387 */ /* 0x000fe20000100a00 */
[----:B------:R-:W-:-:S03]  /*d0110*/  IADD3.X R70, R71, UR9, RZ, P2, !PT ;  /* 0x0000000947467c10 */ /* 0x000fc600097fe4ff */
        /* <DEDUP_REMOVED lines=51> */
[----:B------:R-:W2:Y:S04]  /*d0450*/  LDL.LU.64 R4, [R1+0x2260] ;  /* 0x0022600001047983 */ /* 0x000ea80000300a00 */
[----:B------:R-:W2:Y:S04]  /*d0460*/  LDL.LU.64 R6, [R1+0x2258] ;  /* 0x0022580001067983 */ /* 0x000ea80000300a00 */
[----:B------:R-:W2:Y:S04]  /*d0470*/  LDL.LU.64 R8, [R1+0x2110] ;  /* 0x0021100001087983 */ /* 0x000ea80000300a00 */
[----:B------:R-:W2:Y:S04]  /*d0480*/  LDL.LU.64 R10, [R1+0x2108] ;  /* 0x00210800010a7983 */ /* 0x000ea80000300a00 */
[----:B------:R-:W2:Y:S04]  /*d0490*/  LDL.LU.64 R12, [R1+0x20c0] ;  /* 0x0020c000010c7983 */ /* 0x000ea80000300a00 */
[----:B------:R-:W2:Y:S04]  /*d04a0*/  LDL.LU.64 R14, [R1+0x20b8] ;  /* 0x0020b800010e7983 */ /* 0x000ea80000300a00 */
[----:B------:R-:W2:Y:S04]  /*d04b0*/  LDL.LU.64 R16, [R1+0x1fa0] ;  /* 0x001fa00001107983 */ /* 0x000ea80000300a00 */
[----:B------:R-:W-:Y:S04]  /*d04c0*/  LDGSTS.E [R2+0x54c00], desc[UR58][R130.64], P0 ;  /* 0x54c0000082027fae */ /* 0x000fe8000812187a */
[----:B------:R-:W-:Y:S04]  /*d04d0*/  LDGSTS.E [R2+0x54d00], desc[UR58][R128.64], P1 ;  /* 0x54d0000080027fae */ /* 0x000fe8000892187a */
[----:B------:R-:W-:Y:S04]  /*d04e0*/  LDGSTS.E [R2+0x55c00], desc[UR58][R126.64], P0 ;  /* 0x55c000007e027fae */ /* 0x000fe8000812187a */
[----:B------:R-:W-:Y:S04]  /*d04f0*/  LDGSTS.E [R2+0x55d00], desc[UR58][R124.64], P1 ;  /* 0x55d000007c027fae */ /* 0x000fe8000892187a */
[----:B------:R-:W2:Y:S04]  /*d0500*/  LDL.LU.64 R18, [R1+0x1f98] ;  /* 0x001f980001127983 */ /* 0x000ea80000300a00 */
[----:B------:R-:W-:Y:S04]  /*d0510*/  LDGSTS.E [R2+0x56c00], desc[UR58][R122.64], P0 ;  /* 0x56c000007a027fae */ /* 0x000fe8000812187a */
        /* <DEDUP_REMOVED lines=18> */
[----:B------:R-:W-:Y:S01]  /*d0640*/  LDGSTS.E [R2+0x5ec00], desc[UR58][R78.64], P0 ;  /* 0x5ec000004e027fae */ /* 0x000fe2000812187a */
[----:B------:R-:W-:-:S03]  /*d0650*/  VIADD R0, R73, UR16 ;  /* 0x0000001049007c36 */ /* 0x000fc60008000000 */
[----:B------:R-:W-:Y:S04]  /*d0660*/  LDGSTS.E [R2+0x5ed00], desc[UR58][R76.64], P1 ;  /* 0x5ed000004c027fae */ /* 0x000fe8000892187a */
[----:B------:R-:W-:Y:S04]  /*d0670*/  LDGSTS.E [R2+0x5fc00], desc[UR58][R74.64], P0 ;  /* 0x5fc000004a027fae */ /* 0x000fe8000812187a */
[----:B------:R2:W-:Y:S04]  /*d0680*/  LDGSTS.E [R2+0x5fd00], desc[UR58][R70.64], P1 ;  /* 0x5fd0000046027fae */ /* 0x0005e8000892187a */
        /* <DEDUP_REMOVED lines=22> */
[----:B---3--:R-:W3:Y:S01]  /*d07f0*/  LDL.LU.64 R70, [R1+0x1c58] ;  /* 0x001c580001467983 */ /* 0x008ee20000300a00 */
[----:B----4-:R-:W-:Y:S01]  /*d0800*/  IMAD.MOV.U32 R3, RZ, RZ, R102 ;  /* 0x000000ffff037224 */ /* 0x010fe200078e0066 */
[----:B--2---:R-:W-:-:S05]  /*d0810*/  MOV R2, R101 ;  /* 0x0000006500027202 */ /* 0x004fca0000000f00 */
[----:B------:R1:W-:Y:S02]  /*d0820*/  LDGSTS.E [R0+0x40e00], desc[UR58][R2.64], P0 ;  /* 0x40e0000002007fae */ /* 0x0003e4000812187a */
[----:B-1----:R-:W-:Y:S02]  /*d0830*/  IMAD.MOV.U32 R2, RZ, RZ, R103 ;  /* 0x000000ffff027224 */ /* 0x002fe400078e0067 */
[----:B------:R-:W-:-:S05]  /*d0840*/  IMAD.MOV.U32 R3, RZ, RZ, R104 ;  /* 0x000000ffff037224 */ /* 0x000fca00078e0068 */
[----:B------:R1:W-:Y:S02]  /*d0850*/  LDGSTS.E [R0+0x40f00], desc[UR58][R2.64], P1 ;  /* 0x40f0000002007fae */ /* 0x0003e4000892187a */
[----:B-1----:R-:W-:Y:S01]  /*d0860*/  MOV R2, R109 ;  /* 0x0000006d00027202 */ /* 0x002fe20000000f00 */
[----:B------:R-:W-:Y:S02]  /*d0870*/  IMAD.MOV.U32 R3, RZ, RZ, R110 ;  /* 0x000000ffff037224 */ /* 0x000fe400078e006e */
[----:B------:R-:W2:Y:S04]  /*d0880*/  LDL.LU R110, [R1+0x64c] ;  /* 0x00064c00016e7983 */ /* 0x000ea80000300800 */
[----:B------:R1:W-:Y:S04]  /*d0890*/  LDGSTS.E [R0+0x41e00], desc[UR58][R2.64], P0 ;  /* 0x41e0000002007fae */ /* 0x0003e8000812187a */
[----:B------:R-:W4:Y:S01]  /*d08a0*/  LDL.LU R109, [R1+0x650] ;  /* 0x00065000016d7983 */ /* 0x000f220000300800 */
[----:B-1----:R-:W-:-:S02]  /*d08b0*/  IMAD.MOV.U32 R2, RZ, RZ, R111 ;  /* 0x000000ffff027224 */ /* 0x002fc400078e006f */
[----:B------:R-:W-:Y:S02]  /*d08c0*/  IMAD.MOV.U32 R3, RZ, RZ, R112 ;  /* 0x000000ffff037224 */ /* 0x000fe400078e0070 */
[----:B------:R-:W3:Y:S04]  /*d08d0*/  LDL.LU R112, [R1+0x654] ;  /* 0x0006540001707983 */ /* 0x000ee80000300800 */
[----:B------:R1:W-:Y:S04]  /*d08e0*/  LDGSTS.E [R0+0x41f00], desc[UR58][R2.64], P1 ;  /* 0x41f0000002007fae */ /* 0x0003e8000892187a */
[----:B------:R-:W4:Y:S01]  /*d08f0*/  LDL.LU R111, [R1+0x658] ;  /* 0x00065800016f7983 */ /* 0x000f220000300800 */
        /* <DEDUP_REMOVED lines=121> */
[----:B--2---:R-:W-:-:S03]  /*d1090*/  IMAD.MOV.U32 R97, RZ, RZ, R110 ;  /* 0x000000ffff617224 */ /* 0x004fc600078e006e */
[----:B------:R-:W-:Y:S02]  /*d10a0*/  IADD3.X R63, R65, UR9, RZ, P2, !PT ;  /* 0x00000009413f7c10 */ /* 0x000fe400097fe4ff */
[----:B------:R-:W-:Y:S01]  /*d10b0*/  IADD3 R64, P2, R66, UR14, RZ ;  /* 0x0000000e42407c10 */ /* 0x000fe2000ff5e0ff */
[----:B----4-:R-:W-:Y:S01]  /*d10c0*/  IMAD.MOV.U32 R94, RZ, RZ, R111 ;  /* 0x000000ffff5e7224 */ /* 0x010fe200078e006f */
[----:B------:R-:W-:Y:S01]  /*d10d0*/  MOV R96, R109 ;  /* 0x0000006d00607202 */ /* 0x000fe20000000f00 */
[----:B---3--:R-:W-:Y:S01]  /*d10e0*/  IMAD.MOV.U32 R95, RZ, RZ, R112 ;  /* 0x000000ffff5f7224 */ /* 0x008fe200078e0070 */
[----:B------:R-:W-:Y:S01]  /*d10f0*/  IADD3.X R65, R67, UR9, RZ, P2, !PT ;  /* 0x0000000943417c10 */ /* 0x000fe200097fe4ff */
[----:B------:R-:W-:Y:S01]  /*d1100*/  IMAD.MOV.U32 R93, RZ, RZ, R156 ;  /* 0x000000ffff5d7224 */ /* 0x000fe200078e009c */
[----:B------:R-:W-:Y:S02]  /*d1110*/  IADD3 R66, P2, R68, UR14, RZ ;  /* 0x0000000e44427c10 */ /* 0x000fe4000ff5e0ff */
[----:B------:R-:W-:Y:S01]  /*d1120*/  MOV R92, R157 ;  /* 0x0000009d005c7202 */ /* 0x000fe20000000f00 */
[----:B------:R1:W-:Y:S01]  /*d1130*/  STL.64 [R1+0x18c8], R96 ;  /* 0x0018c86001007387 */ /* 0x0003e20000100a00 */
[----:B------:R-:W-:-:S03]  /*d1140*/  IMAD.MOV.U32 R91, RZ, RZ, R158 ;  /* 0x000000ffff5b7224 */ /* 0x000fc600078e009e */
[----:B------:R1:W-:Y:S01]  /*d1150*/  STL.64 [R1+0x18c0], R94 ;  /* 0x0018c05e01007387 */ /* 0x0003e20000100a00 */
[----:B------:R-:W-:Y:S01]  /*d1160*/  IMAD.MOV.U32 R90, RZ, RZ, R159 ;  /* 0x000000ffff5a7224 */ /* 0x000fe200078e009f */
[----:B------:R-:W-:Y:S01]  /*d1170*/  IADD3.X R67, R69, UR9, RZ, P2, !PT ;  /* 0x0000000945437c10 */ /* 0x000fe200097fe4ff */
[----:B------:R-:W-:Y:S01]  /*d1180*/  IMAD.MOV.U32 R89, RZ, RZ, R232 ;  /* 0x000000ffff597224 */ /* 0x000fe200078e00e8 */
[----:B------:R1:W-:Y:S01]  /*d1190*/  STL.64 [R1+0x18d8], R92 ;  /* 0x0018d85c01007387 */ /* 0x0003e20000100a00 */
[----:B------:R-:W-:-:S03]  /*d11a0*/  MOV R88, R233 ;  /* 0x000000e900587202 */ /* 0x000fc60000000f00 */
[----:B------:R1:W-:Y:S01]  /*d11b0*/  STL.64 [R1+0x18d0], R90 ;  /* 0x0018d05a01007387 */ /* 0x0003e20000100a00 */
[----:B------:R-:W-:Y:S01]  /*d11c0*/  IMAD.MOV.U32 R87, RZ, RZ, R234 ;  /* 0x000000ffff577224 */ /* 0x000fe200078e00ea */
[----:B------:R-:W-:Y:S01]  /*d11d0*/  IADD3 R68, P2, R70, UR14, RZ ;  /* 0x0000000e46447c10 */ /* 0x000fe2000ff5e0ff */
[----:B------:R-:W-:Y:S01]  /*d11e0*/  IMAD.MOV.U32 R86, RZ, RZ, R235 ;  /* 0x000000ffff567224 */ /* 0x000fe200078e00eb */
[----:B------:R1:W-:Y:S01]  /*d11f0*/  STL.64 [R1+0x18e8], R88 ;  /* 0x0018e85801007387 */ /* 0x0003e20000100a00 */
[----:B------:R-:W-:Y:S01]  /*d1200*/  IMAD.MOV.U32 R85, RZ, RZ, R196 ;  /* 0x000000ffff557224 */ /* 0x000fe200078e00c4 */
[----:B------:R-:W-:Y:S02]  /*d1210*/  MOV R84, R197 ;  /* 0x000000c500547202 */ /* 0x000fe40000000f00 */
[----:B------:R1:W-:Y:S01]  /*d1220*/  STL.64 [R1+0x18e0], R86 ;  /* 0x0018e05601007387 */ /* 0x0003e20000100a00 */
[----:B------:R-:W-:-:S03]  /*d1230*/  IMAD.MOV.U32 R83, RZ, RZ, R198 ;  /* 0x000000ffff537224 */ /* 0x000fc600078e00c6 */
[----:B------:R1:W-:Y:S01]  /*d1240*/  LDGSTS.E [R0+0x48e00], desc[UR58][R96.64], P0 ;  /* 0x48e0000060007fae */ /* 0x0003e2000812187a */
[----:B------:R-:W-:-:S03]  /*d1250*/  IMAD.MOV.U32 R82, RZ, RZ, R199 ;  /* 0x000000ffff527224 */ /* 0x000fc600078e00c7 */
[----:B------:R1:W-:Y:S01]  /*d1260*/  STL.64 [R1+0x1900], R84 ;  /* 0x0019005401007387 */ /* 0x0003e20000100a00 */
[----:B------:R-:W-:-:S03]  /*d1270*/  IMAD.MOV.U32 R81, RZ, RZ, R192 ;  /* 0x000000ffff517224 */ /* 0x000fc600078e00c0 */
[----:B------:R1:W-:Y:S01]  /*d1280*/  LDGSTS.E [R0+0x48f00], desc[UR58][R94.64], P1 ;  /* 0x48f000005e007fae */ /* 0x0003e2000892187a */
[----:B------:R-:W-:-:S03]  /*d1290*/  MOV R80, R193 ;  /* 0x000000c100507202 */ /* 0x000fc60000000f00 */
[----:B------:R1:W-:Y:S01]  /*d12a0*/  STL.64 [R1+0x18f8], R82 ;  /* 0x0018f85201007387 */ /* 0x0003e20000100a00 */
[----:B------:R-:W-:Y:S01]  /*d12b0*/  IMAD.MOV.U32 R79, RZ, RZ, R194 ;  /* 0x000000ffff4f7224 */ /* 0x000fe200078e00c2 */
[----:B------:R-:W-:Y:S02]  /*d12c0*/  IADD3.X R69, R71, UR9, RZ, P2, !PT ;  /* 0x0000000947457c10 */ /* 0x000fe400097fe4ff */
[----:B------:R1:W-:Y:S01]  /*d12d0*/  LDGSTS.E [R0+0x49e00], desc[UR58][R92.64], P0 ;  /* 0x49e000005c007fae */ /* 0x0003e2000812187a */
[----:B------:R-:W-:Y:S02]  /*d12e0*/  IMAD.MOV.U32 R78, RZ, RZ, R195 ;  /* 0x000000ffff4e7224 */ /* 0x000fe400078e00c3 */
[----:B------:R-:W-:Y:S01]  /*d12f0*/  IMAD.MOV.U32 R77, RZ, RZ, R188 ;  /* 0x000000ffff4d7224 */ /* 0x000fe200078e00bc */
[----:B------:R1:W-:Y:S01]  /*d1300*/  STL.64 [R1+0x1920], R80 ;  /* 0x0019205001007387 */ /* 0x0003e20000100a00 */
[----:B------:R-:W-:-:S03]  /*d1310*/  MOV R76, R189 ;  /* 0x000000bd004c7202 */ /* 0x000fc60000000f00 */
[----:B------:R1:W-:Y:S01]  /*d1320*/  LDGSTS.E [R0+0x49f00], desc[UR58][R90.64], P1 ;  /* 0x49f000005a007fae */ /* 0x0003e2000892187a */
[----:B------:R-:W-:-:S03]  /*d1330*/  IMAD.MOV.U32 R75, RZ, RZ, R190 ;  /* 0x000000ffff4b7224 */ /* 0x000fc600078e00be */
[----:B------:R1:W-:Y:S01]  /*d1340*/  STL.64 [R1+0x1918], R78 ;  /* 0x0019184e01007387 */ /* 0x0003e20000100a00 */
[----:B------:R-:W-:-:S03]  /*d1350*/  IMAD.MOV.U32 R74, RZ, RZ, R191 ;  /* 0x000000ffff4a7224 */ /* 0x000fc600078e00bf */
[----:B------:R1:W-:Y:S01]  /*d1360*/  LDGSTS.E [R0+0x4ae00], desc[UR58][R88.64], P0 ;  /* 0x4ae0000058007fae */ /* 0x0003e2000812187a */
[----:B------:R-:W-:-:S03]  /*d1370*/  IMAD.MOV.U32 R73, RZ, RZ, R164 ;  /* 0x000000ffff497224 */ /* 0x000fc600078e00a4 */
[----:B------:R1:W-:Y:S01]  /*d1380*/  STL.64 [R1+0x1938], R76 ;  /* 0x0019384c01007387 */ /* 0x0003e20000100a00 */
[----:B------:R-:W-:-:S03]  /*d1390*/  MOV R72, R165 ;  /* 0x000000a500487202 */ /* 0x000fc60000000f00 */
[----:B------:R1:W-:Y:S01]  /*d13a0*/  LDGSTS.E [R0+0x4af00], desc[UR58][R86.64], P1 ;  /* 0x4af0000056007fae */ /* 0x0003e2000892187a */
[----:B------:R-:W-:-:S03]  /*d13b0*/  IMAD.MOV.U32 R71, RZ, RZ, R166 ;  /* 0x000000ffff477224 */ /* 0x000fc600078e00a6 */
[----:B------:R1:W-:Y:S01]  /*d13c0*/  STL.64 [R1+0x1930], R74 ;  /* 0x0019304a01007387 */ /* 0x0003e20000100a00 */
[----:B------:R-:W-:-:S03]  /*d13d0*/  IMAD.MOV.U32 R70, RZ, RZ, R167 ;  /* 0x000000ffff467224 */ /* 0x000fc600078e00a7 */
[----:B------:R1:W-:Y:S04]  /*d13e0*/  LDGSTS.E [R0+0x4be00], desc[UR58][R84.64], P0 ;  /* 0x4be0000054007fae */ /* 0x0003e8000812187a */
[----:B------:R1:W-:Y:S04]  /*d13f0*/  STL.64 [R1+0x1958], R72 ;  /* 0x0019584801007387 */ /* 0x0003e80000100a00 */
        /* <DEDUP_REMOVED lines=52> */
[----:B------:R1:W-:Y:S01]  /*d1740*/  LDGSTS.E [R0+0x58f00], desc[UR58][R40.64], P1 ;  /* 0x58f0000028007fae */ /* 0x0003e2000892187a */
[----:B------:R-:W-:-:S03]  /*d1750*/  UIADD3 UR4, UR4, 0x1, URZ ;  /* 0x0000000104047890 */ /* 0x000fc6000fffe03f */
        /* <DEDUP_REMOVED lines=8> */
[----:B------:R-:W-:-:S03]  /*d17e0*/  UISETP.NE.U32.AND UP0, UPT, UR4, UR10, UPT ;  /* 0x0000000a0400728c */ /* 0x000fc6000bf05070 */
        /* <DEDUP_REMOVED lines=10> */
[----:B------:R1:W-:Y:S04]  /*d1890*/  LDGSTS.E [R0+0x5df00], desc[UR58][R60.64], P1 ;  /* 0x5df000003c007fae */ /* 0x0003e8000892187a */
[----:B------:R1:W-:Y:S04]  /*d18a0*/  LDGSTS.E [R0+0x5ee00], desc[UR58][R62.64], P0 ;  /* 0x5ee000003e007fae */ /* 0x0003e8000812187a */
[----:B------:R1:W-:Y:S04]  /*d18b0*/  LDGSTS.E [R0+0x5ef00], desc[UR58][R64.64], P1 ;  /* 0x5ef0000040007fae */ /* 0x0003e8000892187a */
[----:B------:R1:W-:Y:S01]  /*d18c0*/  LDGSTS.E [R0+0x5fe00], desc[UR58][R66.64], P0 ;  /* 0x5fe0000042007fae */ /* 0x0003e2000812187a */
[----:B------:R-:W-:-:S03]  /*d18d0*/  PLOP3.LUT P0, PT, PT, PT, UP0, 0x80, 0x0 ;  /* 0x000000000000781c */ /* 0x000fc60003f0f008 */
[----:B------:R1:W-:Y:S04]  /*d18e0*/  LDGSTS.E [R0+0x5ff00], desc[UR58][R68.64], P1 ;  /* 0x5ff0000044007fae */ /* 0x0003e8000892187a */
[----:B------:R-:W0:Y:S06]  /*d18f0*/  LDGDEPBAR ;  /* 0x00000000000079af */ /* 0x000e2c0000000000 */
[----:B------:R-:W-:Y:S05]  /*d1900*/  @P0 BRA `(.L_x_1) ;  /* 0xfffff77000080947 */ /* 0x000fea000383ffff */
.L_x_0:
[----:B-----5:R-:W-:Y:S01]  /*d1910*/  STL.64 [R1+0x41d0], R150 ;  /* 0x0041d09601007387 */ /* 0x020fe20000100a00 */
[----:B-1----:R-:W-:Y:S01]  /*d1920*/  MOV R0, UR59 ;  /* 0x0000003b00007c02 */ /* 0x002fe20008000f00 */
[----:B------:R-:W1:Y:S01]  /*d1930*/  LDC R14, c[0x0][0x244] ;  /* 0x00009100ff0e7b82 */ /* 0x000e620000000800 */
[----:B------:R-:W-:Y:S01]  /*d1940*/  ULDC UR4, c[0x0][0x244] ;  /* 0x0000910000047ab9 */ /* 0x000fe20000000800 */
[----:B------:R-:W-:Y:S01]  /*d1950*/  STL.64 [R1+0x41c8], R148 ;  /* 0x0041c89401007387 */ /* 0x000fe20000100a00 */
[----:B------:R-:W-:Y:S01]  /*d1960*/  ULDC.64 UR24, c[0x0][0x228] ;  /* 0x00008a0000187ab9 */ /* 0x000fe20000000a00 */
[----:B------:R-:W-:Y:S01]  /*d1970*/  ULDC.64 UR6, c[0x0][0x220] ;  /* 0x0000880000067ab9 */ /* 0x000fe20000000a00 */
[----:B------:R-:W-:Y:S01]  /*d1980*/  ULDC.64 UR8, c[0x0][0x228] ;  /* 0x00008a0000087ab9 */ /* 0x000fe20000000a00 */
[----:B------:R-:W-:Y:S01]  /*d1990*/  STL [R1+0x41c4], R144 ;  /* 0x0041c49001007387 */ /* 0x000fe20000100800 */
[----:B------:R-:W-:Y:S01]  /*d19a0*/  ULDC.64 UR12, c[0x0][0x228] ;  /* 0x00008a00000c7ab9 */ /* 0x000fe20000000a00 */
[----:B------:R-:W-:Y:S01]  /*d19b0*/  ULDC.64 UR52, c[0x0][0x228] ;  /* 0x00008a0000347ab9 */ /* 0x000fe20000000a00 */
[----:B------:R-:W2:Y:S01]  /*d19c0*/  S2R R2, SR_TID.X ;  /* 0x0000000000027919 */ /* 0x000ea20000002100 */
[----:B------:R-:W-:Y:S01]  /*d19d0*/  LOP3.LUT R5, R5, 0xfffffbff, RZ, 0xc0, !PT ;  /* 0xfffffbff05057812 */ /* 0x000fe200078ec0ff */
[----:B------:R-:W-:Y:S01]  /*d19e0*/  ULDC.64 UR54, c[0x0][0x228] ;  /* 0x00008a0000367ab9 */ /* 0x000fe20000000a00 */
[----:B------:R-:W-:Y:S01]  /*d19f0*/  ULDC UR16, c[0x0][0x228] ;  /* 0x00008a0000107ab9 */ /* 0x000fe20000000800 */
[----:B------:R-:W-:Y:S01]  /*d1a00*/  STL [R1+0x41c0], R143 ;  /* 0x0041c08f01007387 */ /* 0x000fe20000100800 */
[----:B------:R-:W3:Y:S01]  /*d1a10*/  LDC R32, c[0x0][0x244] ;  /* 0x00009100ff207b82 */ /* 0x000ee20000000800 */
[----:B------:R-:W-:Y:S01]  /*d1a20*/  LOP3.LUT R3, R3, 0xfff7ffff, RZ, 0xc0, !PT ;  /* 0xfff7ffff03037812 */ /* 0x000fe200078ec0ff */
[----:B------:R-:W-:Y:S01]  /*d1a30*/  ULDC UR49, c[0x0][0x228] ;  /* 0x00008a0000317ab9 */ /* 0x000fe20000000800 */
[----:B------:R-:W-:Y:S01]  /*d1a40*/  STL [R1+0x41bc], R142 ;  /* 0x0041bc8e01007387 */ /* 0x000fe20000100800 */
[----:B------:R-:W-:Y:S01]  /*d1a50*/  LOP3.LUT R4, R4, 0xfffffdff, RZ, 0xc0, !PT ;  /* 0xfffffdff04047812 */ /* 0x000fe200078ec0ff */
[----:B------:R-:W-:Y:S01]  /*d1a60*/  ULDC UR47, c[0x0][0x228] ;  /* 0x00008a00002f7ab9 */ /* 0x000fe20000000800 */
[----:B------:R-:W-:Y:S01]  /*d1a70*/  ULDC UR45, c[0x0][0x228] ;  /* 0x00008a00002d7ab9 */ /* 0x000fe20000000800 */
[----:B------:R4:W-:Y:S01]  /*d1a80*/  STL [R1+0x41b8], R141 ;  /* 0x0041b88d01007387 */ /* 0x0009e20000100800 */
[----:B------:R-:W-:Y:S01]  /*d1a90*/  ULDC UR18, c[0x0][0x228] ;  /* 0x00008a0000127ab9 */ /* 0x000fe20000000800 */
[----:B------:R-:W-:Y:S01]  /*d1aa0*/  ULDC UR19, c[0x0][0x228] ;  /* 0x00008a0000137ab9 */ /* 0x000fe20000000800 */
[----:B------:R-:W-:Y:S01]  /*d1ab0*/  ULDC UR44, c[0x0][0x228] ;  /* 0x00008a00002c7ab9 */ /* 0x000fe20000000800 */
[----:B------:R-:W1:Y:S01]  /*d1ac0*/  S2R R33, SR_TID.X ;  /* 0x0000000000217919 */ /* 0x000e620000002100 */
[----:B------:R-:W-:Y:S01]  /*d1ad0*/  ULDC UR39, c[0x0][0x228] ;  /* 0x00008a0000277ab9 */ /* 0x000fe20000000800 */
[----:B------:R-:W-:Y:S01]  /*d1ae0*/  ULDC UR42, c[0x0][0x228] ;  /* 0x00008a00002a7ab9 */ /* 0x000fe20000000800 */
[----:B------:R-:W-:Y:S01]  /*d1af0*/  LOP3.LUT R30, R30, 0x7fffffff, RZ, 0xc0, !PT ;  /* 0x7fffffff1e1e7812 */ /* 0x000fe200078ec0ff */
[----:B------:R-:W-:Y:S01]  /*d1b00*/  ULDC UR43, c[0x0][0x228] ;  /* 0x00008a00002b7ab9 */ /* 0x000fe20000000800 */
[----:B------:R-:W-:Y:S01]  /*d1b10*/  ULDC UR38, c[0x0][0x228] ;  /* 0x00008a0000267ab9 */ /* 0x000fe20000000800 */
[----:B----4-:R-:W4:Y:S01]  /*d1b20*/  LDL R141, [R1+0x18a4] ;  /* 0x0018a400018d7983 */ /* 0x010f220000100800 */
[----:B------:R-:W-:Y:S01]  /*d1b30*/  ULDC UR30, c[0x0][0x228] ;  /* 0x00008a00001e7ab9 */ /* 0x000fe20000000800 */
[----:B------:R-:W-:Y:S01]  /*d1b40*/  ULDC UR31, c[0x0][0x228] ;  /* 0x00008a00001f7ab9 */ /* 0x000fe20000000800 */
[----:B------:R-:W-:Y:S01]  /*d1b50*/  ULDC UR41, c[0x0][0x228] ;  /* 0x00008a0000297ab9 */ /* 0x000fe20000000800 */
[----:B------:R-:W-:Y:S01]  /*d1b60*/  STL [R1+0x41b4], R140 ;  /* 0x0041b48c01007387 */ /* 0x000fe20000100800 */
[----:B------:R-:W-:Y:S01]  /*d1b70*/  ULDC UR40, c[0x0][0x228] ;  /* 0x00008a0000287ab9 */ /* 0x000fe20000000800 */
[----:B------:R-:W-:Y:S01]  /*d1b80*/  ULDC UR37, c[0x0][0x228] ;  /* 0x00008a0000257ab9 */ /* 0x000fe20000000800 */
[----:B------:R-:W-:Y:S01]  /*d1b90*/  ULDC UR36, c[0x0][0x228] ;  /* 0x00008a0000247ab9 */ /* 0x000fe20000000800 */
[----:B------:R-:W3:Y:S01]  /*d1ba0*/  LDL R142, [R1+0x18a8] ;  /* 0x0018a800018e7983 */ /* 0x000ee20000100800 */
[----:B------:R-:W-:Y:S01]  /*d1bb0*/  MOV R144, UR8 ;  /* 0x0000000800907c02 */ /* 0x000fe20008000f00 */
[C---:B--2---:R-:W-:Y:S01]  /*d1bc0*/  IMAD.SHL.U32 R13, R2.reuse, 0x20, RZ ;  /* 0x00000020020d7824 */ /* 0x044fe200078e00ff */
[----:B------:R-:W-:Y:S01]  /*d1bd0*/  ULDC UR15, c[0x0][0x228] ;  /* 0x00008a00000f7ab9 */ /* 0x000fe20000000800 */
[----:B------:R2:W-:Y:S01]  /*d1be0*/  STL [R1+0xb8], R0 ;  /* 0x0000b80001007387 */ /* 0x0005e20000100800 */
[----:B------:R-:W-:Y:S01]  /*d1bf0*/  IMAD.SHL.U32 R2, R2, 0x10, RZ ;  /* 0x0000001002027824 */ /* 0x000fe200078e00ff */
[----:B------:R-:W-:Y:S01]  /*d1c00*/  UMOV UR17, UR52 ;  /* 0x0000003400117c82 */ /* 0x000fe20008000000 */
[----:B------:R-:W-:Y:S01]  /*d1c10*/  LOP3.LUT R13, R13, 0x400, RZ, 0xc0, !PT ;  /* 0x000004000d0d7812 */ /* 0x000fe200078ec0ff */
[----:B------:R-:W3:Y:S01]  /*d1c20*/  LDL R148, [R1+0x18b0] ;  /* 0x0018b00001947983 */ /* 0x000ee20000100800 */
[----:B------:R-:W-:Y:S01]  /*d1c30*/  IMAD.U32 R54, RZ, RZ, UR53 ;  /* 0x00000035ff367e24 */ /* 0x000fe2000f8e00ff */
[----:B------:R-:W-:Y:S01]  /*d1c40*/  LOP3.LUT R2, R2, 0x1f0, RZ, 0xc0, !PT ;  /* 0x000001f002027812 */ /* 0x000fe200078ec0ff */
[----:B------:R-:W-:Y:S01]  /*d1c50*/  ULDC.64 UR52, c[0x0][0x228] ;  /* 0x00008a0000347ab9 */ /* 0x000fe20000000a00 */
[----:B------:R-:W3:Y:S01]  /*d1c60*/  LDL R143, [R1+0x18ac] ;  /* 0x0018ac00018f7983 */ /* 0x000ee20000100800 */
[----:B------:R-:W-:Y:S01]  /*d1c70*/  ULDC UR34, c[0x0][0x228] ;  /* 0x00008a0000227ab9 */ /* 0x000fe20000000800 */
[----:B--2---:R-:W-:Y:S01]  /*d1c80*/  IADD3 R0, R252, 0x3, RZ ;  /* 0x00000003fc007810 */ /* 0x004fe20007ffe0ff */
[----:B------:R-:W-:Y:S01]  /*d1c90*/  ULDC UR14, c[0x0][0x228] ;  /* 0x00008a00000e7ab9 */ /* 0x000fe20000000800 */
[----:B------:R-:W-:Y:S01]  /*d1ca0*/  ULDC UR35, c[0x0][0x228] ;  /* 0x00008a0000237ab9 */ /* 0x000fe20000000800 */
[----:B------:R-:W-:Y:S01]  /*d1cb0*/  ULDC UR23, c[0x0][0x228] ;  /* 0x00008a0000177ab9 */ /* 0x000fe20000000800 */
[----:B------:R-:W-:Y:S01]  /*d1cc0*/  ISETP.GE.AND P1, PT, R0, UR25, PT ;  /* 0x0000001900007c0c */ /* 0x000fe2000bf26270 */
[----:B------:R-:W-:Y:S01]  /*d1cd0*/  VIADD R0, R252, 0x81 ;  /* 0x00000081fc007836 */ /* 0x000fe20000000000 */
[----:B------:R-:W-:Y:S01]  /*d1ce0*/  MOV R53, UR53 ;  /* 0x0000003500357c02 */ /* 0x000fe20008000f00 */
[----:B------:R-:W-:Y:S01]  /*d1cf0*/  ULDC UR25, c[0x0][0x228] ;  /* 0x00008a0000197ab9 */ /* 0x000fe20000000800 */
[----:B-1----:R-:W-:Y:S01]  /*d1d00*/  LOP3.LUT R33, R33, 0x3f, RZ, 0xc0, !PT ;  /* 0x0000003f21217812 */ /* 0x002fe200078ec0ff */
        /* <DEDUP_REMOVED lines=8> */
[----:B------:R-:W-:Y:S01]  /*d1d90*/  LOP3.LUT R29, R29, 0x7fffffff, RZ, 0xc0, !PT ;  /* 0x7fffffff1d1d7812 */ /* 0x000fe200078ec0ff */
[----:B------:R-:W-:Y:S01]  /*d1da0*/  ULDC UR26, c[0x0][0x228] ;  /* 0x00008a00001a7ab9 */ /* 0x000fe20000000800 */
[----:B------:R-:W-:Y:S01]  /*d1db0*/  ULDC UR50, c[0x0][0x228] ;  /* 0x00008a0000327ab9 */ /* 0x000fe20000000800 */
[----:B------:R-:W-:Y:S01]  /*d1dc0*/  ULDC UR48, c[0x0][0x228] ;  /* 0x00008a0000307ab9 */ /* 0x000fe20000000800 */
[----:B------:R-:W-:Y:S01]  /*d1dd0*/  ULDC UR46, c[0x0][0x228] ;  /* 0x00008a00002e7ab9 */ /* 0x000fe20000000800 */
[----:B------:R-:W-:Y:S01]  /*d1de0*/  ULDC UR60, c[0x0][0x228] ;  /* 0x00008a00003c7ab9 */ /* 0x000fe20000000800 */
[----:B------:R-:W-:Y:S01]  /*d1df0*/  ULDC UR56, c[0x0][0x228] ;  /* 0x00008a0000387ab9 */ /* 0x000fe20000000800 */
[----:B------:R-:W-:Y:S01]  /*d1e00*/  IMAD.U32 R52, RZ, RZ, UR55 ;  /* 0x00000037ff347e24 */ /* 0x000fe2000f8e00ff */
[----:B------:R-:W-:Y:S01]  /*d1e10*/  ULDC UR55, c[0x0][0x228] ;  /* 0x00008a0000377ab9 */ /* 0x000fe20000000800 */
[----:B------:R-:W-:Y:S01]  /*d1e20*/  MOV R140, UR58 ;  /* 0x0000003a008c7c02 */ /* 0x000fe20008000f00 */
[----:B------:R-:W-:Y:S01]  /*d1e30*/  ULDC UR61, c[0x0][0x228] ;  /* 0x00008a00003d7ab9 */ /* 0x000fe20000000800 */
[----:B------:R-:W-:Y:S01]  /*d1e40*/  ULDC UR57, c[0x0][0x228] ;  /* 0x00008a0000397ab9 */ /* 0x000fe20000000800 */
[----:B------:R-:W-:Y:S01]  /*d1e50*/  LOP3.LUT R28, R28, 0x7fffffff, RZ, 0xc0, !PT ;  /* 0x7fffffff1c1c7812 */ /* 0x000fe200078ec0ff */
[----:B------:R-:W-:-:S04]  /*d1e60*/  DEPBAR.LE SB0, 0x0 ;  /* 0x000080000000791a */ /* 0x000fc80000000000 */
[----:B------:R-:W-:Y:S02]  /*d1e70*/  LOP3.LUT R27, R27, 0x7fffffff, RZ, 0xc0, !PT ;  /* 0x7fffffff1b1b7812 */ /* 0x000fe400078ec0ff */
[----:B------:R-:W-:Y:S02]  /*d1e80*/  LOP3.LUT R26, R26, 0x7fffffff, RZ, 0xc0, !PT ;  /* 0x7fffffff1a1a7812 */ /* 0x000fe400078ec0ff */
[----:B------:R-:W-:Y:S02]  /*d1e90*/  LOP3.LUT R25, R25, 0x7fffffff, RZ, 0xc0, !PT ;  /* 0x7fffffff19197812 */ /* 0x000fe400078ec0ff */
[----:B------:R-:W-:Y:S02]  /*d1ea0*/  LOP3.LUT R24, R24, 0x7fffffff, RZ, 0xc0, !PT ;  /* 0x7fffffff18187812 */ /* 0x000fe400078ec0ff */
[----:B------:R-:W-:Y:S02]  /*d1eb0*/  LOP3.LUT R23, R23, 0x7fffffff, RZ, 0xc0, !PT ;  /* 0x7fffffff17177812 */ /* 0x000fe400078ec0ff */
[----:B------:R-:W-:-:S02]  /*d1ec0*/  LOP3.LUT R22, R22, 0x7fffffff, RZ, 0xc0, !PT ;  /* 0x7fffffff16167812 */ /* 0x000fc400078ec0ff */
[----:B------:R-:W-:Y:S02]  /*d1ed0*/  LOP3.LUT R21, R21, 0x7fffffff, RZ, 0xc0, !PT ;  /* 0x7fffffff15157812 */ /* 0x000fe400078ec0ff */
[----:B------:R-:W-:Y:S02]  /*d1ee0*/  LOP3.LUT R20, R20, 0x7fffffff, RZ, 0xc0, !PT ;  /* 0x7fffffff14147812 */ /* 0x000fe400078ec0ff */
[----:B------:R-:W-:Y:S02]  /*d1ef0*/  LOP3.LUT R11, R11, 0x7fffffff, RZ, 0xc0, !PT ;  /* 0x7fffffff0b0b7812 */ /* 0x000fe400078ec0ff */
[----:B------:R-:W-:Y:S02]  /*d1f00*/  LOP3.LUT R10, R10, 0x7fffffff, RZ, 0xc0, !PT ;  /* 0x7fffffff0a0a7812 */ /* 0x000fe400078ec0ff */
[----:B------:R-:W-:Y:S02]  /*d1f10*/  LOP3.LUT R9, R9, 0xbfffffff, RZ, 0xc0, !PT ;  /* 0xbfffffff09097812 */ /* 0x000fe400078ec0ff */
[----:B------:R-:W-:-:S02]  /*d1f20*/  LOP3.LUT R8, R8, 0xdfffffff, RZ, 0xc0, !PT ;  /* 0xdfffffff08087812 */ /* 0x000fc400078ec0ff */
[----:B------:R-:W-:Y:S02]  /*d1f30*/  LOP3.LUT R7, R7, 0x7fffffff, RZ, 0xc0, !PT ;  /* 0x7fffffff07077812 */ /* 0x000fe400078ec0ff */
[----:B------:R-:W-:Y:S01]  /*d1f40*/  LOP3.LUT R6, R6, 0xbfffffff, RZ, 0xc0, !PT ;  /* 0xbfffffff06067812 */ /* 0x000fe200078ec0ff */
[----:B------:R-:W-:Y:S01]  /*d1f50*/  BAR.SYNC.DEFER_BLOCKING 0x0 ;  /* 0x0000000000007b1d */ /* 0x000fe20000010000 */
[----:B----4-:R-:W-:-:S05]  /*d1f60*/  IMAD R12, R141, UR4, RZ ;  /* 0x000000048d0c7c24 */ /* 0x010fca000f8e02ff */
[----:B------:R-:W-:Y:S01]  /*d1f70*/  UMOV UR4, UR9 ;  /* 0x0000000900047c82 */ /* 0x000fe20008000000 */
[----:B------:R-:W-:Y:S01]  /*d1f80*/  ULDC.64 UR8, c[0x0][0x228] ;  /* 0x00008a0000087ab9 */ /* 0x000fe20000000a00 */
[----:B------:R-:W-:Y:S01]  /*d1f90*/  ISETP.GE.AND P0, PT, R0, UR4, PT ;  /* 0x0000000400007c0c */ /* 0x000fe2000bf06270 */
[----:B------:R-:W-:Y:S01]  /*d1fa0*/  ULDC UR4, c[0x0][0x244] ;  /* 0x0000910000047ab9 */ /* 0x000fe20000000800 */
[----:B------:R-:W-:Y:S01]  /*d1fb0*/  LEA R18, P2, R12, UR6, 0x2 ;  /* 0x000000060c127c11 */ /* 0x000fe2000f8410ff */
[----:B------:R-:W-:Y:S01]  /*d1fc0*/  UMOV UR10, UR8 ;  /* 0x00000008000a7c82 */ /* 0x000fe20008000000 */
[----:B------:R-:W-:Y:S01]  /*d1fd0*/  IADD3 R0, R2, UR5, R13 ;  /* 0x0000000502007c10 */ /* 0x000fe2000fffe00d */
[----:B---3--:R-:W-:Y:S01]  /*d1fe0*/  IMAD R13, R142, UR4, RZ ;  /* 0x000000048e0d7c24 */ /* 0x008fe2000f8e02ff */
[----:B------:R-:W-:Y:S01]  /*d1ff0*/  LEA.HI.X.SX32 R19, R12, UR7, 0x2, P2 ;  /* 0x000000070c137c11 */ /* 0x000fe200090f16ff */
[----:B------:R-:W-:Y:S01]  /*d2000*/  ULDC.64 UR6, c[0x0][0x220] ;  /* 0x0000880000067ab9 */ /* 0x000fe20000000a00 */
[----:B------:R-:W-:Y:S01]  /*d2010*/  ISETP.GE.AND P2, PT, R142, UR10, PT ;  /* 0x0000000a8e007c0c */ /* 0x000fe2000bf46270 */
[----:B------:R-:W-:Y:S01]  /*d2020*/  IMAD R2, R14, 0x80, R12 ;  /* 0x000000800e027824 */ /* 0x000fe200078e020c */
[----:B------:R-:W-:Y:S01]  /*d2030*/  ISETP.LT.AND P5, PT, R142, UR12, !P1 ;  /* 0x0000000c8e007c0c */ /* 0x000fe2000cfa1270 */
[----:B------:R-:W-:Y:S01]  /*d2040*/  UMOV UR51, UR9 ;  /* 0x0000000900337c82 */ /* 0x000fe20008000000 */
[----:B------:R-:W-:Y:S01]  /*d2050*/  ISETP.LT.AND P4, PT, R252, UR13, !P2 ;  /* 0x0000000dfc007c0c */ /* 0x000fe2000d781270 */
[----:B------:R-:W-:Y:S01]  /*d2060*/  ULDC.64 UR8, c[0x0][0x220] ;  /* 0x0000880000087ab9 */ /* 0x000fe20000000a00 */
[C---:B------:R-:W-:Y:S01]  /*d2070*/  LEA R16, P2, R13.reuse, UR6, 0x2 ;  /* 0x000000060d107c11 */ /* 0x040fe2000f8410ff */
[----:B------:R-:W-:Y:S01]  /*d2080*/  ULDC UR12, c[0x0][0x228] ;  /* 0x00008a00000c7ab9 */ /* 0x000fe20000000800 */
[----:B------:R-:W-:Y:S01]  /*d2090*/  LEA R14, P3, R2, UR8, 0x2 ;  /* 0x00000008020e7c11 */ /* 0x000fe2000f8610ff */
[----:B------:R-:W-:Y:S01]  /*d20a0*/  ULDC UR13, c[0x0][0x228] ;  /* 0x00008a00000d7ab9 */ /* 0x000fe20000000800 */
[----:B------:R-:W-:Y:S01]  /*d20b0*/  LEA.HI.X.SX32 R17, R13, UR7, 0x2, P2 ;  /* 0x000000070d117c11 */ /* 0x000fe200090f16ff */
[----:B------:R-:W-:Y:S01]  /*d20c0*/  IMAD R32, R32, 0x40, R2 ;  /* 0x0000004020207824 */ /* 0x000fe200078e0202 */
[----:B------:R-:W-:Y:S01]  /*d20d0*/  ISETP.LT.AND P2, PT, R148, UR17, !P1 ;  /* 0x0000001194007c0c */ /* 0x000fe2000cf41270 */
[----:B------:R-:W-:Y:S01]  /*d20e0*/  ULDC.64 UR10, c[0x0][0x220] ;  /* 0x00008800000a7ab9 */ /* 0x000fe20000000a00 */
[----:B------:R-:W-:Y:S01]  /*d20f0*/  LEA.HI.X.SX32 R15, R2, UR9, 0x2, P3 ;  /* 0x00000009020f7c11 */ /* 0x000fe200098f16ff */
[----:B------:R-:W-:Y:S01]  /*d2100*/  ULDC UR4, c[0x0][0x228] ;  /* 0x00008a0000047ab9 */ /* 0x000fe20000000800 */
[----:B------:R-:W-:Y:S01]  /*d2110*/  @P5 LOP3.LUT R5, R5, 0x400, RZ, 0xfc, !PT ;  /* 0x0000040005055812 */ /* 0x000fe200078efcff */
[----:B------:R-:W-:Y:S01]  /*d2120*/  UMOV UR17, UR54 ;  /* 0x0000003600117c82 */ /* 0x000fe20008000000 */
[----:B------:R-:W-:Y:S01]  /*d2130*/  ISETP.LT.AND P3, PT, R143, UR52, !P1 ;  /* 0x000000348f007c0c */ /* 0x000fe2000cf61270 */
[----:B------:R-:W-:Y:S01]  /*d2140*/  ULDC.64 UR52, c[0x0][0x228] ;  /* 0x00008a0000347ab9 */ /* 0x000fe20000000a00 */
[----:B------:R-:W-:Y:S01]  /*d2150*/  LOP3.LUT R5, R5, 0xffff7fff, RZ, 0xc0, !PT ;  /* 0xffff7fff05057812 */ /* 0x000fe200078ec0ff */
[----:B------:R-:W-:Y:S01]  /*d2160*/  ULDC UR8, c[0x0][0x228] ;  /* 0x00008a0000087ab9 */ /* 0x000fe20000000800 */
[----:B------:R-:W-:Y:S01]  /*d2170*/  @P4 LOP3.LUT R4, R4, 0x200, RZ, 0xfc, !PT ;  /* 0x0000020004044812 */ /* 0x000fe200078efcff */
[----:B------:R-:W-:Y:S01]  /*d2180*/  ULDC UR9, c[0x0][0x228] ;  /* 0x00008a0000097ab9 */ /* 0x000fe20000000800 */
[----:B------:R-:W-:Y:S01]  /*d2190*/  LEA R12, P4, R32, UR10, 0x2 ;  /* 0x0000000a200c7c11 */ /* 0x000fe2000f8810ff */
[----:B------:R-:W-:Y:S01]  /*d21a0*/  ULDC UR10, c[0x0][0x228] ;  /* 0x00008a00000a7ab9 */ /* 0x000fe20000000800 */
[----:B------:R-:W-:Y:S01]  /*d21b0*/  @P2 LOP3.LUT R5, R5, 0x8000, RZ, 0xfc, !PT ;  /* 0x0000800005052812 */ /* 0x000fe200078efcff */
[----:B------:R-:W-:Y:S01]  /*d21c0*/  ULDC UR6, c[0x0][0x228] ;  /* 0x00008a0000067ab9 */ /* 0x000fe20000000800 */
[----:B------:R-:W-:Y:S01]  /*d21d0*/  ISETP.LT.AND P2, PT, R141, UR17, !P1 ;  /* 0x000000118d007c0c */ /* 0x000fe2000cf41270 */
[----:B------:R-:W-:Y:S01]  /*d21e0*/  ULDC UR7, c[0x0][0x228] ;  /* 0x00008a0000077ab9 */ /* 0x000fe20000000800 */
[----:B------:R-:W-:Y:S01]  /*d21f0*/  LOP3.LUT R5, R5, 0xffffdfff, RZ, 0xc0, !PT ;  /* 0xffffdfff05057812 */ /* 0x000fe200078ec0ff */
[----:B------:R-:W-:Y:S01]  /*d2200*/  ULDC UR54, c[0x0][0x228] ;  /* 0x00008a0000367ab9 */ /* 0x000fe20000000800 */
[----:B------:R-:W-:Y:S01]  /*d2210*/  ISETP.LT.AND P1, PT, R148, UR16, !P0 ;  /* 0x0000001094007c0c */ /* 0x000fe2000c721270 */
[----:B------:R-:W-:Y:S01]  /*d2220*/  ULDC.64 UR16, c[0x0][0x228] ;  /* 0x00008a0000107ab9 */ /* 0x000fe20000000a00 */
[----:B------:R-:W-:-:S02]  /*d2230*/  @P3 LOP3.LUT R5, R5, 0x2000, RZ, 0xfc, !PT ;  /* 0x0000200005053812 */ /* 0x000fc400078efcff */
[----:B------:R-:W-:Y:S02]  /*d2240*/  LEA.HI.X.SX32 R13, R32, UR11, 0x2, P4 ;  /* 0x0000000b200d7c11 */ /* 0x000fe4000a0f16ff */
[----:B------:R-:W-:Y:S02]  /*d2250*/  LOP3.LUT R5, R5, 0xfffffeff, RZ, 0xc0, !PT ;  /* 0xfffffeff05057812 */ /* 0x000fe400078ec0ff */
[----:B------:R-:W-:-:S05]  /*d2260*/  LEA R2, R33, UR5, 0x4 ;  /* 0x0000000521027c11 */ /* 0x000fca000f8e20ff */
[----:B------:R-:W-:Y:S01]  /*d2270*/  @P1 LOP3.LUT R3, R3, 0x80000, RZ, 0xfc, !PT ;  /* 0x0008000003031812 */ /* 0x000fe200078efcff */
[----:B------:R-:W-:Y:S01]  /*d2280*/  VIADD R32, R252, 0x80 ;  /* 0x00000080fc207836 */ /* 0x000fe20000000000 */
[----:B------:R-:W-:Y:S01]  /*d2290*/  @P2 LOP3.LUT R5, R5, 0x100, RZ, 0xfc, !PT ;  /* 0x0000010005052812 */ /* 0x000fe200078efcff */
[----:B------:R-:W-:Y:S01]  /*d22a0*/  ULDC UR11, c[0x0][0x228] ;  /* 0x00008a00000b7ab9 */ /* 0x000fe20000000800 */
[----:B------:R-:W-:Y:S01]  /*d22b0*/  ISETP.LT.AND P2, PT, R143, UR12, !P0 ;  /* 0x0000000c8f007c0c */ /* 0x000fe2000c741270 */
[----:B------:R-:W-:Y:S01]  /*d22c0*/  IMAD.U32 R246, RZ, RZ, UR52 ;  /* 0x00000034fff67e24 */ /* 0x000fe2000f8e00ff */
[----:B------:R-:W-:Y:S01]  /*d22d0*/  ISETP.LT.AND P1, PT, R142, UR13, !P0 ;  /* 0x0000000d8e007c0c */ /* 0x000fe2000c721270 */
[----:B------:R-:W-:Y:S01]  /*d22e0*/  ULDC.64 UR12, c[0x0][0x228] ;  /* 0x00008a00000c7ab9 */ /* 0x000fe20000000a00 */
[----:B------:R-:W-:Y:S01]  /*d22f0*/  LOP3.LUT R3, R3, 0xfffbffff, RZ, 0xc0, !PT ;  /* 0xfffbffff03037812 */ /* 0x000fe200078ec0ff */
[----:B------:R-:W-:Y:S01]  /*d2300*/  ULDC UR5, c[0x0][0x228] ;  /* 0x00008a0000057ab9 */ /* 0x000fe20000000800 */
[----:B------:R-:W-:-:S07]  /*d2310*/  ISETP.LT.AND P0, PT, R141, UR16, !P0 ;  /* 0x000000108d007c0c */ /* 0x000fce000c701270 */
[----:B------:R-:W-:-:S04]  /*d2320*/  @P2 LOP3.LUT R3, R3, 0x40000, RZ, 0xfc, !PT ;  /* 0x0004000003032812 */ /* 0x000fc800078efcff */
[----:B------:R-:W-:-:S04]  /*d2330*/  LOP3.LUT R3, R3, 0xfffdffff, RZ, 0xc0, !PT ;  /* 0xfffdffff03037812 */ /* 0x000fc800078ec0ff */
[----:B------:R-:W-:Y:S01]  /*d2340*/  @P1 LOP3.LUT R3, R3, 0x20000, RZ, 0xfc, !PT ;  /* 0x0002000003031812 */ /* 0x000fe200078efcff */
[----:B------:R-:W-:-:S03]  /*d2350*/  UMOV UR16, UR13 ;  /* 0x0000000d00107c82 */ /* 0x000fc60008000000 */
[----:B------:R-:W-:-:S04]  /*d2360*/  LOP3.LUT R3, R3, 0xfffeffff, RZ, 0xc0, !PT ;  /* 0xfffeffff03037812 */ /* 0x000fc800078ec0ff */
[----:B------:R-:W-:Y:S02]  /*d2370*/  @P0 LOP3.LUT R3, R3, 0x10000, RZ, 0xfc, !PT ;  /* 0x0001000003030812 */ /* 0x000fe400078efcff */
[----:B------:R-:W-:Y:S02]  /*d2380*/  ISETP.GE.AND P0, PT, R32, UR16, PT ;  /* 0x0000001020007c0c */ /* 0x000fe4000bf06270 */
[----:B------:R-:W-:Y:S01]  /*d2390*/  LOP3.LUT R3, R3, 0xffff7fff, RZ, 0xc0, !PT ;  /* 0xffff7fff03037812 */ /* 0x000fe200078ec0ff */
[----:B------:R-:W-:Y:S01]  /*d23a0*/  UMOV UR59, UR12 ;  /* 0x0000000c003b7c82 */ /* 0x000fe20008000000 */
[----:B------:R-:W-:Y:S01]  /*d23b0*/  ISETP.LT.AND P3, PT, R148, UR11, !P0 ;  /* 0x0000000b94007c0c */ /* 0x000fe2000c761270 */
[----:B------:R-:W-:Y:S01]  /*d23c0*/  ULDC.64 UR12, c[0x0][0x228] ;  /* 0x00008a00000c7ab9 */ /* 0x000fe20000000a00 */
[----:B------:R-:W-:Y:S01]  /*d23d0*/  ISETP.LT.AND P2, PT, R143, UR10, !P0 ;  /* 0x0000000a8f007c0c */ /* 0x000fe2000c741270 */
[----:B------:R-:W-:Y:S01]  /*d23e0*/  VIADD R32, R252, 0x7f ;  /* 0x0000007ffc207836 */ /* 0x000fe20000000000 */
[----:B------:R-:W-:Y:S01]  /*d23f0*/  ISETP.LT.AND P1, PT, R142, UR49, !P0 ;  /* 0x000000318e007c0c */ /* 0x000fe2000c721270 */
[----:B------:R-:W-:Y:S01]  /*d2400*/  ULDC.64 UR10, c[0x0][0x228] ;  /* 0x00008a00000a7ab9 */ /* 0x000fe20000000a00 */
[----:B------:R-:W-:Y:S01]  /*d2410*/  IADD3 R33, R252, 0x7e, RZ ;  /* 0x0000007efc217810 */ /* 0x000fe20007ffe0ff */
[----:B------:R-:W-:-:S06]  /*d2420*/  ULDC UR16, c[0x0][0x228] ;  /* 0x00008a0000107ab9 */ /* 0x000fcc0000000800 */
[----:B------:R-:W-:Y:S01]  /*d2430*/  @P3 LOP3.LUT R3, R3, 0x8000, RZ, 0xfc, !PT ;  /* 0x0000800003033812 */ /* 0x000fe200078efcff */
[----:B------:R-:W-:-:S03]  /*d2440*/  ULDC UR49, c[0x0][0x228] ;  /* 0x00008a0000317ab9 */ /* 0x000fc60000000800 */
[----:B------:R-:W-:-:S04]  /*d2450*/  LOP3.LUT R3, R3, 0xffffbfff, RZ, 0xc0, !PT ;  /* 0xffffbfff03037812 */ /* 0x000fc800078ec0ff */
[----:B------:R-:W-:Y:S02]  /*d2460*/  @P2 LOP3.LUT R3, R3, 0x4000, RZ, 0xfc, !PT ;  /* 0x0000400003032812 */ /* 0x000fe400078efcff */
[----:B------:R-:W-:Y:S02]  /*d2470*/  ISETP.LT.AND P0, PT, R141, UR12, !P0 ;  /* 0x0000000c8d007c0c */ /* 0x000fe4000c701270 */
[----:B------:R-:W-:-:S04]  /*d2480*/  LOP3.LUT R3, R3, 0xffffdfff, RZ, 0xc0, !PT ;  /* 0xffffdfff03037812 */ /* 0x000fc800078ec0ff */
[----:B------:R-:W-:Y:S01]  /*d2490*/  @P1 LOP3.LUT R3, R3, 0x2000, RZ, 0xfc, !PT ;  /* 0x0000200003031812 */ /* 0x000fe200078efcff */
[----:B------:R-:W-:Y:S01]  /*d24a0*/  UMOV UR12, UR53 ;  /* 0x00000035000c7c82 */ /* 0x000fe20008000000 */
[----:B------:R-:W-:Y:S02]  /*d24b0*/  ULDC.64 UR52, c[0x0][0x228] ;  /* 0x00008a0000347ab9 */ /* 0x000fe40000000a00 */
[----:B------:R-:W-:-:S04]  /*d24c0*/  LOP3.LUT R3, R3, 0xffffefff, RZ, 0xc0, !PT ;  /* 0xffffefff03037812 */ /* 0x000fc800078ec0ff */
[----:B------:R-:W-:Y:S02]  /*d24d0*/  @P0 LOP3.LUT R3, R3, 0x1000, RZ, 0xfc, !PT ;  /* 0x0000100003030812 */ /* 0x000fe400078efcff */
[----:B------:R-:W-:-:S04]  /*d24e0*/  ISETP.GE.AND P0, PT, R32, UR12, PT ;  /* 0x0000000c20007c0c */ /* 0x000fc8000bf06270 */
[----:B------:R-:W-:Y:S02]  /*d24f0*/  ISETP.LT.AND P3, PT, R148, UR47, !P0 ;  /* 0x0000002f94007c0c */ /* 0x000fe4000c761270 */
[----:B------:R-:W-:Y:S01]  /*d2500*/  LOP3.LUT R3, R3, 0xfffff7ff, RZ, 0xc0, !PT ;  /* 0xfffff7ff03037812 */ /* 0x000fe200078ec0ff */
[----:B------:R-:W-:Y:S01]  /*d2510*/  VIADD R32, R252, 0x7d ;  /* 0x0000007dfc207836 */ /* 0x000fe20000000000 */
[----:B------:R-:W-:Y:S01]  /*d2520*/  ISETP.LT.AND P2, PT, R143, UR8, !P0 ;  /* 0x000000088f007c0c */ /* 0x000fe2000c741270 */
[----:B------:R-:W-:Y:S01]  /*d2530*/  UMOV UR58, UR52 ;  /* 0x00000034003a7c82 */ /* 0x000fe20008000000 */
[----:B------:R-:W-:Y:S01]  /*d2540*/  ISETP.LT.AND P1, PT, R142, UR9, !P0 ;  /* 0x000000098e007c0c */ /* 0x000fe2000c721270 */
[----:B------:R-:W-:Y:S01]  /*d2550*/  ULDC.64 UR8, c[0x0][0x228] ;  /* 0x00008a0000087ab9 */ /* 0x000fe20000000a00 */
[----:B------:R-:W-:Y:S01]  /*d2560*/  MOV R247, UR59 ;  /* 0x0000003b00f77c02 */ /* 0x000fe20008000f00 */
[----:B------:R-:W-:Y:S01]  /*d2570*/  ULDC UR52, c[0x0][0x228] ;  /* 0x00008a0000347ab9 */ /* 0x000fe20000000800 */
[----:B------:R-:W-:-:S03]  /*d2580*/  ULDC UR47, c[0x0][0x228] ;  /* 0x00008a00002f7ab9 */ /* 0x000fc60000000800 */
[----:B------:R-:W-:-:S04]  /*d2590*/  @P3 LOP3.LUT R3, R3, 0x800, RZ, 0xfc, !PT ;  /* 0x0000080003033812 */ /* 0x000fc800078efcff */
[----:B------:R-:W-:-:S04]  /*d25a0*/  LOP3.LUT R3, R3, 0xfffffbff, RZ, 0xc0, !PT ;  /* 0xfffffbff03037812 */ /* 0x000fc800078ec0ff */
[----:B------:R-:W-:Y:S02]  /*d25b0*/  @P2 LOP3.LUT R3, R3, 0x400, RZ, 0xfc, !PT ;  /* 0x0000040003032812 */ /* 0x000fe400078efcff */
[----:B------:R-:W-:Y:S02]  /*d25c0*/  ISETP.LT.AND P0, PT, R141, UR10, !P0 ;  /* 0x0000000a8d007c0c */ /* 0x000fe4000c701270 */
[----:B------:R-:W-:-:S04]  /*d25d0*/  LOP3.LUT R3, R3, 0xfffffdff, RZ, 0xc0, !PT ;  /* 0xfffffdff03037812 */ /* 0x000fc800078ec0ff */
[----:B------:R-:W-:Y:S01]  /*d25e0*/  @P1 LOP3.LUT R3, R3, 0x200, RZ, 0xfc, !PT ;  /* 0x0000020003031812 */ /* 0x000fe200078efcff */
[----:B------:R-:W-:Y:S01]  /*d25f0*/  UMOV UR10, UR53 ;  /* 0x00000035000a7c82 */ /* 0x000fe20008000000 */
[----:B------:R-:W-:Y:S01]  /*d2600*/  MOV R245, UR58 ;  /* 0x0000003a00f57c02 */ /* 0x000fe20008000f00 */
[----:B------:R-:W-:Y:S01]  /*d2610*/  ULDC UR58, c[0x0][0x228] ;  /* 0x00008a00003a7ab9 */ /* 0x000fe20000000800 */
[----:B------:R-:W-:Y:S01]  /*d2620*/  LOP3.LUT R3, R3, 0xfffffeff, RZ, 0xc0, !PT ;  /* 0xfffffeff03037812 */ /* 0x000fe200078ec0ff */
[----:B------:R-:W-:-:S03]  /*d2630*/  ULDC UR53, c[0x0][0x228] ;  /* 0x00008a0000357ab9 */ /* 0x000fc60000000800 */
[----:B------:R-:W-:Y:S02]  /*d2640*/  @P0 LOP3.LUT R3, R3, 0x100, RZ, 0xfc, !PT ;  /* 0x0000010003030812 */ /* 0x000fe400078efcff */
[----:B------:R-:W-:-:S04]  /*d2650*/  ISETP.GE.AND P0, PT, R33, UR10, PT ;  /* 0x0000000a21007c0c */ /* 0x000fc8000bf06270 */
[----:B------:R-:W-:Y:S02]  /*d2660*/  ISETP.LT.AND P3, PT, R148, UR5, !P0 ;  /* 0x0000000594007c0c */ /* 0x000fe4000c761270 */
[----:B------:R-:W-:Y:S01]  /*d2670*/  ISETP.LT.AND P2, PT, R143, UR4, !P0 ;  /* 0x000000048f007c0c */ /* 0x000fe2000c741270 */
[----:B------:R-:W-:Y:S01]  /*d2680*/  ULDC.64 UR4, c[0x0][0x228] ;  /* 0x00008a0000047ab9 */ /* 0x000fe20000000a00 */
[----:B------:R-:W-:Y:S02]  /*d2690*/  LOP3.LUT R3, R3, 0xffffff7f, RZ, 0xc0, !PT ;  /* 0xffffff7f03037812 */ /* 0x000fe400078ec0ff */
[----:B------:R-:W-:Y:S01]  /*d26a0*/  ISETP.LT.AND P1, PT, R142, UR45, !P0 ;  /* 0x0000002d8e007c0c */ /* 0x000fe2000c721270 */
[----:B------:R-:W-:-:S06]  /*d26b0*/  UMOV UR59, UR51 ;  /* 0x00000033003b7c82 */ /* 0x000fcc0008000000 */
[----:B------:R-:W-:Y:S01]  /*d26c0*/  @P3 LOP3.LUT R3, R3, 0x80, RZ, 0xfc, !PT ;  /* 0x0000008003033812 */ /* 0x000fe200078efcff */
[----:B------:R-:W-:Y:S01]  /*d26d0*/  ULDC UR51, c[0x0][0x228] ;  /* 0x00008a0000337ab9 */ /* 0x000fe20000000800 */
[----:B------:R-:W-:Y:S02]  /*d26e0*/  ULDC UR45, c[0x0][0x228] ;  /* 0x00008a00002d7ab9 */ /* 0x000fe40000000800 */
[----:B------:R-:W-:-:S04]  /*d26f0*/  LOP3.LUT R3, R3, 0xffffffbf, RZ, 0xc0, !PT ;  /* 0xffffffbf03037812 */ /* 0x000fc800078ec0ff */
[----:B------:R-:W-:Y:S02]  /*d2700*/  @P2 LOP3.LUT R3, R3, 0x40, RZ, 0xfc, !PT ;  /* 0x0000004003032812 */ /* 0x000fe400078efcff */
[----:B------:R-:W-:Y:S02]  /*d2710*/  ISETP.LT.AND P0, PT, R141, UR8, !P0 ;  /* 0x000000088d007c0c */ /* 0x000fe4000c701270 */
[----:B------:R-:W-:-:S04]  /*d2720*/  LOP3.LUT R3, R3, 0xffffffdf, RZ, 0xc0, !PT ;  /* 0xffffffdf03037812 */ /* 0x000fc800078ec0ff */
[----:B------:R-:W-:-:S04]  /*d2730*/  @P1 LOP3.LUT R3, R3, 0x20, RZ, 0xfc, !PT ;  /* 0x0000002003031812 */ /* 0x000fc800078efcff */
[----:B------:R-:W-:-:S04]  /*d2740*/  LOP3.LUT R3, R3, 0xffffffef, RZ, 0xc0, !PT ;  /* 0xffffffef03037812 */ /* 0x000fc800078ec0ff */
[----:B------:R-:W-:Y:S02]  /*d2750*/  @P0 LOP3.LUT R3, R3, 0x10, RZ, 0xfc, !PT ;  /* 0x0000001003030812 */ /* 0x000fe400078efcff */
[----:B------:R-:W-:Y:S02]  /*d2760*/  ISETP.GE.AND P0, PT, R32, UR17, PT ;  /* 0x0000001120007c0c */ /* 0x000fe4000bf06270 */
[----:B------:R-:W-:Y:S01]  /*d2770*/  LOP3.LUT R3, R3, 0xfffffff7, RZ, 0xc0, !PT ;  /* 0xfffffff703037812 */ /* 0x000fe200078ec0ff */
[----:B------:R-:W-:Y:S01]  /*d2780*/  VIADD R32, R252, 0x7c ;  /* 0x0000007cfc207836 */ /* 0x000fe20000000000 */
[----:B------:R-:W-:Y:S01]  /*d2790*/  ISETP.LT.AND P3, PT, R148, UR18, !P0 ;  /* 0x0000001294007c0c */ /* 0x000fe2000c761270 */
[----:B------:R-:W-:Y:S01]  /*d27a0*/  ULDC UR17, c[0x0][0x228] ;  /* 0x00008a0000117ab9 */ /* 0x000fe20000000800 */
[----:B------:R-:W-:Y:S01]  /*d27b0*/  ISETP.LT.AND P2, PT, R143, UR19, !P0 ;  /* 0x000000138f007c0c */ /* 0x000fe2000c741270 */
[----:B------:R-:W-:Y:S01]  /*d27c0*/  ULDC.64 UR18, c[0x0][0x228] ;  /* 0x00008a0000127ab9 */ /* 0x000fe20000000a00 */
[----:B------:R-:W-:Y:S01]  /*d27d0*/  ISETP.LT.AND P1, PT, R142, UR44, !P0 ;  /* 0x0000002c8e007c0c */ /* 0x000fe2000c721270 */
[----:B------:R-:W-:-:S08]  /*d27e0*/  ULDC UR44, c[0x0][0x228] ;  /* 0x00008a00002c7ab9 */ /* 0x000fd00000000800 */
[----:B------:R-:W-:-:S04]  /*d27f0*/  @P3 LOP3.LUT R3, R3, 0x8, RZ, 0xfc, !PT ;  /* 0x0000000803033812 */ /* 0x000fc800078efcff */
[----:B------:R-:W-:-:S04]  /*d2800*/  LOP3.LUT R3, R3, 0xfffffffb, RZ, 0xc0, !PT ;  /* 0xfffffffb03037812 */ /* 0x000fc800078ec0ff */
[----:B------:R-:W-:Y:S02]  /*d2810*/  @P2 LOP3.LUT R3, R3, 0x4, RZ, 0xfc, !PT ;  /* 0x0000000403032812 */ /* 0x000fe400078efcff */
[----:B------:R-:W-:Y:S02]  /*d2820*/  ISETP.LT.AND P0, PT, R141, UR4, !P0 ;  /* 0x000000048d007c0c */ /* 0x000fe4000c701270 */
[----:B------:R-:W-:-:S04]  /*d2830*/  LOP3.LUT R3, R3, 0xfffffffd, RZ, 0xc0, !PT ;  /* 0xfffffffd03037812 */ /* 0x000fc800078ec0ff */
[----:B------:R-:W-:-:S04]  /*d2840*/  @P1 LOP3.LUT R3, R3, 0x2, RZ, 0xfc, !PT ;  /* 0x0000000203031812 */ /* 0x000fc800078efcff */
[----:B------:R-:W-:-:S04]  /*d2850*/  LOP3.LUT R3, R3, 0xfffffffe, RZ, 0xc0, !PT ;  /* 0xfffffffe03037812 */ /* 0x000fc800078ec0ff */
[----:B------:R-:W-:Y:S02]  /*d2860*/  @P0 LOP3.LUT R3, R3, 0x1, RZ, 0xfc, !PT ;  /* 0x0000000103030812 */ /* 0x000fe400078efcff */
[----:B------:R-:W-:Y:S01]  /*d2870*/  ISETP.GE.AND P0, PT, R32, UR13, PT ;  /* 0x0000000d20007c0c */ /* 0x000fe2000bf06270 */
[----:B------:R-:W-:-:S03]  /*d2880*/  ULDC.64 UR12, c[0x0][0x228] ;  /* 0x00008a00000c7ab9 */ /* 0x000fc60000000a00 */
[----:B------:R-:W-:Y:S01]  /*d2890*/  ISETP.LT.AND P3, PT, R148, UR39, !P0 ;  /* 0x0000002794007c0c */ /* 0x000fe2000c761270 */
[----:B------:R-:W-:Y:S01]  /*d28a0*/  ULDC UR39, c[0x0][0x228] ;  /* 0x00008a0000277ab9 */ /* 0x000fe20000000800 */
[----:B------:R-:W-:Y:S01]  /*d28b0*/  ISETP.LT.AND P2, PT, R143, UR42, !P0 ;  /* 0x0000002a8f007c0c */ /* 0x000fe2000c741270 */
[----:B------:R-:W-:Y:S01]  /*d28c0*/  ULDC UR42, c[0x0][0x228] ;  /* 0x00008a00002a7ab9 */ /* 0x000fe20000000800 */
[----:B------:R-:W-:Y:S01]  /*d28d0*/  ISETP.LT.AND P1, PT, R142, UR43, !P0 ;  /* 0x0000002b8e007c0c */ /* 0x000fe2000c721270 */
[----:B------:R-:W-:-:S08]  /*d28e0*/  ULDC UR43, c[0x0][0x228] ;  /* 0x00008a00002b7ab9 */ /* 0x000fd00000000800 */
[----:B------:R-:W-:-:S04]  /*d28f0*/  @P3 LOP3.LUT R30, R30, 0x80000000, RZ, 0xfc, !PT ;  /* 0x800000001e1e3812 */ /* 0x000fc800078efcff */
[----:B------:R-:W-:-:S04]  /*d2900*/  LOP3.LUT R30, R30, 0xbfffffff, RZ, 0xc0, !PT ;  /* 0xbfffffff1e1e7812 */ /* 0x000fc800078ec0ff */
[----:B------:R-:W-:Y:S02]  /*d2910*/  @P2 LOP3.LUT R30, R30, 0x40000000, RZ, 0xfc, !PT ;  /* 0x400000001e1e2812 */ /* 0x000fe400078efcff */
[----:B------:R-:W-:Y:S02]  /*d2920*/  ISETP.LT.AND P0, PT, R141, UR18, !P0 ;  /* 0x000000128d007c0c */ /* 0x000fe4000c701270 */
[----:B------:R-:W-:-:S04]  /*d2930*/  LOP3.LUT R30, R30, 0xdfffffff, RZ, 0xc0, !PT ;  /* 0xdfffffff1e1e7812 */ /* 0x000fc800078ec0ff */
[----:B------:R-:W-:Y:S02]  /*d2940*/  @P1 LOP3.LUT R30, R30, 0x20000000, RZ, 0xfc, !PT ;  /* 0x200000001e1e1812 */ /* 0x000fe400078efcff */
[----:B------:R-:W-:Y:S02]  /*d2950*/  IADD3 R32, R252, 0x7b, RZ ;  /* 0x0000007bfc207810 */ /* 0x000fe40007ffe0ff */
[----:B------:R-:W-:-:S04]  /*d2960*/  LOP3.LUT R30, R30, 0xefffffff, RZ, 0xc0, !PT ;  /* 0xefffffff1e1e7812 */ /* 0x000fc800078ec0ff */
[----:B------:R-:W-:Y:S02]  /*d2970*/  @P0 LOP3.LUT R30, R30, 0x10000000, RZ, 0xfc, !PT ;  /* 0x100000001e1e0812 */ /* 0x000fe400078efcff */
[----:B------:R-:W-:Y:S02]  /*d2980*/  ISETP.GE.AND P0, PT, R32, UR11, PT ;  /* 0x0000000b20007c0c */ /* 0x000fe4000bf06270 */
[----:B------:R-:W-:Y:S01]  /*d2990*/  LOP3.LUT R30, R30, 0xf7ffffff, RZ, 0xc0, !PT ;  /* 0xf7ffffff1e1e7812 */ /* 0x000fe200078ec0ff */
[----:B------:R-:W-:Y:S01]  /*d29a0*/  VIADD R32, R252, 0x7a ;  /* 0x0000007afc207836 */ /* 0x000fe20000000000 */
[----:B------:R-:W-:Y:S01]  /*d29b0*/  ISETP.LT.AND P3, PT, R148, UR38, !P0 ;  /* 0x0000002694007c0c */ /* 0x000fe2000c761270 */
[----:B------:R-:W-:Y:S01]  /*d29c0*/  ULDC.64 UR10, c[0x0][0x228] ;  /* 0x00008a00000a7ab9 */ /* 0x000fe20000000a00 */
[----:B------:R-:W-:Y:S01]  /*d29d0*/  ISETP.LT.AND P2, PT, R143, UR30, !P0 ;  /* 0x0000001e8f007c0c */ /* 0x000fe2000c741270 */
[----:B------:R-:W-:Y:S01]  /*d29e0*/  ULDC UR38, c[0x0][0x228] ;  /* 0x00008a0000267ab9 */ /* 0x000fe20000000800 */
[----:B------:R-:W-:Y:S01]  /*d29f0*/  ISETP.LT.AND P1, PT, R142, UR31, !P0 ;  /* 0x0000001f8e007c0c */ /* 0x000fe2000c721270 */
[----:B------:R-:W-:-:S08]  /*d2a00*/  ULDC UR30, c[0x0][0x228] ;  /* 0x00008a00001e7ab9 */ /* 0x000fd00000000800 */
[----:B------:R-:W-:Y:S01]  /*d2a10*/  @P3 LOP3.LUT R30, R30, 0x8000000, RZ, 0xfc, !PT ;  /* 0x080000001e1e3812 */ /* 0x000fe200078efcff */
[----:B------:R-:W-:-:S03]  /*d2a20*/  ULDC UR31, c[0x0][0x228] ;  /* 0x00008a00001f7ab9 */ /* 0x000fc60000000800 */
[----:B------:R-:W-:-:S04]  /*d2a30*/  LOP3.LUT R30, R30, 0xfbffffff, RZ, 0xc0, !PT ;  /* 0xfbffffff1e1e7812 */ /* 0x000fc800078ec0ff */
[----:B------:R-:W-:Y:S02]  /*d2a40*/  @P2 LOP3.LUT R30, R30, 0x4000000, RZ, 0xfc, !PT ;  /* 0x040000001e1e2812 */ /* 0x000fe400078efcff */
[----:B------:R-:W-:Y:S01]  /*d2a50*/  ISETP.LT.AND P0, PT, R141, UR12, !P0 ;  /* 0x0000000c8d007c0c */ /* 0x000fe2000c701270 */
[----:B------:R-:W-:Y:S01]  /*d2a60*/  VIADD R33, R252, 0x6a ;  /* 0x0000006afc217836 */ /* 0x000fe20000000000 */
[----:B------:R-:W-:Y:S01]  /*d2a70*/  LOP3.LUT R30, R30, 0xfdffffff, RZ, 0xc0, !PT ;  /* 0xfdffffff1e1e7812 */ /* 0x000fe200078ec0ff */
[----:B------:R-:W-:-:S03]  /*d2a80*/  ULDC UR12, c[0x0][0x228] ;  /* 0x00008a00000c7ab9 */ /* 0x000fc60000000800 */
[----:B------:R-:W-:-:S04]  /*d2a90*/  @P1 LOP3.LUT R30, R30, 0x2000000, RZ, 0xfc, !PT ;  /* 0x020000001e1e1812 */ /* 0x000fc800078efcff */
        /* <DEDUP_REMOVED lines=16> */
[----:B------:R-:W-:Y:S01]  /*d2ba0*/  ULDC UR10, c[0x0][0x228] ;  /* 0x00008a00000a7ab9 */ /* 0x000fe20000000800 */
        /* <DEDUP_REMOVED lines=12> */
[----:B------:R-:W-:Y:S01]  /*d2c70*/  ULDC UR15, c[0x0][0x228] ;  /* 0x00008a00000f7ab9 */ /* 0x000fe20000000800 */
[----:B------:R-:W-:-:S07]  /*d2c80*/  ULDC UR37, c[0x0][0x228] ;  /* 0x00008a0000257ab9 */ /* 0x000fce0000000800 */
[----:B------:R-:W-:-:S04]  /*d2c90*/  @P3 LOP3.LUT R30, R30, 0x80000, RZ, 0xfc, !PT ;  /* 0x000800001e1e3812 */ /* 0x000fc800078efcff */
        /* <DEDUP_REMOVED lines=14> */
[----:B------:R-:W-:Y:S02]  /*d2d80*/  LOP3.LUT R30, R30, 0xffff7fff, RZ, 0xc0, !PT ;  /* 0xffff7fff1e1e7812 */ /* 0x000fe400078ec0ff */
[----:B------:R-:W-:Y:S01]  /*d2d90*/  ISETP.LT.AND P1, PT, R142, UR35, !P0 ;  /* 0x000000238e007c0c */ /* 0x000fe2000c721270 */
[----:B------:R-:W-:-:S06]  /*d2da0*/  ULDC UR35, c[0x0][0x228] ;  /* 0x00008a0000237ab9 */ /* 0x000fcc0000000800 */
[----:B------:R-:W-:-:S04]  /*d2db0*/  @P3 LOP3.LUT R30, R30, 0x8000, RZ, 0xfc, !PT ;  /* 0x000080001e1e3812 */ /* 0x000fc800078efcff */
[----:B------:R-:W-:-:S04]  /*d2dc0*/  LOP3.LUT R30, R30, 0xffffbfff, RZ, 0xc0, !PT ;  /* 0xffffbfff1e1e7812 */ /* 0x000fc800078ec0ff */
[----:B------:R-:W-:Y:S02]  /*d2dd0*/  @P2 LOP3.LUT R30, R30, 0x4000, RZ, 0xfc, !PT ;  /* 0x000040001e1e2812 */ /* 0x000fe400078efcff */
[----:B------:R-:W-:Y:S01]  /*d2de0*/  ISETP.LT.AND P0, PT, R141, UR4, !P0 ;  /* 0x000000048d007c0c */ /* 0x000fe2000c701270 */
[----:B------:R-:W-:Y:S01]  /*d2df0*/  ULDC UR4, c[0x0][0x228] ;  /* 0x00008a0000047ab9 */ /* 0x000fe20000000800 */
        /* <DEDUP_REMOVED lines=11> */
[----:B------:R-:W-:Y:S01]  /*d2eb0*/  ULDC UR33, c[0x0][0x228] ;  /* 0x00008a0000217ab9 */ /* 0x000fe20000000800 */
[----:B------:R-:W-:Y:S01]  /*d2ec0*/  ISETP.LT.AND P1, PT, R142, UR22, !P0 ;  /* 0x000000168e007c0c */ /* 0x000fe2000c721270 */
[----:B------:R-:W-:-:S08]  /*d2ed0*/  ULDC.64 UR22, c[0x0][0x228] ;  /* 0x00008a0000167ab9 */ /* 0x000fd00000000a00 */
        /* <DEDUP_REMOVED lines=44> */
[----:B------:R-:W-:-:S03]  /*d31a0*/  ULDC UR5, c[0x0][0x228] ;  /* 0x00008a0000057ab9 */ /* 0x000fc60000000800 */
[----:B------:R-:W-:Y:S02]  /*d31b0*/  ISETP.LT.AND P3, PT, R148, UR27, !P0 ;  /* 0x0000001b94007c0c */ /* 0x000fe4000c761270 */
        /* <DEDUP_REMOVED lines=49> */
[----:B------:R-:W-:-:S04]  /*d34d0*/  ISETP.GE.AND P0, PT, R32, UR29, PT ;  /* 0x0000001d20007c0c */ /* 0x000fc8000bf06270 */
[----:B------:R-:W-:Y:S02]  /*d34e0*/  ISETP.LT.AND P3, PT, R148, UR28, !P0 ;  /* 0x0000001c94007c0c */ /* 0x000fe4000c761270 */
[----:B------:R-:W-:Y:S01]  /*d34f0*/  LOP3.LUT R29, R29, 0xfff7ffff, RZ, 0xc0, !PT ;  /* 0xfff7ffff1d1d7812 */ /* 0x000fe200078ec0ff */
[----:B------:R-:W-:Y:S01]  /*d3500*/  VIADD R32, R252, 0x70 ;  /* 0x00000070fc207836 */ /* 0x000fe20000000000 */
[----:B------:R-:W-:Y:S01]  /*d3510*/  ISETP.LT.AND P2, PT, R143, UR58, !P0 ;  /* 0x0000003a8f007c0c */ /* 0x000fe2000c741270 */
[----:B------:R-:W-:Y:S01]  /*d3520*/  ULDC UR58, c[0x0][0x228] ;  /* 0x00008a00003a7ab9 */ /* 0x000fe20000000800 */
[----:B------:R-:W-:Y:S01]  /*d3530*/  ISETP.LT.AND P1, PT, R142, UR61, !P0 ;  /* 0x0000003d8e007c0c */ /* 0x000fe2000c721270 */
[----:B------:R-:W-:-:S06]  /*d3540*/  ULDC.64 UR28, c[0x0][0x228] ;  /* 0x00008a00001c7ab9 */ /* 0x000fcc0000000a00 */
[----:B------:R-:W-:Y:S01]  /*d3550*/  @P3 LOP3.LUT R29, R29, 0x80000, RZ, 0xfc, !PT ;  /* 0x000800001d1d3812 */ /* 0x000fe200078efcff */
[----:B------:R-:W-:-:S03]  /*d3560*/  ULDC UR61, c[0x0][0x228] ;  /* 0x00008a00003d7ab9 */ /* 0x000fc60000000800 */
        /* <DEDUP_REMOVED lines=9> */
[----:B------:R-:W-:Y:S02]  /*d3600*/  ISETP.LT.AND P1, PT, R148, UR58, !P0 ;  /* 0x0000003a94007c0c */ /* 0x000fe4000c721270 */
[----:B------:R-:W-:Y:S02]  /*d3610*/  ISETP.LT.AND P2, PT, R143, UR57, !P0 ;  /* 0x000000398f007c0c */ /* 0x000fe4000c741270 */
[----:B------:R-:W-:Y:S02]  /*d3620*/  LOP3.LUT R29, R29, 0xffff7fff, RZ, 0xc0, !PT ;  /* 0xffff7fff1d1d7812 */ /* 0x000fe400078ec0ff */
[----:B------:R-:W-:Y:S01]  /*d3630*/  IADD3 R32, R252, 0x6f, RZ ;  /* 0x0000006ffc207810 */ /* 0x000fe20007ffe0ff */
[----:B------:R-:W-:Y:S01]  /*d3640*/  UMOV UR58, UR59 ;  /* 0x0000003b003a7c82 */ /* 0x000fe20008000000 */
[----:B------:R-:W-:-:S05]  /*d3650*/  ULDC UR57, c[0x0][0x228] ;  /* 0x00008a0000397ab9 */ /* 0x000fca0000000800 */
[----:B------:R-:W-:Y:S02]  /*d3660*/  @P1 LOP3.LUT R29, R29, 0x8000, RZ, 0xfc, !PT ;  /* 0x000080001d1d1812 */ /* 0x000fe400078efcff */
[----:B------:R-:W-:Y:S01]  /*d3670*/  ISETP.LT.AND P1, PT, R142, UR54, !P0 ;  /* 0x000000368e007c0c */ /* 0x000fe2000c721270 */
[----:B------:R-:W-:Y:S01]  /*d3680*/  ULDC UR54, c[0x0][0x228] ;  /* 0x00008a0000367ab9 */ /* 0x000fe20000000800 */
        /* <DEDUP_REMOVED lines=35> */
[----:B------:R-:W-:Y:S01]  /*d38c0*/  MOV R35, UR53 ;  /* 0x0000003500237c02 */ /* 0x000fe20008000f00 */
[----:B------:R-:W-:-:S06]  /*d38d0*/  ULDC UR47, c[0x0][0x228] ;  /* 0x00008a00002f7ab9 */ /* 0x000fcc0000000800 */
        /* <DEDUP_REMOVED lines=28> */
[----:B------:R-:W-:-:S03]  /*d3aa0*/  ULDC UR29, c[0x0][0x228] ;  /* 0x00008a00001d7ab9 */ /* 0x000fc60000000800 */
[----:B------:R-:W-:Y:S01]  /*d3ab0*/  ISETP.LT.AND P3, PT, R148, UR38, !P0 ;  /* 0x0000002694007c0c */ /* 0x000fe2000c761270 */
[----:B------:R-:W-:Y:S01]  /*d3ac0*/  ULDC UR38, c[0x0][0x228] ;  /* 0x00008a0000267ab9 */ /* 0x000fe20000000800 */
[----:B------:R-:W-:Y:S02]  /*d3ad0*/  ISETP.LT.AND P2, PT, R143, UR30, !P0 ;  /* 0x0000001e8f007c0c */ /* 0x000fe4000c741270 */
        /* <DEDUP_REMOVED lines=11> */
[----:B------:R-:W-:Y:S01]  /*d3b90*/  ISETP.GE.AND P0, PT, R32, UR21, PT ;  /* 0x0000001520007c0c */ /* 0x000fe2000bf06270 */
[----:B------:R-:W-:Y:S01]  /*d3ba0*/  UMOV UR18, UR30 ;  /* 0x0000001e00127c82 */ /* 0x000fe20008000000 */
[----:B------:R-:W-:Y:S01]  /*d3bb0*/  LOP3.LUT R28, R28, 0xf7ffffff, RZ, 0xc0, !PT ;  /* 0xf7ffffff1c1c7812 */ /* 0x000fe200078ec0ff */
[----:B------:R-:W-:Y:S01]  /*d3bc0*/  ULDC.64 UR20, c[0x0][0x228] ;  /* 0x00008a0000147ab9 */ /* 0x000fe20000000a00 */
[----:B------:R-:W-:Y:S02]  /*d3bd0*/  ISETP.LT.AND P3, PT, R148, UR16, !P0 ;  /* 0x0000001094007c0c */ /* 0x000fe4000c761270 */
[----:B------:R-:W-:Y:S01]  /*d3be0*/  ISETP.LT.AND P2, PT, R143, UR17, !P0 ;  /* 0x000000118f007c0c */ /* 0x000fe2000c741270 */
[----:B------:R-:W-:Y:S01]  /*d3bf0*/  ULDC.64 UR16, c[0x0][0x228] ;  /* 0x00008a0000107ab9 */ /* 0x000fe20000000a00 */
[----:B------:R-:W-:-:S09]  /*d3c00*/  ISETP.LT.AND P1, PT, R142, UR25, !P0 ;  /* 0x000000198e007c0c */ /* 0x000fd2000c721270 */
        /* <DEDUP_REMOVED lines=9> */
[----:B------:R-:W-:Y:S01]  /*d3ca0*/  VIADD R32, R252, 0x69 ;  /* 0x00000069fc207836 */ /* 0x000fe20000000000 */
[----:B------:R-:W-:Y:S01]  /*d3cb0*/  LOP3.LUT R28, R28, 0xff7fffff, RZ, 0xc0, !PT ;  /* 0xff7fffff1c1c7812 */ /* 0x000fe200078ec0ff */
[----:B------:R-:W-:Y:S01]  /*d3cc0*/  IMAD.U32 R51, RZ, RZ, UR17 ;  /* 0x00000011ff337e24 */ /* 0x000fe2000f8e00ff */
[----:B------:R-:W-:Y:S01]  /*d3cd0*/  ISETP.LT.AND P3, PT, R148, UR20, !P0 ;  /* 0x0000001494007c0c */ /* 0x000fe2000c761270 */
[----:B------:R-:W-:Y:S01]  /*d3ce0*/  UMOV UR53, UR31 ;  /* 0x0000001f00357c82 */ /* 0x000fe20008000000 */
[----:B------:R-:W-:Y:S01]  /*d3cf0*/  ISETP.LT.AND P2, PT, R143, UR36, !P0 ;  /* 0x000000248f007c0c */ /* 0x000fe2000c741270 */
[----:B------:R-:W-:Y:S01]  /*d3d00*/  ULDC.64 UR30, c[0x0][0x228] ;  /* 0x00008a00001e7ab9 */ /* 0x000fe20000000a00 */
[----:B------:R-:W-:Y:S01]  /*d3d10*/  ISETP.LT.AND P1, PT, R142, UR15, !P0 ;  /* 0x0000000f8e007c0c */ /* 0x000fe2000c721270 */
[----:B------:R-:W-:Y:S01]  /*d3d20*/  ULDC UR36, c[0x0][0x228] ;  /* 0x00008a0000247ab9 */ /* 0x000fe20000000800 */
[----:B------:R-:W-:Y:S01]  /*d3d30*/  IADD3 R33, R252, 0x68, RZ ;  /* 0x00000068fc217810 */ /* 0x000fe20007ffe0ff */
[----:B------:R-:W-:-:S06]  /*d3d40*/  ULDC UR27, c[0x0][0x228] ;  /* 0x00008a00001b7ab9 */ /* 0x000fcc0000000800 */
[----:B------:R-:W-:-:S04]  /*d3d50*/  @P3 LOP3.LUT R28, R28, 0x800000, RZ, 0xfc, !PT ;  /* 0x008000001c1c3812 */ /* 0x000fc800078efcff */
[----:B------:R-:W-:-:S04]  /*d3d60*/  LOP3.LUT R28, R28, 0xffbfffff, RZ, 0xc0, !PT ;  /* 0xffbfffff1c1c7812 */ /* 0x000fc800078ec0ff */
[----:B------:R-:W-:Y:S02]  /*d3d70*/  @P2 LOP3.LUT R28, R28, 0x400000, RZ, 0xfc, !PT ;  /* 0x004000001c1c2812 */ /* 0x000fe400078efcff */
[----:B------:R-:W-:Y:S01]  /*d3d80*/  ISETP.LT.AND P0, PT, R141, UR16, !P0 ;  /* 0x000000108d007c0c */ /* 0x000fe2000c701270 */
[----:B------:R-:W-:Y:S01]  /*d3d90*/  ULDC.64 UR16, c[0x0][0x228] ;  /* 0x00008a0000107ab9 */ /* 0x000fe20000000a00 */
[----:B------:R-:W-:-:S04]  /*d3da0*/  LOP3.LUT R28, R28, 0xffdfffff, RZ, 0xc0, !PT ;  /* 0xffdfffff1c1c7812 */ /* 0x000fc800078ec0ff */
[----:B------:R-:W-:-:S04]  /*d3db0*/  @P1 LOP3.LUT R28, R28, 0x200000, RZ, 0xfc, !PT ;  /* 0x002000001c1c1812 */ /* 0x000fc800078efcff */
[----:B------:R-:W-:-:S04]  /*d3dc0*/  LOP3.LUT R28, R28, 0xffefffff, RZ, 0xc0, !PT ;  /* 0xffefffff1c1c7812 */ /* 0x000fc800078ec0ff */
[----:B------:R-:W-:Y:S02]  /*d3dd0*/  @P0 LOP3.LUT R28, R28, 0x100000, RZ, 0xfc, !PT ;  /* 0x001000001c1c0812 */ /* 0x000fe400078efcff */
[----:B------:R-:W-:Y:S01]  /*d3de0*/  ISETP.GE.AND P0, PT, R32, UR19, PT ;  /* 0x0000001320007c0c */ /* 0x000fe2000bf06270 */
[----:B------:R-:W-:Y:S01]  /*d3df0*/  UMOV UR15, UR30 ;  /* 0x0000001e000f7c82 */ /* 0x000fe20008000000 */
[----:B------:R-:W-:Y:S01]  /*d3e00*/  LOP3.LUT R28, R28, 0xfff7ffff, RZ, 0xc0, !PT ;  /* 0xfff7ffff1c1c7812 */ /* 0x000fe200078ec0ff */
[----:B------:R-:W-:Y:S01]  /*d3e10*/  ULDC.64 UR18, c[0x0][0x228] ;  /* 0x00008a0000127ab9 */ /* 0x000fe20000000a00 */
[----:B------:R-:W-:Y:S01]  /*d3e20*/  ISETP.LT.AND P3, PT, R148, UR16, !P0 ;  /* 0x0000001094007c0c */ /* 0x000fe2000c761270 */
[----:B------:R-:W-:Y:S01]  /*d3e30*/  VIADD R32, R252, 0x67 ;  /* 0x00000067fc207836 */ /* 0x000fe20000000000 */
[----:B------:R-:W-:Y:S01]  /*d3e40*/  ISETP.LT.AND P2, PT, R143, UR37, !P0 ;  /* 0x000000258f007c0c */ /* 0x000fe2000c741270 */
[----:B------:R-:W-:Y:S01]  /*d3e50*/  ULDC UR37, c[0x0][0x228] ;  /* 0x00008a0000257ab9 */ /* 0x000fe20000000800 */
[----:B------:R-:W-:-:S02]  /*d3e60*/  ISETP.LT.AND P1, PT, R142, UR14, !P0 ;  /* 0x0000000e8e007c0c */ /* 0x000fc4000c721270 */
[----:B------:R-:W-:Y:S01]  /*d3e70*/  MOV R34, UR52 ;  /* 0x0000003400227c02 */ /* 0x000fe20008000f00 */
[----:B------:R-:W-:Y:S01]  /*d3e80*/  UMOV UR22, UR31 ;  /* 0x0000001f00167c82 */ /* 0x000fe20008000000 */
[----:B------:R-:W-:-:S05]  /*d3e90*/  ULDC UR30, c[0x0][0x228] ;  /* 0x00008a00001e7ab9 */ /* 0x000fca0000000800 */
[----:B------:R-:W-:Y:S01]  /*d3ea0*/  @P3 LOP3.LUT R28, R28, 0x80000, RZ, 0xfc, !PT ;  /* 0x000800001c1c3812 */ /* 0x000fe200078efcff */
[----:B------:R-:W-:-:S03]  /*d3eb0*/  ULDC UR31, c[0x0][0x228] ;  /* 0x00008a00001f7ab9 */ /* 0x000fc60000000800 */
        /* <DEDUP_REMOVED lines=20> */
[----:B------:R-:W-:Y:S01]  /*d4000*/  ISETP.LT.AND P0, PT, R142, UR34, !P0 ;  /* 0x000000228e007c0c */ /* 0x000fe2000c701270 */
[----:B------:R-:W-:Y:S01]  /*d4010*/  UMOV UR16, UR24 ;  /* 0x0000001800107c82 */ /* 0x000fe20008000000 */
[----:B------:R-:W-:Y:S01]  /*d4020*/  LOP3.LUT R28, R28, 0xffffefff, RZ, 0xc0, !PT ;  /* 0xffffefff1c1c7812 */ /* 0x000fe200078ec0ff */
[----:B------:R-:W-:Y:S01]  /*d4030*/  UMOV UR52, UR25 ;  /* 0x0000001900347c82 */ /* 0x000fe20008000000 */
[----:B------:R-:W-:Y:S01]  /*d4040*/  ULDC UR34, c[0x0][0x228] ;  /* 0x00008a0000227ab9 */ /* 0x000fe20000000800 */
[----:B------:R-:W-:Y:S01]  /*d4050*/  ULDC UR25, c[0x0][0x228] ;  /* 0x00008a0000197ab9 */ /* 0x000fe20000000800 */
[----:B------:R-:W-:Y:S01]  /*d4060*/  @P1 LOP3.LUT R28, R28, 0x1000, RZ, 0xfc, !PT ;  /* 0x000010001c1c1812 */ /* 0x000fe200078efcff */
[----:B------:R-:W-:-:S03]  /*d4070*/  ULDC UR24, c[0x0][0x228] ;  /* 0x00008a0000187ab9 */ /* 0x000fc60000000800 */
[----:B------:R-:W-:-:S04]  /*d4080*/  LOP3.LUT R28, R28, 0xffffdfff, RZ, 0xc0, !PT ;  /* 0xffffdfff1c1c7812 */ /* 0x000fc800078ec0ff */
[----:B------:R-:W-:Y:S02]  /*d4090*/  @P0 LOP3.LUT R28, R28, 0x2000, RZ, 0xfc, !PT ;  /* 0x000020001c1c0812 */ /* 0x000fe400078efcff */
[----:B------:R-:W-:Y:S02]  /*d40a0*/  ISETP.GE.AND P0, PT, R32, UR21, PT ;  /* 0x0000001520007c0c */ /* 0x000fe4000bf06270 */
[----:B------:R-:W-:Y:S01]  /*d40b0*/  LOP3.LUT R28, R28, 0xfffff7ff, RZ, 0xc0, !PT ;  /* 0xfffff7ff1c1c7812 */ /* 0x000fe200078ec0ff */
[----:B------:R-:W-:Y:S01]  /*d40c0*/  VIADD R32, R252, 0x66 ;  /* 0x00000066fc207836 */ /* 0x000fe20000000000 */
[----:B------:R-:W-:Y:S01]  /*d40d0*/  ISETP.LT.AND P3, PT, R148, UR14, !P0 ;  /* 0x0000000e94007c0c */ /* 0x000fe2000c761270 */
[----:B------:R-:W-:Y:S01]  /*d40e0*/  ULDC.64 UR20, c[0x0][0x228] ;  /* 0x00008a0000147ab9 */ /* 0x000fe20000000a00 */
        /* <DEDUP_REMOVED lines=15> */
[----:B------:R-:W-:Y:S02]  /*d41e0*/  ISETP.LT.AND P3, PT, R148, UR12, !P0 ;  /* 0x0000000c94007c0c */ /* 0x000fe4000c761270 */
[----:B------:R-:W-:Y:S02]  /*d41f0*/  ISETP.LT.AND P2, PT, R143, UR33, !P0 ;  /* 0x000000218f007c0c */ /* 0x000fe4000c741270 */
        /* <DEDUP_REMOVED lines=10> */
[----:B------:R-:W-:Y:S01]  /*d42a0*/  MOV R50, UR21 ;  /* 0x0000001500327c02 */ /* 0x000fe20008000f00 */
[----:B------:R-:W-:Y:S01]  /*d42b0*/  ULDC.64 UR20, c[0x0][0x228] ;  /* 0x00008a0000147ab9 */ /* 0x000fe20000000a00 */
[----:B------:R-:W-:Y:S01]  /*d42c0*/  ISETP.LT.AND P3, PT, R148, UR16, !P0 ;  /* 0x0000001094007c0c */ /* 0x000fe2000c761270 */
[----:B------:R-:W-:Y:S01]  /*d42d0*/  VIADD R32, R252, 0x64 ;  /* 0x00000064fc207836 */ /* 0x000fe20000000000 */
[----:B------:R-:W-:Y:S01]  /*d42e0*/  ISETP.LT.AND P2, PT, R143, UR32, !P0 ;  /* 0x000000208f007c0c */ /* 0x000fe2000c741270 */
[----:B------:R-:W-:Y:S01]  /*d42f0*/  ULDC.64 UR18, c[0x0][0x228] ;  /* 0x00008a0000127ab9 */ /* 0x000fe20000000a00 */
[----:B------:R-:W-:-:S02]  /*d4300*/  LOP3.LUT R28, R28, 0xfffffff7, RZ, 0xc0, !PT ;  /* 0xfffffff71c1c7812 */ /* 0x000fc400078ec0ff */
[----:B------:R-:W-:-:S07]  /*d4310*/  ISETP.LT.AND P1, PT, R142, UR10, !P0 ;  /* 0x0000000a8e007c0c */ /* 0x000fce000c721270 */
[----:B------:R-:W-:-:S04]  /*d4320*/  @P3 LOP3.LUT R28, R28, 0x8, RZ, 0xfc, !PT ;  /* 0x000000081c1c3812 */ /* 0x000fc800078efcff */
[----:B------:R-:W-:Y:S01]  /*d4330*/  LOP3.LUT R28, R28, 0xfffffffb, RZ, 0xc0, !PT ;  /* 0xfffffffb1c1c7812 */ /* 0x000fe200078ec0ff */
[----:B------:R-:W-:Y:S01]  /*d4340*/  UMOV UR11, UR20 ;  /* 0x00000014000b7c82 */ /* 0x000fe20008000000 */
[----:B------:R-:W-:Y:S02]  /*d4350*/  UMOV UR12, UR18 ;  /* 0x00000012000c7c82 */ /* 0x000fe40008000000 */
[----:B------:R-:W-:Y:S01]  /*d4360*/  @P2 LOP3.LUT R28, R28, 0x4, RZ, 0xfc, !PT ;  /* 0x000000041c1c2812 */ /* 0x000fe200078efcff */
[----:B------:R-:W-:Y:S01]  /*d4370*/  VIADD R33, R252, 0x63 ;  /* 0x00000063fc217836 */ /* 0x000fe20000000000 */
[----:B------:R-:W-:Y:S01]  /*d4380*/  ISETP.LT.AND P0, PT, R141, UR11, !P0 ;  /* 0x0000000b8d007c0c */ /* 0x000fe2000c701270 */
[----:B------:R-:W-:Y:S01]  /*d4390*/  ULDC.64 UR10, c[0x0][0x228] ;  /* 0x00008a00000a7ab9 */ /* 0x000fe20000000a00 */
[----:B------:R-:W-:Y:S01]  /*d43a0*/  LOP3.LUT R28, R28, 0xfffffffd, RZ, 0xc0, !PT ;  /* 0xfffffffd1c1c7812 */ /* 0x000fe200078ec0ff */
[----:B------:R-:W-:Y:S01]  /*d43b0*/  IMAD.U32 R49, RZ, RZ, UR21 ;  /* 0x00000015ff317e24 */ /* 0x000fe2000f8e00ff */
[----:B------:R-:W-:Y:S01]  /*d43c0*/  UMOV UR33, UR52 ;  /* 0x0000003400217c82 */ /* 0x000fe20008000000 */
[----:B------:R-:W-:Y:S01]  /*d43d0*/  ULDC UR20, c[0x0][0x228] ;  /* 0x00008a0000147ab9 */ /* 0x000fe20000000800 */
[----:B------:R-:W-:-:S04]  /*d43e0*/  @P1 LOP3.LUT R28, R28, 0x2, RZ, 0xfc, !PT ;  /* 0x000000021c1c1812 */ /* 0x000fc800078efcff */
[----:B------:R-:W-:-:S04]  /*d43f0*/  LOP3.LUT R28, R28, 0xfffffffe, RZ, 0xc0, !PT ;  /* 0xfffffffe1c1c7812 */ /* 0x000fc800078ec0ff */
[----:B------:R-:W-:Y:S02]  /*d4400*/  @P0 LOP3.LUT R28, R28, 0x1, RZ, 0xfc, !PT ;  /* 0x000000011c1c0812 */ /* 0x000fe400078efcff */
[----:B------:R-:W-:Y:S01]  /*d4410*/  ISETP.GE.AND P0, PT, R32, UR15, PT ;  /* 0x0000000f20007c0c */ /* 0x000fe2000bf06270 */
[----:B------:R-:W-:-:S03]  /*d4420*/  ULDC.64 UR14, c[0x0][0x228] ;  /* 0x00008a00000e7ab9 */ /* 0x000fc60000000a00 */
[----:B------:R-:W-:Y:S02]  /*d4430*/  ISETP.LT.AND P3, PT, R148, UR10, !P0 ;  /* 0x0000000a94007c0c */ /* 0x000fe4000c761270 */
        /* <DEDUP_REMOVED lines=16> */
[C---:B------:R-:W-:Y:S01]  /*d4540*/  IADD3 R32, R252.reuse, 0x62, RZ ;  /* 0x00000062fc207810 */ /* 0x040fe20007ffe0ff */
[----:B------:R-:W-:Y:S01]  /*d4550*/  VIADD R33, R252, 0x61 ;  /* 0x00000061fc217836 */ /* 0x000fe20000000000 */
[----:B------:R-:W-:Y:S01]  /*d4560*/  ISETP.LT.AND P2, PT, R143, UR6, !P0 ;  /* 0x000000068f007c0c */ /* 0x000fe2000c741270 */
[----:B------:R-:W-:Y:S01]  /*d4570*/  UMOV UR21, UR19 ;  /* 0x0000001300157c82 */ /* 0x000fe20008000000 */
[----:B------:R-:W-:Y:S01]  /*d4580*/  ISETP.LT.AND P1, PT, R142, UR7, !P0 ;  /* 0x000000078e007c0c */ /* 0x000fe2000c721270 */
[----:B------:R-:W-:Y:S01]  /*d4590*/  ULDC.64 UR6, c[0x0][0x228] ;  /* 0x00008a0000067ab9 */ /* 0x000fe20000000a00 */
[----:B------:R-:W-:Y:S01]  /*d45a0*/  UMOV UR32, UR15 ;  /* 0x0000000f00207c82 */ /* 0x000fe20008000000 */
[----:B------:R-:W-:-:S04]  /*d45b0*/  ULDC UR14, c[0x0][0x228] ;  /* 0x00008a00000e7ab9 */ /* 0x000fc80000000800 */
[----:B------:R-:W-:Y:S01]  /*d45c0*/  @P3 LOP3.LUT R27, R27, 0x8000000, RZ, 0xfc, !PT ;  /* 0x080000001b1b3812 */ /* 0x000fe200078efcff */
[----:B------:R-:W-:Y:S01]  /*d45d0*/  UMOV UR8, UR12 ;  /* 0x0000000c00087c82 */ /* 0x000fe20008000000 */
[----:B------:R-:W-:Y:S01]  /*d45e0*/  ISETP.LT.AND P0, PT, R141, UR10, !P0 ;  /* 0x0000000a8d007c0c */ /* 0x000fe2000c701270 */
[----:B------:R-:W-:Y:S01]  /*d45f0*/  UMOV UR16, UR13 ;  /* 0x0000000d00107c82 */ /* 0x000fe20008000000 */
[----:B------:R-:W-:Y:S01]  /*d4600*/  LOP3.LUT R27, R27, 0xfbffffff, RZ, 0xc0, !PT ;  /* 0xfbffffff1b1b7812 */ /* 0x000fe200078ec0ff */
[----:B------:R-:W-:Y:S01]  /*d4610*/  ULDC.64 UR12, c[0x0][0x228] ;  /* 0x00008a00000c7ab9 */ /* 0x000fe20000000a00 */
[----:B------:R-:W-:Y:S01]  /*d4620*/  UMOV UR19, UR53 ;  /* 0x0000003500137c82 */ /* 0x000fe20008000000 */
[----:B------:R-:W-:Y:S01]  /*d4630*/  ULDC UR15, c[0x0][0x228] ;  /* 0x00008a00000f7ab9 */ /* 0x000fe20000000800 */
[----:B------:R-:W-:Y:S01]  /*d4640*/  @P2 LOP3.LUT R27, R27, 0x4000000, RZ, 0xfc, !PT ;  /* 0x040000001b1b2812 */ /* 0x000fe200078efcff */
[----:B------:R-:W-:Y:S01]  /*d4650*/  UMOV UR18, UR13 ;  /* 0x0000000d00127c82 */ /* 0x000fe20008000000 */
[----:B------:R-:W-:-:S02]  /*d4660*/  ULDC.64 UR52, c[0x0][0x228] ;  /* 0x00008a0000347ab9 */ /* 0x000fc40000000a00 */
[----:B------:R-:W-:-:S04]  /*d4670*/  LOP3.LUT R27, R27, 0xfdffffff, RZ, 0xc0, !PT ;  /* 0xfdffffff1b1b7812 */ /* 0x000fc800078ec0ff */
[----:B------:R-:W-:-:S04]  /*d4680*/  @P1 LOP3.LUT R27, R27, 0x2000000, RZ, 0xfc, !PT ;  /* 0x020000001b1b1812 */ /* 0x000fc800078efcff */
[----:B------:R-:W-:-:S04]  /*d4690*/  LOP3.LUT R27, R27, 0xfeffffff, RZ, 0xc0, !PT ;  /* 0xfeffffff1b1b7812 */ /* 0x000fc800078ec0ff */
[----:B------:R-:W-:Y:S02]  /*d46a0*/  @P0 LOP3.LUT R27, R27, 0x1000000, RZ, 0xfc, !PT ;  /* 0x010000001b1b0812 */ /* 0x000fe400078efcff */
[----:B------:R-:W-:-:S04]  /*d46b0*/  ISETP.GE.AND P0, PT, R32, UR17, PT ;  /* 0x0000001120007c0c */ /* 0x000fc8000bf06270 */
[----:B------:R-:W-:Y:S02]  /*d46c0*/  ISETP.LT.AND P3, PT, R148, UR6, !P0 ;  /* 0x0000000694007c0c */ /* 0x000fe4000c761270 */
[----:B------:R-:W-:Y:S02]  /*d46d0*/  ISETP.LT.AND P2, PT, R143, UR4, !P0 ;  /* 0x000000048f007c0c */ /* 0x000fe4000c741270 */
[----:B------:R-:W-:Y:S02]  /*d46e0*/  LOP3.LUT R27, R27, 0xff7fffff, RZ, 0xc0, !PT ;  /* 0xff7fffff1b1b7812 */ /* 0x000fe400078ec0ff */
[----:B------:R-:W-:Y:S01]  /*d46f0*/  ISETP.LT.AND P1, PT, R142, UR5, !P0 ;  /* 0x000000058e007c0c */ /* 0x000fe2000c721270 */
[----:B------:R-:W-:-:S06]  /*d4700*/  ULDC.64 UR4, c[0x0][0x228] ;  /* 0x00008a0000047ab9 */ /* 0x000fcc0000000a00 */
        /* <DEDUP_REMOVED lines=11> */
[----:B------:R-:W-:Y:S01]  /*d47c0*/  VIADD R32, R252, 0x60 ;  /* 0x00000060fc207836 */ /* 0x000fe20000000000 */
[----:B------:R-:W-:Y:S01]  /*d47d0*/  ISETP.LT.AND P3, PT, R148, UR4, !P0 ;  /* 0x0000000494007c0c */ /* 0x000fe2000c761270 */
[----:B------:R-:W-:Y:S01]  /*d47e0*/  ULDC.64 UR12, c[0x0][0x228] ;  /* 0x00008a00000c7ab9 */ /* 0x000fe20000000a00 */
        /* <DEDUP_REMOVED lines=16> */
[----:B------:R-:W-:Y:S01]  /*d48f0*/  UMOV UR41, UR11 ;  /* 0x0000000b00297c82 */ /* 0x000fe20008000000 */
[----:B------:R-:W-:Y:S01]  /*d4900*/  ISETP.LT.AND P2, PT, R143, UR48, !P0 ;  /* 0x000000308f007c0c */ /* 0x000fe2000c741270 */
[----:B------:R-:W-:Y:S01]  /*d4910*/  ULDC.64 UR10, c[0x0][0x228] ;  /* 0x00008a00000a7ab9 */ /* 0x000fe20000000a00 */
[----:B------:R-:W-:Y:S01]  /*d4920*/  ISETP.LT.AND P1, PT, R142, UR46, !P0 ;  /* 0x0000002e8e007c0c */ /* 0x000fe2000c721270 */
[----:B------:R-:W-:Y:S01]  /*d4930*/  ULDC.64 UR8, c[0x0][0x228] ;  /* 0x00008a0000087ab9 */ /* 0x000fe20000000a00 */
[----:B------:R-:W-:Y:S01]  /*d4940*/  IADD3 R32, R252, 0x5e, RZ ;  /* 0x0000005efc207810 */ /* 0x000fe20007ffe0ff */
[----:B------:R-:W-:Y:S01]  /*d4950*/  UMOV UR17, UR21 ;  /* 0x0000001500117c82 */ /* 0x000fe20008000000 */
[----:B------:R-:W-:-:S05]  /*d4960*/  ULDC UR12, c[0x0][0x228] ;  /* 0x00008a00000c7ab9 */ /* 0x000fca0000000800 */
[----:B------:R-:W-:Y:S02]  /*d4970*/  @P3 LOP3.LUT R27, R27, 0x8000, RZ, 0xfc, !PT ;  /* 0x000080001b1b3812 */ /* 0x000fe400078efcff */
[----:B------:R-:W-:Y:S01]  /*d4980*/  ISETP.LT.AND P0, PT, R141, UR4, !P0 ;  /* 0x000000048d007c0c */ /* 0x000fe2000c701270 */
[----:B------:R-:W-:Y:S01]  /*d4990*/  UMOV UR59, UR9 ;  /* 0x00000009003b7c82 */ /* 0x000fe20008000000 */
[----:B------:R-:W-:Y:S01]  /*d49a0*/  LOP3.LUT R27, R27, 0xffffbfff, RZ, 0xc0, !PT ;  /* 0xffffbfff1b1b7812 */ /* 0x000fe200078ec0ff */
[----:B------:R-:W-:-:S03]  /*d49b0*/  ULDC UR21, c[0x0][0x228] ;  /* 0x00008a0000157ab9 */ /* 0x000fc60000000800 */
[----:B------:R-:W-:-:S04]  /*d49c0*/  @P2 LOP3.LUT R27, R27, 0x4000, RZ, 0xfc, !PT ;  /* 0x000040001b1b2812 */ /* 0x000fc800078efcff */
        /* <DEDUP_REMOVED lines=9> */
[----:B------:R-:W-:Y:S01]  /*d4a60*/  ULDC.64 UR6, c[0x0][0x228] ;  /* 0x00008a0000067ab9 */ /* 0x000fe20000000a00 */
[----:B------:R-:W-:Y:S02]  /*d4a70*/  ISETP.LT.AND P2, PT, R143, UR50, !P0 ;  /* 0x000000328f007c0c */ /* 0x000fe4000c741270 */
[----:B------:R-:W-:Y:S01]  /*d4a80*/  ISETP.LT.AND P1, PT, R142, UR49, !P0 ;  /* 0x000000318e007c0c */ /* 0x000fe2000c721270 */
[----:B------:R-:W-:-:S08]  /*d4a90*/  VIADD R33, R252, 0x5d ;  /* 0x0000005dfc217836 */ /* 0x000fd00000000000 */
[----:B------:R-:W-:Y:S01]  /*d4aa0*/  @P3 LOP3.LUT R27, R27, 0x800, RZ, 0xfc, !PT ;  /* 0x000008001b1b3812 */ /* 0x000fe200078efcff */
[----:B------:R-:W-:-:S03]  /*d4ab0*/  ULDC.64 UR48, c[0x0][0x228] ;  /* 0x00008a0000307ab9 */ /* 0x000fc60000000a00 */
        /* <DEDUP_REMOVED lines=11> */
[----:B------:R-:W-:-:S07]  /*d4b70*/  ISETP.LT.AND P1, PT, R142, UR55, !P0 ;  /* 0x000000378e007c0c */ /* 0x000fce000c721270 */
[----:B------:R-:W-:-:S04]  /*d4b80*/  @P3 LOP3.LUT R27, R27, 0x80, RZ, 0xfc, !PT ;  /* 0x000000801b1b3812 */ /* 0x000fc800078efcff */
[----:B------:R-:W-:Y:S01]  /*d4b90*/  LOP3.LUT R27, R27, 0xffffffbf, RZ, 0xc0, !PT ;  /* 0xffffffbf1b1b7812 */ /* 0x000fe200078ec0ff */
[----:B------:R-:W-:-:S03]  /*d4ba0*/  UMOV UR4, UR6 ;  /* 0x0000000600047c82 */ /* 0x000fc60008000000 */
        /* <DEDUP_REMOVED lines=9> */
[----:B------:R-:W-:Y:S01]  /*d4c40*/  UMOV UR6, UR48 ;  /* 0x0000003000067c82 */ /* 0x000fe20008000000 */
[----:B------:R-:W-:Y:S01]  /*d4c50*/  ISETP.LT.AND P3, PT, R148, UR4, !P0 ;  /* 0x0000000494007c0c */ /* 0x000fe2000c761270 */
[----:B------:R-:W-:Y:S01]  /*d4c60*/  VIADD R32, R252, 0x5c ;  /* 0x0000005cfc207836 */ /* 0x000fe20000000000 */
[----:B------:R-:W-:Y:S01]  /*d4c70*/  ISETP.LT.AND P2, PT, R143, UR60, !P0 ;  /* 0x0000003c8f007c0c */ /* 0x000fe2000c741270 */
[----:B------:R-:W-:Y:S01]  /*d4c80*/  UMOV UR40, UR7 ;  /* 0x0000000700287c82 */ /* 0x000fe20008000000 */
[----:B------:R-:W-:Y:S01]  /*d4c90*/  ISETP.LT.AND P1, PT, R142, UR28, !P0 ;  /* 0x0000001c8e007c0c */ /* 0x000fe2000c721270 */
[----:B------:R-:W-:Y:S01]  /*d4ca0*/  VIADD R33, R252, 0x5b ;  /* 0x0000005bfc217836 */ /* 0x000fe20000000000 */
[----:B------:R-:W-:Y:S01]  /*d4cb0*/  UMOV UR56, UR49 ;  /* 0x0000003100387c82 */ /* 0x000fe20008000000 */
        /* <DEDUP_REMOVED lines=12> */
[----:B------:R-:W-:Y:S02]  /*d4d80*/  ULDC.64 UR10, c[0x0][0x228] ;  /* 0x00008a00000a7ab9 */ /* 0x000fe40000000a00 */
        /* <DEDUP_REMOVED lines=10> */
[----:B------:R-:W-:Y:S02]  /*d4e30*/  LOP3.LUT R26, R26, 0xefffffff, RZ, 0xc0, !PT ;  /* 0xefffffff1a1a7812 */ /* 0x000fe400078ec0ff */
[----:B------:R-:W-:Y:S02]  /*d4e40*/  R2UR UR52, R34 ;  /* 0x00000000223472ca */ /* 0x000fe400000e0000 */
[----:B------:R-:W-:Y:S02]  /*d4e50*/  @P0 LOP3.LUT R26, R26, 0x10000000, RZ, 0xfc, !PT ;  /* 0x100000001a1a0812 */ /* 0x000fe400078efcff */
[----:B------:R-:W-:Y:S01]  /*d4e60*/  ISETP.GE.AND P0, PT, R33, UR9, PT ;  /* 0x0000000921007c0c */ /* 0x000fe2000bf06270 */
[----:B------:R-:W-:Y:S01]  /*d4e70*/  UMOV UR4, UR54 ;  /* 0x0000003600047c82 */ /* 0x000fe20008000000 */
[----:B------:R-:W-:Y:S01]  /*d4e80*/  LOP3.LUT R26, R26, 0xf7ffffff, RZ, 0xc0, !PT ;  /* 0xf7ffffff1a1a7812 */ /* 0x000fe200078ec0ff */
[----:B------:R-:W-:Y:S01]  /*d4e90*/  UMOV UR48, UR58 ;  /* 0x0000003a00307c82 */ /* 0x000fe20008000000 */
[----:B------:R-:W-:Y:S01]  /*d4ea0*/  ISETP.LT.AND P3, PT, R148, UR10, !P0 ;  /* 0x0000000a94007c0c */ /* 0x000fe2000c761270 */
[----:B------:R-:W-:-:S04]  /*d4eb0*/  ULDC.64 UR8, c[0x0][0x228] ;  /* 0x00008a0000087ab9 */ /* 0x000fc80000000a00 */
[----:B------:R-:W-:Y:S02]  /*d4ec0*/  ISETP.LT.AND P2, PT, R143, UR52, !P0 ;  /* 0x000000348f007c0c */ /* 0x000fe4000c741270 */
[----:B------:R-:W-:Y:S02]  /*d4ed0*/  ISETP.LT.AND P1, PT, R142, UR51, !P0 ;  /* 0x000000338e007c0c */ /* 0x000fe4000c721270 */
[----:B------:R-:W-:Y:S01]  /*d4ee0*/  IADD3 R32, R252, 0x5a, RZ ;  /* 0x0000005afc207810 */ /* 0x000fe20007ffe0ff */
[----:B------:R-:W-:-:S03]  /*d4ef0*/  UMOV UR58, UR53 ;  /* 0x00000035003a7c82 */ /* 0x000fc60008000000 */
[----:B------:R-:W-:Y:S01]  /*d4f00*/  @P3 LOP3.LUT R26, R26, 0x8000000, RZ, 0xfc, !PT ;  /* 0x080000001a1a3812 */ /* 0x000fe200078efcff */
[----:B------:R-:W-:-:S03]  /*d4f10*/  ULDC.64 UR50, c[0x0][0x228] ;  /* 0x00008a0000327ab9 */ /* 0x000fc60000000a00 */
        /* <DEDUP_REMOVED lines=8> */
[----:B------:R-:W-:-:S04]  /*d4fa0*/  ISETP.GE.AND P0, PT, R32, UR5, PT ;  /* 0x0000000520007c0c */ /* 0x000fc8000bf06270 */
[----:B------:R-:W-:Y:S02]  /*d4fb0*/  ISETP.LT.AND P3, PT, R148, UR8, !P0 ;  /* 0x0000000894007c0c */ /* 0x000fe4000c761270 */
[----:B------:R-:W-:-:S03]  /*d4fc0*/  LOP3.LUT R26, R26, 0xff7fffff, RZ, 0xc0, !PT ;  /* 0xff7fffff1a1a7812 */ /* 0x000fc600078ec0ff */
[----:B------:R-:W-:Y:S01]  /*d4fd0*/  ISETP.LT.AND P2, PT, R143, UR53, !P0 ;  /* 0x000000358f007c0c */ /* 0x000fe2000c741270 */
[----:B------:R-:W-:Y:S01]  /*d4fe0*/  UMOV UR4, UR50 ;  /* 0x0000003200047c82 */ /* 0x000fe20008000000 */
[----:B------:R-:W-:Y:S01]  /*d4ff0*/  ISETP.LT.AND P1, PT, R142, UR26, !P0 ;  /* 0x0000001a8e007c0c */ /* 0x000fe2000c721270 */
[----:B------:R-:W-:-:S05]  /*d5000*/  VIADD R33, R252, 0x59 ;  /* 0x00000059fc217836 */ /* 0x000fca0000000000 */
[----:B------:R-:W-:Y:S01]  /*d5010*/  @P3 LOP3.LUT R26, R26, 0x800000, RZ, 0xfc, !PT ;  /* 0x008000001a1a3812 */ /* 0x000fe200078efcff */
[----:B------:R-:W-:Y:S01]  /*d5020*/  ULDC.64 UR52, c[0x0][0x228] ;  /* 0x00008a0000347ab9 */ /* 0x000fe20000000a00 */
[----:B------:R-:W-:Y:S01]  /*d5030*/  VIADD R32, R252, 0x58 ;  /* 0x00000058fc207836 */ /* 0x000fe20000000000 */
[----:B------:R-:W-:Y:S01]  /*d5040*/  UMOV UR54, UR55 ;  /* 0x0000003700367c82 */ /* 0x000fe20008000000 */
[----:B------:R-:W-:Y:S02]  /*d5050*/  LOP3.LUT R26, R26, 0xffbfffff, RZ, 0xc0, !PT ;  /* 0xffbfffff1a1a7812 */ /* 0x000fe400078ec0ff */
[----:B------:R-:W-:Y:S02]  /*d5060*/  MOV R35, UR59 ;  /* 0x0000003b00237c02 */ /* 0x000fe40008000f00 */
[----:B------:R-:W-:Y:S01]  /*d5070*/  MOV R34, UR58 ;  /* 0x0000003a00227c02 */ /* 0x000fe20008000f00 */
[----:B------:R-:W-:Y:S01]  /*d5080*/  UMOV UR49, UR17 ;  /* 0x0000001100317c82 */ /* 0x000fe20008000000 */
[----:B------:R-:W-:Y:S01]  /*d5090*/  @P2 LOP3.LUT R26, R26, 0x400000, RZ, 0xfc, !PT ;  /* 0x004000001a1a2812 */ /* 0x000fe200078efcff */
[----:B------:R-:W-:Y:S01]  /*d50a0*/  UMOV UR50, UR48 ;  /* 0x0000003000327c82 */ /* 0x000fe20008000000 */
[----:B------:R-:W-:Y:S01]  /*d50b0*/  ISETP.LT.AND P0, PT, R141, UR4, !P0 ;  /* 0x000000048d007c0c */ /* 0x000fe2000c701270 */
[----:B------:R-:W-:Y:S01]  /*d50c0*/  ULDC.64 UR4, c[0x0][0x228] ;  /* 0x00008a0000047ab9 */ /* 0x000fe20000000a00 */
[----:B------:R-:W-:Y:S01]  /*d50d0*/  LOP3.LUT R26, R26, 0xffdfffff, RZ, 0xc0, !PT ;  /* 0xffdfffff1a1a7812 */ /* 0x000fe200078ec0ff */
[----:B------:R-:W-:Y:S01]  /*d50e0*/  UMOV UR6, UR52 ;  /* 0x0000003400067c82 */ /* 0x000fe20008000000 */
[----:B------:R-:W-:Y:S01]  /*d50f0*/  ULDC UR55, c[0x0][0x228] ;  /* 0x00008a0000377ab9 */ /* 0x000fe20000000800 */
[----:B------:R-:W-:Y:S01]  /*d5100*/  ULDC UR26, c[0x0][0x228] ;  /* 0x00008a00001a7ab9 */ /* 0x000fe20000000800 */
        /* <DEDUP_REMOVED lines=51> */
[----:B------:R-:W-:-:S04]  /*d5440*/  ISETP.GE.AND P0, PT, R32, UR5, PT ;  /* 0x0000000520007c0c */ /* 0x000fc8000bf06270 */
[----:B------:R-:W-:Y:S01]  /*d5450*/  ISETP.LT.AND P3, PT, R148, UR8, !P0 ;  /* 0x0000000894007c0c */ /* 0x000fe2000c761270 */
[----:B------:R-:W-:Y:S01]  /*d5460*/  UMOV UR59, UR41 ;  /* 0x00000029003b7c82 */ /* 0x000fe20008000000 */
[----:B------:R-:W-:Y:S01]  /*d5470*/  UMOV UR41, UR18 ;  /* 0x0000001200297c82 */ /* 0x000fe20008000000 */
[----:B------:R-:W-:Y:S01]  /*d5480*/  ULDC UR18, c[0x0][0x228] ;  /* 0x00008a0000127ab9 */ /* 0x000fe20000000800 */
[----:B------:R-:W-:Y:S02]  /*d5490*/  LOP3.LUT R26, R26, 0xffffff7f, RZ, 0xc0, !PT ;  /* 0xffffff7f1a1a7812 */ /* 0x000fe400078ec0ff */
[----:B------:R-:W-:Y:S01]  /*d54a0*/  ISETP.LT.AND P2, PT, R143, UR18, !P0 ;  /* 0x000000128f007c0c */ /* 0x000fe2000c741270 */
[----:B------:R-:W-:Y:S01]  /*d54b0*/  UMOV UR58, UR45 ;  /* 0x0000002d003a7c82 */ /* 0x000fe20008000000 */
[----:B------:R-:W-:Y:S01]  /*d54c0*/  ISETP.LT.AND P1, PT, R142, UR61, !P0 ;  /* 0x0000003d8e007c0c */ /* 0x000fe2000c721270 */
[----:B------:R-:W-:Y:S01]  /*d54d0*/  ULDC.64 UR44, c[0x0][0x228] ;  /* 0x00008a00002c7ab9 */ /* 0x000fe20000000a00 */
[----:B------:R-:W-:-:S03]  /*d54e0*/  VIADD R33, R252, 0x55 ;  /* 0x00000055fc217836 */ /* 0x000fc60000000000 */
[----:B------:R-:W-:Y:S01]  /*d54f0*/  @P3 LOP3.LUT R26, R26, 0x80, RZ, 0xfc, !PT ;  /* 0x000000801a1a3812 */ /* 0x000fe200078efcff */
[----:B------:R-:W-:Y:S01]  /*d5500*/  VIADD R32, R252, 0x54 ;  /* 0x00000054fc207836 */ /* 0x000fe20000000000 */
[----:B------:R-:W-:Y:S01]  /*d5510*/  UMOV UR42, UR43 ;  /* 0x0000002b002a7c82 */ /* 0x000fe20008000000 */
[----:B------:R-:W-:Y:S01]  /*d5520*/  UMOV UR55, UR49 ;  /* 0x0000003100377c82 */ /* 0x000fe20008000000 */
[----:B------:R-:W-:Y:S01]  /*d5530*/  LOP3.LUT R26, R26, 0xffffffbf, RZ, 0xc0, !PT ;  /* 0xffffffbf1a1a7812 */ /* 0x000fe200078ec0ff */
[----:B------:R-:W-:Y:S01]  /*d5540*/  UMOV UR4, UR44 ;  /* 0x0000002c00047c82 */ /* 0x000fe20008000000 */
[----:B------:R-:W-:Y:S01]  /*d5550*/  UMOV UR48, UR53 ;  /* 0x0000003500307c82 */ /* 0x000fe20008000000 */
[----:B------:R-:W-:Y:S01]  /*d5560*/  UMOV UR52, UR16 ;  /* 0x0000001000347c82 */ /* 0x000fe20008000000 */
[----:B------:R-:W-:Y:S01]  /*d5570*/  @P2 LOP3.LUT R26, R26, 0x40, RZ, 0xfc, !PT ;  /* 0x000000401a1a2812 */ /* 0x000fe200078efcff */
[----:B------:R-:W-:Y:S01]  /*d5580*/  UMOV UR17, UR19 ;  /* 0x0000001300117c82 */ /* 0x000fe20008000000 */
[----:B------:R-:W-:Y:S01]  /*d5590*/  ISETP.LT.AND P0, PT, R141, UR4, !P0 ;  /* 0x000000048d007c0c */ /* 0x000fe2000c701270 */
[----:B------:R-:W-:Y:S01]  /*d55a0*/  ULDC.64 UR4, c[0x0][0x228] ;  /* 0x00008a0000047ab9 */ /* 0x000fe20000000a00 */
[----:B------:R-:W-:Y:S01]  /*d55b0*/  LOP3.LUT R26, R26, 0xffffffdf, RZ, 0xc0, !PT ;  /* 0xffffffdf1a1a7812 */ /* 0x000fe200078ec0ff */
[----:B------:R-:W-:Y:S01]  /*d55c0*/  UMOV UR60, UR45 ;  /* 0x0000002d003c7c82 */ /* 0x000fe20008000000 */
[----:B------:R-:W-:Y:S01]  /*d55d0*/  ULDC.64 UR44, c[0x0][0x228] ;  /* 0x00008a00002c7ab9 */ /* 0x000fe20000000a00 */
[----:B------:R-:W-:Y:S01]  /*d55e0*/  UMOV UR49, UR32 ;  /* 0x0000002000317c82 */ /* 0x000fe20008000000 */
[----:B------:R-:W-:Y:S01]  /*d55f0*/  @P1 LOP3.LUT R26, R26, 0x20, RZ, 0xfc, !PT ;  /* 0x000000201a1a1812 */ /* 0x000fe200078efcff */
[----:B------:R-:W-:Y:S01]  /*d5600*/  UMOV UR6, UR44 ;  /* 0x0000002c00067c82 */ /* 0x000fe20008000000 */
[----:B------:R-:W-:Y:S01]  /*d5610*/  UMOV UR39, UR45 ;  /* 0x0000002d00277c82 */ /* 0x000fe20008000000 */
[----:B------:R-:W-:Y:S01]  /*d5620*/  ULDC.64 UR44, c[0x0][0x228] ;  /* 0x00008a00002c7ab9 */ /* 0x000fe20000000a00 */
[----:B------:R-:W-:Y:S01]  /*d5630*/  LOP3.LUT R26, R26, 0xffffffef, RZ, 0xc0, !PT ;  /* 0xffffffef1a1a7812 */ /* 0x000fe200078ec0ff */
[----:B------:R-:W-:Y:S01]  /*d5640*/  UMOV UR53, UR55 ;  /* 0x0000003700357c82 */ /* 0x000fe20008000000 */
[----:B------:R-:W-:Y:S01]  /*d5650*/  ULDC UR19, c[0x0][0x228] ;  /* 0x00008a0000137ab9 */ /* 0x000fe20000000800 */
[----:B------:R-:W-:Y:S01]  /*d5660*/  UMOV UR46, UR22 ;  /* 0x00000016002e7c82 */ /* 0x000fe20008000000 */
[----:B------:R-:W-:Y:S01]  /*d5670*/  @P0 LOP3.LUT R26, R26, 0x10, RZ, 0xfc, !PT ;  /* 0x000000101a1a0812 */ /* 0x000fe200078efcff */
[----:B------:R-:W-:Y:S01]  /*d5680*/  UMOV UR61, UR53 ;  /* 0x00000035003d7c82 */ /* 0x000fe20008000000 */
[----:B------:R-:W-:Y:S01]  /*d5690*/  ISETP.GE.AND P0, PT, R33, UR7, PT ;  /* 0x0000000721007c0c */ /* 0x000fe2000bf06270 */
[----:B------:R-:W-:Y:S01]  /*d56a0*/  ULDC UR22, c[0x0][0x228] ;  /* 0x00008a0000167ab9 */ /* 0x000fe20000000800 */
[----:B------:R-:W-:Y:S01]  /*d56b0*/  UMOV UR28, UR50 ;  /* 0x00000032001c7c82 */ /* 0x000fe20008000000 */
[----:B------:R-:W-:Y:S01]  /*d56c0*/  ULDC UR18, c[0x0][0x228] ;  /* 0x00008a0000127ab9 */ /* 0x000fe20000000800 */
[----:B------:R-:W-:Y:S01]  /*d56d0*/  ISETP.LT.AND P3, PT, R148, UR4, !P0 ;  /* 0x0000000494007c0c */ /* 0x000fe2000c761270 */
[----:B------:R-:W-:Y:S01]  /*d56e0*/  ULDC UR32, c[0x0][0x228] ;  /* 0x00008a0000207ab9 */ /* 0x000fe20000000800 */
[----:B------:R-:W-:Y:S01]  /*d56f0*/  ISETP.LT.AND P2, PT, R143, UR47, !P0 ;  /* 0x0000002f8f007c0c */ /* 0x000fe2000c741270 */
[----:B------:R-:W-:Y:S01]  /*d5700*/  ULDC UR16, c[0x0][0x228] ;  /* 0x00008a0000107ab9 */ /* 0x000fe20000000800 */
[----:B------:R-:W-:-:S02]  /*d5710*/  LOP3.LUT R26, R26, 0xfffffff7, RZ, 0xc0, !PT ;  /* 0xfffffff71a1a7812 */ /* 0x000fc400078ec0ff */
[----:B------:R-:W-:-:S07]  /*d5720*/  ISETP.LT.AND P1, PT, R142, UR38, !P0 ;  /* 0x000000268e007c0c */ /* 0x000fce000c721270 */
        /* <DEDUP_REMOVED lines=11> */
[----:B------:R-:W-:Y:S01]  /*d57e0*/  VIADD R33, R252, 0x53 ;  /* 0x00000053fc217836 */ /* 0x000fe20000000000 */
[----:B------:R-:W-:Y:S01]  /*d57f0*/  ULDC.64 UR10, c[0x0][0x228] ;  /* 0x00008a00000a7ab9 */ /* 0x000fe20000000a00 */
        /* <DEDUP_REMOVED lines=18> */
[----:B------:R-:W-:-:S02]  /*d5920*/  ISETP.LT.AND P1, PT, R142, UR31, !P0 ;  /* 0x0000001f8e007c0c */ /* 0x000fc4000c721270 */
[----:B------:R-:W-:Y:S01]  /*d5930*/  IADD3 R32, R252, 0x52, RZ ;  /* 0x00000052fc207810 */ /* 0x000fe20007ffe0ff */
[----:B------:R-:W-:-:S06]  /*d5940*/  UMOV UR43, UR37 ;  /* 0x00000025002b7c82 */ /* 0x000fcc0008000000 */
[----:B------:R-:W-:Y:S01]  /*d5950*/  @P3 LOP3.LUT R25, R25, 0x8000000, RZ, 0xfc, !PT ;  /* 0x0800000019193812 */ /* 0x000fe200078efcff */
[----:B------:R-:W-:Y:S01]  /*d5960*/  ULDC.64 UR36, c[0x0][0x228] ;  /* 0x00008a0000247ab9 */ /* 0x000fe20000000a00 */
[----:B------:R-:W-:Y:S01]  /*d5970*/  VIADD R33, R252, 0x51 ;  /* 0x00000051fc217836 */ /* 0x000fe20000000000 */
[----:B------:R-:W-:Y:S01]  /*d5980*/  UMOV UR47, UR45 ;  /* 0x0000002d002f7c82 */ /* 0x000fe20008000000 */
[----:B------:R-:W-:Y:S01]  /*d5990*/  LOP3.LUT R25, R25, 0xfbffffff, RZ, 0xc0, !PT ;  /* 0xfbffffff19197812 */ /* 0x000fe200078ec0ff */
[----:B------:R-:W-:Y:S01]  /*d59a0*/  UMOV UR44, UR48 ;  /* 0x00000030002c7c82 */ /* 0x000fe20008000000 */
[----:B------:R-:W-:Y:S01]  /*d59b0*/  UMOV UR50, UR33 ;  /* 0x0000002100327c82 */ /* 0x000fe20008000000 */
[----:B------:R-:W-:Y:S01]  /*d59c0*/  ISETP.LT.AND P0, PT, R141, UR4, !P0 ;  /* 0x000000048d007c0c */ /* 0x000fe2000c701270 */
[----:B------:R-:W-:Y:S01]  /*d59d0*/  UMOV UR55, UR46 ;  /* 0x0000002e00377c82 */ /* 0x000fe20008000000 */
[----:B------:R-:W-:Y:S01]  /*d59e0*/  @P2 LOP3.LUT R25, R25, 0x4000000, RZ, 0xfc, !PT ;  /* 0x0400000019192812 */ /* 0x000fe200078efcff */
[----:B------:R-:W-:Y:S01]  /*d59f0*/  UMOV UR57, UR37 ;  /* 0x0000002500397c82 */ /* 0x000fe20008000000 */
[----:B------:R-:W-:Y:S01]  /*d5a00*/  UMOV UR45, UR49 ;  /* 0x00000031002d7c82 */ /* 0x000fe20008000000 */
[----:B------:R-:W-:Y:S01]  /*d5a10*/  UMOV UR4, UR36 ;  /* 0x0000002400047c82 */ /* 0x000fe20008000000 */
[----:B------:R-:W-:Y:S01]  /*d5a20*/  LOP3.LUT R25, R25, 0xfdffffff, RZ, 0xc0, !PT ;  /* 0xfdffffff19197812 */ /* 0x000fe200078ec0ff */
[----:B------:R-:W-:Y:S01]  /*d5a30*/  ULDC.64 UR36, c[0x0][0x228] ;  /* 0x00008a0000247ab9 */ /* 0x000fe20000000a00 */
[----:B------:R-:W-:Y:S01]  /*d5a40*/  ULDC.64 UR48, c[0x0][0x228] ;  /* 0x00008a0000307ab9 */ /* 0x000fe20000000a00 */
[----:B------:R-:W-:Y:S01]  /*d5a50*/  ULDC UR33, c[0x0][0x228] ;  /* 0x00008a0000217ab9 */ /* 0x000fe20000000800 */
[----:B------:R-:W-:Y:S01]  /*d5a60*/  @P1 LOP3.LUT R25, R25, 0x2000000, RZ, 0xfc, !PT ;  /* 0x0200000019191812 */ /* 0x000fe200078efcff */
[----:B------:R-:W-:-:S03]  /*d5a70*/  ULDC UR31, c[0x0][0x228] ;  /* 0x00008a00001f7ab9 */ /* 0x000fc60000000800 */
[----:B------:R-:W-:-:S04]  /*d5a80*/  LOP3.LUT R25, R25, 0xfeffffff, RZ, 0xc0, !PT ;  /* 0xfeffffff19197812 */ /* 0x000fc800078ec0ff */
        /* <DEDUP_REMOVED lines=9> */
[----:B------:R-:W-:Y:S01]  /*d5b20*/  VIADD R32, R252, 0x50 ;  /* 0x00000050fc207836 */ /* 0x000fe20000000000 */
[----:B------:R-:W-:Y:S01]  /*d5b30*/  UMOV UR38, UR45 ;  /* 0x0000002d00267c82 */ /* 0x000fe20008000000 */
[----:B------:R-:W-:Y:S01]  /*d5b40*/  UMOV UR46, UR17 ;  /* 0x00000011002e7c82 */ /* 0x000fe20008000000 */
[----:B------:R-:W-:Y:S01]  /*d5b50*/  LOP3.LUT R25, R25, 0xffbfffff, RZ, 0xc0, !PT ;  /* 0xffbfffff19197812 */ /* 0x000fe200078ec0ff */
[----:B------:R-:W-:Y:S01]  /*d5b60*/  ULDC UR30, c[0x0][0x228] ;  /* 0x00008a00001e7ab9 */ /* 0x000fe20000000800 */
[----:B------:R-:W-:Y:S01]  /*d5b70*/  ISETP.LT.AND P0, PT, R141, UR4, !P0 ;  /* 0x000000048d007c0c */ /* 0x000fe2000c701270 */
[----:B------:R-:W-:Y:S01]  /*d5b80*/  ULDC.64 UR4, c[0x0][0x228] ;  /* 0x00008a0000047ab9 */ /* 0x000fe20000000a00 */
[----:B------:R-:W-:Y:S01]  /*d5b90*/  @P2 LOP3.LUT R25, R25, 0x400000, RZ, 0xfc, !PT ;  /* 0x0040000019192812 */ /* 0x000fe200078efcff */
[----:B------:R-:W-:Y:S01]  /*d5ba0*/  UMOV UR45, UR59 ;  /* 0x0000003b002d7c82 */ /* 0x000fe20008000000 */
[----:B------:R-:W-:-:S02]  /*d5bb0*/  ULDC UR17, c[0x0][0x228] ;  /* 0x00008a0000117ab9 */ /* 0x000fc40000000800 */
        /* <DEDUP_REMOVED lines=9> */
[----:B------:R-:W-:-:S06]  /*d5c50*/  UMOV UR4, UR36 ;  /* 0x0000002400047c82 */ /* 0x000fcc0008000000 */
[----:B------:R-:W-:Y:S01]  /*d5c60*/  @P3 LOP3.LUT R25, R25, 0x80000, RZ, 0xfc, !PT ;  /* 0x0008000019193812 */ /* 0x000fe200078efcff */
[----:B------:R-:W-:Y:S01]  /*d5c70*/  VIADD R33, R252, 0x4f ;  /* 0x0000004ffc217836 */ /* 0x000fe20000000000 */
[----:B------:R-:W-:Y:S01]  /*d5c80*/  UMOV UR59, UR28 ;  /* 0x0000001c003b7c82 */ /* 0x000fe20008000000 */
[----:B------:R-:W-:Y:S01]  /*d5c90*/  ISETP.LT.AND P0, PT, R141, UR6, !P0 ;  /* 0x000000068d007c0c */ /* 0x000fe2000c701270 */
[----:B------:R-:W-:Y:S01]  /*d5ca0*/  ULDC.64 UR6, c[0x0][0x228] ;  /* 0x00008a0000067ab9 */ /* 0x000fe20000000a00 */
[----:B------:R-:W-:Y:S01]  /*d5cb0*/  LOP3.LUT R25, R25, 0xfffbffff, RZ, 0xc0, !PT ;  /* 0xfffbffff19197812 */ /* 0x000fe200078ec0ff */
[----:B------:R-:W-:Y:S01]  /*d5cc0*/  ULDC.64 UR28, c[0x0][0x228] ;  /* 0x00008a00001c7ab9 */ /* 0x000fe20000000a00 */
[----:B------:R-:W-:Y:S01]  /*d5cd0*/  UMOV UR34, UR35 ;  /* 0x0000002300227c82 */ /* 0x000fe20008000000 */
[----:B------:R-:W-:Y:S01]  /*d5ce0*/  ULDC UR27, c[0x0][0x228] ;  /* 0x00008a00001b7ab9 */ /* 0x000fe20000000800 */
[----:B------:R-:W-:-:S04]  /*d5cf0*/  @P2 LOP3.LUT R25, R25, 0x40000, RZ, 0xfc, !PT ;  /* 0x0004000019192812 */ /* 0x000fc800078efcff */
[----:B------:R-:W-:-:S04]  /*d5d00*/  LOP3.LUT R25, R25, 0xfffdffff, RZ, 0xc0, !PT ;  /* 0xfffdffff19197812 */ /* 0x000fc800078ec0ff */
[----:B------:R-:W-:-:S04]  /*d5d10*/  @P1 LOP3.LUT R25, R25, 0x20000, RZ, 0xfc, !PT ;  /* 0x0002000019191812 */ /* 0x000fc800078efcff */
[----:B------:R-:W-:-:S04]  /*d5d20*/  LOP3.LUT R25, R25, 0xfffeffff, RZ, 0xc0, !PT ;  /* 0xfffeffff19197812 */ /* 0x000fc800078ec0ff */
[----:B------:R-:W-:Y:S02]  /*d5d30*/  @P0 LOP3.LUT R25, R25, 0x10000, RZ, 0xfc, !PT ;  /* 0x0001000019190812 */ /* 0x000fe400078efcff */
[----:B------:R-:W-:Y:S01]  /*d5d40*/  ISETP.GE.AND P0, PT, R32, UR11, PT ;  /* 0x0000000b20007c0c */ /* 0x000fe2000bf06270 */
[----:B------:R-:W-:-:S03]  /*d5d50*/  ULDC.64 UR10, c[0x0][0x228] ;  /* 0x00008a00000a7ab9 */ /* 0x000fc60000000a00 */
[----:B------:R-:W-:Y:S02]  /*d5d60*/  ISETP.LT.AND P3, PT, R148, UR6, !P0 ;  /* 0x0000000694007c0c */ /* 0x000fe4000c761270 */
[----:B------:R-:W-:Y:S01]  /*d5d70*/  ISETP.LT.AND P2, PT, R143, UR25, !P0 ;  /* 0x000000198f007c0c */ /* 0x000fe2000c741270 */
[----:B------:R-:W-:Y:S01]  /*d5d80*/  UMOV UR35, UR37 ;  /* 0x0000002500237c82 */ /* 0x000fe20008000000 */
[----:B------:R-:W-:Y:S01]  /*d5d90*/  LOP3.LUT R25, R25, 0xffff7fff, RZ, 0xc0, !PT ;  /* 0xffff7fff19197812 */ /* 0x000fe200078ec0ff */
[----:B------:R-:W-:Y:S01]  /*d5da0*/  ULDC.64 UR36, c[0x0][0x228] ;  /* 0x00008a0000247ab9 */ /* 0x000fe20000000a00 */
[----:B------:R-:W-:Y:S01]  /*d5db0*/  ISETP.LT.AND P1, PT, R142, UR24, !P0 ;  /* 0x000000188e007c0c */ /* 0x000fe2000c721270 */
[----:B------:R-:W-:Y:S01]  /*d5dc0*/  ULDC UR24, c[0x0][0x228] ;  /* 0x00008a0000187ab9 */ /* 0x000fe20000000800 */
[----:B------:R-:W-:Y:S01]  /*d5dd0*/  IADD3 R32, R252, 0x4e, RZ ;  /* 0x0000004efc207810 */ /* 0x000fe20007ffe0ff */
[----:B------:R-:W-:-:S04]  /*d5de0*/  ULDC UR25, c[0x0][0x228] ;  /* 0x00008a0000197ab9 */ /* 0x000fc80000000800 */
        /* <DEDUP_REMOVED lines=30> */
[----:B------:R-:W-:Y:S01]  /*d5fd0*/  ISETP.LT.AND P2, PT, R143, UR23, !P0 ;  /* 0x000000178f007c0c */ /* 0x000fe2000c741270 */
[----:B------:R-:W-:Y:S01]  /*d5fe0*/  VIADD R32, R252, 0x4c ;  /* 0x0000004cfc207836 */ /* 0x000fe20000000000 */
        /* <DEDUP_REMOVED lines=21> */
[----:B------:R-:W-:Y:S01]  /*d6140*/  VIADD R33, R252, 0x4b ;  /* 0x0000004bfc217836 */ /* 0x000fe20000000000 */
[----:B------:R-:W-:Y:S01]  /*d6150*/  LOP3.LUT R25, R25, 0xfffffffd, RZ, 0xc0, !PT ;  /* 0xfffffffd19197812 */ /* 0x000fe200078ec0ff */
[----:B------:R-:W-:Y:S01]  /*d6160*/  UMOV UR52, UR44 ;  /* 0x0000002c00347c82 */ /* 0x000fe20008000000 */
[----:B------:R-:W-:Y:S02]  /*d6170*/  ULDC UR8, c[0x0][0x228] ;  /* 0x00008a0000087ab9 */ /* 0x000fe40000000800 */
[----:B------:R-:W-:-:S04]  /*d6180*/  @P1 LOP3.LUT R25, R25, 0x2, RZ, 0xfc, !PT ;  /* 0x0000000219191812 */ /* 0x000fc800078efcff */
[----:B------:R-:W-:-:S04]  /*d6190*/  LOP3.LUT R25, R25, 0xfffffffe, RZ, 0xc0, !PT ;  /* 0xfffffffe19197812 */ /* 0x000fc800078ec0ff */
[----:B------:R-:W-:Y:S02]  /*d61a0*/  @P0 LOP3.LUT R25, R25, 0x1, RZ, 0xfc, !PT ;  /* 0x0000000119190812 */ /* 0x000fe400078efcff */
[----:B------:R-:W-:Y:S01]  /*d61b0*/  ISETP.GE.AND P0, PT, R32, UR11, PT ;  /* 0x0000000b20007c0c */ /* 0x000fe2000bf06270 */
[----:B------:R-:W-:-:S03]  /*d61c0*/  ULDC.64 UR10, c[0x0][0x228] ;  /* 0x00008a00000a7ab9 */ /* 0x000fc60000000a00 */
[----:B------:R-:W-:Y:S02]  /*d61d0*/  ISETP.LT.AND P3, PT, R148, UR6, !P0 ;  /* 0x0000000694007c0c */ /* 0x000fe4000c761270 */
        /* <DEDUP_REMOVED lines=18> */
[C---:B------:R-:W-:Y:S01]  /*d6300*/  IADD3 R32, R252.reuse, 0x4a, RZ ;  /* 0x0000004afc207810 */ /* 0x040fe20007ffe0ff */
[----:B------:R-:W-:Y:S01]  /*d6310*/  VIADD R33, R252, 0x49 ;  /* 0x00000049fc217836 */ /* 0x000fe20000000000 */
[----:B------:R-:W-:Y:S01]  /*d6320*/  ISETP.LT.AND P1, PT, R142, UR22, !P0 ;  /* 0x000000168e007c0c */ /* 0x000fe2000c721270 */
[----:B------:R-:W-:-:S04]  /*d6330*/  ULDC UR26, c[0x0][0x228] ;  /* 0x00008a00001a7ab9 */ /* 0x000fc80000000800 */
        /* <DEDUP_REMOVED lines=16> */
[----:B------:R-:W-:-:S06]  /*d6440*/  VIADD R32, R252, 0x48 ;  /* 0x00000048fc207836 */ /* 0x000fcc0000000000 */
        /* <DEDUP_REMOVED lines=13> */
[----:B------:R-:W-:Y:S01]  /*d6520*/  LOP3.LUT R24, R24, 0xfff7ffff, RZ, 0xc0, !PT ;  /* 0xfff7ffff18187812 */ /* 0x000fe200078ec0ff */
[----:B------:R-:W-:Y:S01]  /*d6530*/  VIADD R33, R252, 0x47 ;  /* 0x00000047fc217836 */ /* 0x000fe20000000000 */
[----:B------:R-:W-:Y:S01]  /*d6540*/  ISETP.LT.AND P1, PT, R142, UR17, !P0 ;  /* 0x000000118e007c0c */ /* 0x000fe2000c721270 */
[----:B------:R-:W-:Y:S01]  /*d6550*/  UMOV UR28, UR35 ;  /* 0x00000023001c7c82 */ /* 0x000fe20008000000 */
[----:B------:R-:W-:-:S05]  /*d6560*/  ULDC.64 UR32, c[0x0][0x228] ;  /* 0x00008a0000207ab9 */ /* 0x000fca0000000a00 */
        /* <DEDUP_REMOVED lines=29> */
[----:B------:R-:W-:-:S09]  /*d6740*/  LOP3.LUT R24, R24, 0xfffff7ff, RZ, 0xc0, !PT ;  /* 0xfffff7ff18187812 */ /* 0x000fd200078ec0ff */
[----:B------:R-:W-:Y:S02]  /*d6750*/  @P1 LOP3.LUT R24, R24, 0x800, RZ, 0xfc, !PT ;  /* 0x0000080018181812 */ /* 0x000fe400078efcff */
[----:B------:R-:W-:Y:S02]  /*d6760*/  ISETP.LT.AND P1, PT, R142, UR24, !P0 ;  /* 0x000000188e007c0c */ /* 0x000fe4000c721270 */
[----:B------:R-:W-:-:S04]  /*d6770*/  LOP3.LUT R24, R24, 0xfffffbff, RZ, 0xc0, !PT ;  /* 0xfffffbff18187812 */ /* 0x000fc800078ec0ff */
[----:B------:R-:W-:Y:S02]  /*d6780*/  @P2 LOP3.LUT R24, R24, 0x400, RZ, 0xfc, !PT ;  /* 0x0000040018182812 */ /* 0x000fe400078efcff */
[----:B------:R-:W-:Y:S02]  /*d6790*/  ISETP.LT.AND P0, PT, R141, UR10, !P0 ;  /* 0x0000000a8d007c0c */ /* 0x000fe4000c701270 */
[----:B------:R-:W-:Y:S01]  /*d67a0*/  IADD3 R32, R252, 0x46, RZ ;  /* 0x00000046fc207810 */ /* 0x000fe20007ffe0ff */
[----:B------:R-:W-:Y:S01]  /*d67b0*/  UMOV UR44, UR38 ;  /* 0x00000026002c7c82 */ /* 0x000fe20008000000 */
[----:B------:R-:W-:Y:S01]  /*d67c0*/  LOP3.LUT R24, R24, 0xfffffdff, RZ, 0xc0, !PT ;  /* 0xfffffdff18187812 */ /* 0x000fe200078ec0ff */
[----:B------:R-:W-:Y:S01]  /*d67d0*/  UMOV UR30, UR40 ;  /* 0x00000028001e7c82 */ /* 0x000fe20008000000 */
[----:B------:R-:W-:Y:S01]  /*d67e0*/  VIADD R33, R252, 0x45 ;  /* 0x00000045fc217836 */ /* 0x000fe20000000000 */
[----:B------:R-:W-:Y:S01]  /*d67f0*/  UMOV UR31, UR51 ;  /* 0x00000033001f7c82 */ /* 0x000fe20008000000 */
[----:B------:R-:W-:Y:S01]  /*d6800*/  @P1 LOP3.LUT R24, R24, 0x200, RZ, 0xfc, !PT ;  /* 0x0000020018181812 */ /* 0x000fe200078efcff */
[----:B------:R-:W-:Y:S01]  /*d6810*/  UMOV UR35, UR50 ;  /* 0x0000003200237c82 */ /* 0x000fe20008000000 */
[----:B------:R-:W-:Y:S01]  /*d6820*/  UMOV UR38, UR41 ;  /* 0x0000002900267c82 */ /* 0x000fe20008000000 */
[----:B------:R-:W-:Y:S01]  /*d6830*/  ULDC.64 UR40, c[0x0][0x228] ;  /* 0x00008a0000287ab9 */ /* 0x000fe20000000a00 */
[----:B------:R-:W-:Y:S01]  /*d6840*/  LOP3.LUT R24, R24, 0xfffffeff, RZ, 0xc0, !PT ;  /* 0xfffffeff18187812 */ /* 0x000fe200078ec0ff */
[----:B------:R-:W-:Y:S01]  /*d6850*/  ULDC.64 UR50, c[0x0][0x228] ;  /* 0x00008a0000327ab9 */ /* 0x000fe20000000a00 */
[----:B------:R-:W-:-:S02]  /*d6860*/  ULDC UR10, c[0x0][0x228] ;  /* 0x00008a00000a7ab9 */ /* 0x000fc40000000800 */
[----:B------:R-:W-:Y:S02]  /*d6870*/  @P0 LOP3.LUT R24, R24, 0x100, RZ, 0xfc, !PT ;  /* 0x0000010018180812 */ /* 0x000fe400078efcff */
[----:B------:R-:W-:Y:S01]  /*d6880*/  ISETP.GE.AND P0, PT, R32, UR5, PT ;  /* 0x0000000520007c0c */ /* 0x000fe2000bf06270 */
[----:B------:R-:W-:-:S03]  /*d6890*/  ULDC.64 UR4, c[0x0][0x228] ;  /* 0x00008a0000047ab9 */ /* 0x000fc60000000a00 */
[----:B------:R-:W-:Y:S02]  /*d68a0*/  ISETP.LT.AND P3, PT, R148, UR14, !P0 ;  /* 0x0000000e94007c0c */ /* 0x000fe4000c761270 */
[----:B------:R-:W-:Y:S01]  /*d68b0*/  ISETP.LT.AND P2, PT, R143, UR25, !P0 ;  /* 0x000000198f007c0c */ /* 0x000fe2000c741270 */
[----:B------:R-:W-:Y:S01]  /*d68c0*/  ULDC.64 UR24, c[0x0][0x228] ;  /* 0x00008a0000187ab9 */ /* 0x000fe20000000a00 */
[----:B------:R-:W-:Y:S02]  /*d68d0*/  LOP3.LUT R24, R24, 0xffffff7f, RZ, 0xc0, !PT ;  /* 0xffffff7f18187812 */ /* 0x000fe400078ec0ff */
[----:B------:R-:W-:-:S07]  /*d68e0*/  ISETP.LT.AND P1, PT, R142, UR23, !P0 ;  /* 0x000000178e007c0c */ /* 0x000fce000c721270 */
        /* <DEDUP_REMOVED lines=24> */
[C---:B------:R-:W-:Y:S01]  /*d6a70*/  VIADD R33, R252.reuse, 0x43 ;  /* 0x00000043fc217836 */ /* 0x040fe20000000000 */
[----:B------:R-:W-:Y:S01]  /*d6a80*/  IADD3 R32, R252, 0x42, RZ ;  /* 0x00000042fc207810 */ /* 0x000fe20007ffe0ff */
[----:B------:R-:W-:Y:S01]  /*d6a90*/  ULDC.64 UR16, c[0x0][0x228] ;  /* 0x00008a0000107ab9 */ /* 0x000fe20000000a00 */
        /* <DEDUP_REMOVED lines=21> */
[----:B------:R-:W-:Y:S01]  /*d6bf0*/  UMOV UR40, UR28 ;  /* 0x0000001c00287c82 */ /* 0x000fe20008000000 */
[----:B------:R-:W-:Y:S01]  /*d6c00*/  UMOV UR27, UR54 ;  /* 0x00000036001b7c82 */ /* 0x000fe20008000000 */
[----:B------:R-:W-:Y:S01]  /*d6c10*/  ULDC UR12, c[0x0][0x228] ;  /* 0x00008a00000c7ab9 */ /* 0x000fe20000000800 */
        /* <DEDUP_REMOVED lines=13> */
[----:B------:R-:W-:-:S06]  /*d6cf0*/  UMOV UR28, UR48 ;  /* 0x00000030001c7c82 */ /* 0x000fcc0008000000 */
[----:B------:R-:W-:Y:S01]  /*d6d00*/  @P3 LOP3.LUT R23, R23, 0x800000, RZ, 0xfc, !PT ;  /* 0x0080000017173812 */ /* 0x000fe200078efcff */
[----:B------:R-:W-:Y:S01]  /*d6d10*/  VIADD R32, R252, 0x40 ;  /* 0x00000040fc207836 */ /* 0x000fe20000000000 */
        /* <DEDUP_REMOVED lines=11> */
[----:B------:R-:W-:Y:S01]  /*d6dd0*/  UMOV UR48, UR55 ;  /* 0x0000003700307c82 */ /* 0x000fe20008000000 */
[----:B------:R-:W-:Y:S01]  /*d6de0*/  ISETP.LT.AND P2, PT, R143, UR10, !P0 ;  /* 0x0000000a8f007c0c */ /* 0x000fe2000c741270 */
[----:B------:R-:W-:Y:S01]  /*d6df0*/  ULDC.64 UR54, c[0x0][0x228] ;  /* 0x00008a0000367ab9 */ /* 0x000fe20000000a00 */
[----:B------:R-:W-:Y:S01]  /*d6e00*/  ISETP.LT.AND P1, PT, R142, UR6, !P0 ;  /* 0x000000068e007c0c */ /* 0x000fe2000c721270 */
[----:B------:R-:W-:Y:S01]  /*d6e10*/  ULDC.64 UR6, c[0x0][0x228] ;  /* 0x00008a0000067ab9 */ /* 0x000fe20000000a00 */
[----:B------:R-:W-:Y:S01]  /*d6e20*/  UMOV UR23, UR52 ;  /* 0x0000003400177c82 */ /* 0x000fe20008000000 */
[----:B------:R-:W-:Y:S01]  /*d6e30*/  UMOV UR26, UR47 ;  /* 0x0000002f001a7c82 */ /* 0x000fe20008000000 */
[----:B------:R-:W-:Y:S01]  /*d6e40*/  VIADD R33, R252, 0x3f ;  /* 0x0000003ffc217836 */ /* 0x000fe20000000000 */
[----:B------:R-:W-:-:S02]  /*d6e50*/  ULDC UR4, c[0x0][0x228] ;  /* 0x00008a0000047ab9 */ /* 0x000fc40000000800 */
        /* <DEDUP_REMOVED lines=15> */
[----:B------:R-:W-:Y:S01]  /*d6f50*/  ISETP.LT.AND P1, PT, R142, UR8, !P0 ;  /* 0x000000088e007c0c */ /* 0x000fe2000c721270 */
[----:B------:R-:W-:Y:S01]  /*d6f60*/  UMOV UR60, UR46 ;  /* 0x0000002e003c7c82 */ /* 0x000fe20008000000 */
[----:B------:R-:W-:Y:S01]  /*d6f70*/  ULDC.64 UR46, c[0x0][0x228] ;  /* 0x00008a00002e7ab9 */ /* 0x000fe20000000a00 */
[----:B------:R-:W-:Y:S01]  /*d6f80*/  UMOV UR16, UR30 ;  /* 0x0000001e00107c82 */ /* 0x000fe20008000000 */
[----:B------:R-:W-:Y:S01]  /*d6f90*/  UMOV UR24, UR43 ;  /* 0x0000002b00187c82 */ /* 0x000fe20008000000 */
[----:B------:R-:W-:-:S04]  /*d6fa0*/  ULDC UR6, c[0x0][0x228] ;  /* 0x00008a0000067ab9 */ /* 0x000fc80000000800 */
[----:B------:R-:W-:Y:S01]  /*d6fb0*/  @P3 LOP3.LUT R23, R23, 0x8000, RZ, 0xfc, !PT ;  /* 0x0000800017173812 */ /* 0x000fe200078efcff */
[----:B------:R-:W-:Y:S01]  /*d6fc0*/  UMOV UR54, UR27 ;  /* 0x0000001b00367c82 */ /* 0x000fe20008000000 */
        /* <DEDUP_REMOVED lines=12> */
[----:B------:R-:W-:-:S13]  /*d7090*/  ISETP.LT.AND P1, PT, R148, UR18, !P0 ;  /* 0x0000001294007c0c */ /* 0x000fda000c721270 */
[----:B------:R-:W-:Y:S02]  /*d70a0*/  @P1 LOP3.LUT R23, R23, 0x800, RZ, 0xfc, !PT ;  /* 0x0000080017171812 */ /* 0x000fe400078efcff */
[----:B------:R-:W-:Y:S01]  /*d70b0*/  ISETP.LT.AND P1, PT, R142, UR4, !P0 ;  /* 0x000000048e007c0c */ /* 0x000fe2000c721270 */
[----:B------:R-:W-:Y:S02]  /*d70c0*/  ULDC UR4, c[0x0][0x248] ;  /* 0x0000920000047ab9 */ /* 0x000fe40000000800 */
[----:B------:R-:W-:Y:S01]  /*d70d0*/  IMAD R36, R252, UR4, RZ ;  /* 0x00000004fc247c24 */ /* 0x000fe2000f8e02ff */
[----:B------:R-:W-:-:S04]  /*d70e0*/  ULDC UR4, c[0x0][0x248] ;  /* 0x0000920000047ab9 */ /* 0x000fc80000000800 */
[----:B------:R-:W-:Y:S01]  /*d70f0*/  IADD3 R32, R36, UR4, RZ ;  /* 0x0000000424207c10 */ /* 0x000fe2000fffe0ff */
[----:B------:R-:W-:Y:S01]  /*d7100*/  STL [R1+0x189c], R36 ;  /* 0x00189c2401007387 */ /* 0x000fe20000100800 */
[----:B------:R-:W-:-:S03]  /*d7110*/  ULDC UR4, c[0x0][0x248] ;  /* 0x0000920000047ab9 */ /* 0x000fc60000000800 */
[----:B------:R1:W-:Y:S02]  /*d7120*/  STL [R1+0x1898], R32 ;  /* 0x0018982001007387 */ /* 0x0003e40000100800 */
[----:B-1----:R-:W-:Y:S01]  /*d7130*/  VIADD R32, R32, UR4 ;  /* 0x0000000420207c36 */ /* 0x002fe20008000000 */
[----:B------:R-:W-:-:S04]  /*d7140*/  ULDC UR4, c[0x0][0x248] ;  /* 0x0000920000047ab9 */ /* 0x000fc80000000800 */
[----:B------:R1:W-:Y:S02]  /*d7150*/  STL [R1+0x1890], R32 ;  /* 0x0018902001007387 */ /* 0x0003e40000100800 */
[----:B-1----:R-:W-:Y:S01]  /*d7160*/  VIADD R32, R32, UR4 ;  /* 0x0000000420207c36 */ /* 0x002fe20008000000 */
[----:B------:R-:W-:-:S04]  /*d7170*/  ULDC UR4, c[0x0][0x248] ;  /* 0x0000920000047ab9 */ /* 0x000fc80000000800 */
[----:B------:R1:W-:Y:S02]  /*d7180*/  STL [R1+0x1038], R32 ;  /* 0x0010382001007387 */ /* 0x0003e40000100800 */
[----:B-1----:R-:W-:Y:S01]  /*d7190*/  VIADD R32, R32, UR4 ;  /* 0x0000000420207c36 */ /* 0x002fe20008000000 */
[----:B------:R-:W-:-:S04]  /*d71a0*/  ULDC UR4, c[0x0][0x248] ;  /* 0x0000920000047ab9 */ /* 0x000fc80000000800 */
[----:B------:R1:W-:Y:S02]  /*d71b0*/  STL [R1+0xf20], R32 ;  /* 0x000f202001007387 */ /* 0x0003e40000100800 */
[----:B-1----:R-:W-:Y:S01]  /*d71c0*/  IADD3 R32, R32, UR4, RZ ;  /* 0x0000000420207c10 */ /* 0x002fe2000fffe0ff */
        /* <DEDUP_REMOVED lines=550> */
[----:B------:R1:W-:Y:S01]  /*d9430*/  STL [R1+0x1134], R32 ;  /* 0x0011342001007387 */ /* 0x0003e20000100800 */
[----:B------:R-:W-:Y:S02]  /*d9440*/  ISETP.LT.AND P2, PT, R143, UR10, !P0 ;  /* 0x0000000a8f007c0c */ /* 0x000fe4000c741270 */
[----:B-1----:R-:W-:Y:S01]  /*d9450*/  IADD3 R32, R32, UR4, RZ ;  /* 0x0000000420207c10 */ /* 0x002fe2000fffe0ff */
[----:B------:R-:W-:-:S04]  /*d9460*/  ULDC UR4, c[0x0][0x248] ;  /* 0x0000920000047ab9 */ /* 0x000fc80000000800 */
[----:B------:R1:W-:Y:S01]  /*d9470*/  STL [R1+0x1138], R32 ;  /* 0x0011382001007387 */ /* 0x0003e20000100800 */
[----:B------:R-:W-:Y:S01]  /*d9480*/  LOP3.LUT R23, R23, 0xfffffbff, RZ, 0xc0, !PT ;  /* 0xfffffbff17177812 */ /* 0x000fe200078ec0ff */
[----:B-1----:R-:W-:Y:S01]  /*d9490*/  VIADD R32, R32, UR4 ;  /* 0x0000000420207c36 */ /* 0x002fe20008000000 */
[----:B------:R-:W-:-:S04]  /*d94a0*/  ULDC UR4, c[0x0][0x248] ;  /* 0x0000920000047ab9 */ /* 0x000fc80000000800 */
[----:B------:R1:W-:Y:S01]  /*d94b0*/  STL [R1+0x113c], R32 ;  /* 0x00113c2001007387 */ /* 0x0003e20000100800 */
[----:B------:R-:W-:Y:S01]  /*d94c0*/  UMOV UR36, UR61 ;  /* 0x0000003d00247c82 */ /* 0x000fe20008000000 */
[----:B------:R-:W-:Y:S01]  /*d94d0*/  UMOV UR61, UR42 ;  /* 0x0000002a003d7c82 */ /* 0x000fe20008000000 */
[----:B------:R-:W-:Y:S01]  /*d94e0*/  @P2 LOP3.LUT R23, R23, 0x400, RZ, 0xfc, !PT ;  /* 0x0000040017172812 */ /* 0x000fe200078efcff */
[----:B------:R-:W-:Y:S01]  /*d94f0*/  ULDC.64 UR42, c[0x0][0x228] ;  /* 0x00008a00002a7ab9 */ /* 0x000fe20000000a00 */
[----:B-1----:R-:W-:Y:S01]  /*d9500*/  VIADD R32, R32, UR4 ;  /* 0x0000000420207c36 */ /* 0x002fe20008000000 */
[----:B------:R-:W-:-:S04]  /*d9510*/  ULDC UR4, c[0x0][0x248] ;  /* 0x0000920000047ab9 */ /* 0x000fc80000000800 */
[----:B------:R1:W-:Y:S01]  /*d9520*/  STL [R1+0x1140], R32 ;  /* 0x0011402001007387 */ /* 0x0003e20000100800 */
[----:B------:R-:W-:Y:S02]  /*d9530*/  ISETP.LT.AND P0, PT, R141, UR42, !P0 ;  /* 0x0000002a8d007c0c */ /* 0x000fe4000c701270 */
[----:B------:R-:W-:Y:S01]  /*d9540*/  LOP3.LUT R23, R23, 0xfffffdff, RZ, 0xc0, !PT ;  /* 0xfffffdff17177812 */ /* 0x000fe200078ec0ff */
[----:B-1----:R-:W-:Y:S01]  /*d9550*/  VIADD R32, R32, UR4 ;  /* 0x0000000420207c36 */ /* 0x002fe20008000000 */
[----:B------:R-:W-:Y:S02]  /*d9560*/  ULDC UR4, c[0x0][0x248] ;  /* 0x0000920000047ab9 */ /* 0x000fe40000000800 */
[----:B------:R-:W-:Y:S02]  /*d9570*/  @P1 LOP3.LUT R23, R23, 0x200, RZ, 0xfc, !PT ;  /* 0x0000020017171812 */ /* 0x000fe400078efcff */
[----:B------:R1:W-:Y:S02]  /*d9580*/  STL [R1+0x1144], R32 ;  /* 0x0011442001007387 */ /* 0x0003e40000100800 */
[----:B------:R-:W-:-:S02]  /*d9590*/  LOP3.LUT R23, R23, 0xfffffeff, RZ, 0xc0, !PT ;  /* 0xfffffeff17177812 */ /* 0x000fc400078ec0ff */
[----:B-1----:R-:W-:Y:S01]  /*d95a0*/  IADD3 R32, R32, UR4, RZ ;  /* 0x0000000420207c10 */ /* 0x002fe2000fffe0ff */
[----:B------:R-:W-:-:S04]  /*d95b0*/  ULDC UR4, c[0x0][0x248] ;  /* 0x0000920000047ab9 */ /* 0x000fc80000000800 */
[----:B------:R1:W-:Y:S01]  /*d95c0*/  STL [R1+0x1148], R32 ;  /* 0x0011482001007387 */ /* 0x0003e20000100800 */
[----:B------:R-:W-:Y:S01]  /*d95d0*/  VIADD R33, R32, UR4 ;  /* 0x0000000420217c36 */ /* 0x000fe20008000000 */
[----:B------:R-:W-:Y:S01]  /*d95e0*/  @P0 LOP3.LUT R23, R23, 0x100, RZ, 0xfc, !PT ;  /* 0x0000010017170812 */ /* 0x000fe200078efcff */
[----:B------:R-:W-:Y:S01]  /*d95f0*/  ULDC UR4, c[0x0][0x228] ;  /* 0x00008a0000047ab9 */ /* 0x000fe20000000800 */
[----:B-1----:R-:W-:-:S05]  /*d9600*/  VIADD R32, R252, 0x3e ;  /* 0x0000003efc207836 */ /* 0x002fca0000000000 */
[----:B------:R-:W-:-:S04]  /*d9610*/  ISETP.GE.AND P0, PT, R32, UR5, PT ;  /* 0x0000000520007c0c */ /* 0x000fc8000bf06270 */
[----:B------:R-:W-:Y:S02]  /*d9620*/  ISETP.LT.AND P3, PT, R148, UR14, !P0 ;  /* 0x0000000e94007c0c */ /* 0x000fe4000c761270 */
[----:B------:R-:W-:Y:S01]  /*d9630*/  ISETP.LT.AND P2, PT, R143, UR6, !P0 ;  /* 0x000000068f007c0c */ /* 0x000fe2000c741270 */
[----:B------:R-:W-:Y:S01]  /*d9640*/  UMOV UR10, UR26 ;  /* 0x0000001a000a7c82 */ /* 0x000fe20008000000 */
[----:B------:R-:W-:Y:S02]  /*d9650*/  LOP3.LUT R23, R23, 0xffffff7f, RZ, 0xc0, !PT ;  /* 0xffffff7f17177812 */ /* 0x000fe400078ec0ff */
[----:B------:R-:W-:Y:S01]  /*d9660*/  ISETP.LT.AND P1, PT, R142, UR4, !P0 ;  /* 0x000000048e007c0c */ /* 0x000fe2000c721270 */
[----:B------:R-:W-:Y:S01]  /*d9670*/  UMOV UR27, UR30 ;  /* 0x0000001e001b7c82 */ /* 0x000fe20008000000 */
[----:B------:R-:W-:Y:S01]  /*d9680*/  IADD3 R32, R252, 0x3d, RZ ;  /* 0x0000003dfc207810 */ /* 0x000fe20007ffe0ff */
[----:B------:R1:W-:Y:S01]  /*d9690*/  STL [R1+0x1158], R33 ;  /* 0x0011582101007387 */ /* 0x0003e20000100800 */
[----:B------:R-:W-:-:S03]  /*d96a0*/  ULDC UR6, c[0x0][0x228] ;  /* 0x00008a0000067ab9 */ /* 0x000fc60000000800 */
[----:B------:R-:W-:Y:S01]  /*d96b0*/  @P3 LOP3.LUT R23, R23, 0x80, RZ, 0xfc, !PT ;  /* 0x0000008017173812 */ /* 0x000fe200078efcff */
[----:B------:R-:W-:Y:S01]  /*d96c0*/  UMOV UR26, UR44 ;  /* 0x0000002c001a7c82 */ /* 0x000fe20008000000 */
[----:B------:R-:W-:Y:S02]  /*d96d0*/  ULDC UR4, c[0x0][0x248] ;  /* 0x0000920000047ab9 */ /* 0x000fe40000000800 */
[----:B------:R-:W-:Y:S01]  /*d96e0*/  LOP3.LUT R23, R23, 0xffffffbf, RZ, 0xc0, !PT ;  /* 0xffffffbf17177812 */ /* 0x000fe200078ec0ff */
[----:B------:R-:W-:Y:S01]  /*d96f0*/  UMOV UR44, UR38 ;  /* 0x00000026002c7c82 */ /* 0x000fe20008000000 */
[----:B------:R-:W-:Y:S01]  /*d9700*/  UMOV UR30, UR39 ;  /* 0x00000027001e7c82 */ /* 0x000fe20008000000 */
[----:B------:R-:W-:Y:S01]  /*d9710*/  ULDC.64 UR38, c[0x0][0x228] ;  /* 0x00008a0000267ab9 */ /* 0x000fe20000000a00 */
[----:B------:R-:W-:Y:S02]  /*d9720*/  @P2 LOP3.LUT R23, R23, 0x40, RZ, 0xfc, !PT ;  /* 0x0000004017172812 */ /* 0x000fe400078efcff */
[----:B------:R-:W-:-:S02]  /*d9730*/  ISETP.LT.AND P0, PT, R141, UR38, !P0 ;  /* 0x000000268d007c0c */ /* 0x000fc4000c701270 */
[----:B------:R-:W-:-:S04]  /*d9740*/  LOP3.LUT R23, R23, 0xffffffdf, RZ, 0xc0, !PT ;  /* 0xffffffdf17177812 */ /* 0x000fc800078ec0ff */
[----:B------:R-:W-:-:S04]  /*d9750*/  @P1 LOP3.LUT R23, R23, 0x20, RZ, 0xfc, !PT ;  /* 0x0000002017171812 */ /* 0x000fc800078efcff */
[----:B------:R-:W-:Y:S01]  /*d9760*/  LOP3.LUT R23, R23, 0xffffffef, RZ, 0xc0, !PT ;  /* 0xffffffef17177812 */ /* 0x000fe200078ec0ff */
[----:B-1----:R-:W-:Y:S01]  /*d9770*/  VIADD R33, R33, UR4 ;  /* 0x0000000421217c36 */ /* 0x002fe20008000000 */
[----:B------:R-:W-:Y:S02]  /*d9780*/  ULDC.64 UR4, c[0x0][0x228] ;  /* 0x00008a0000047ab9 */ /* 0x000fe40000000a00 */
[----:B------:R-:W-:Y:S02]  /*d9790*/  @P0 LOP3.LUT R23, R23, 0x10, RZ, 0xfc, !PT ;  /* 0x0000001017170812 */ /* 0x000fe400078efcff */
[----:B------:R-:W-:-:S04]  /*d97a0*/  ISETP.GE.AND P0, PT, R32, UR7, PT ;  /* 0x0000000720007c0c */ /* 0x000fc8000bf06270 */
[----:B------:R-:W-:Y:S02]  /*d97b0*/  ISETP.LT.AND P3, PT, R148, UR4, !P0 ;  /* 0x0000000494007c0c */ /* 0x000fe4000c761270 */
[----:B------:R-:W-:Y:S01]  /*d97c0*/  LOP3.LUT R23, R23, 0xfffffff7, RZ, 0xc0, !PT ;  /* 0xfffffff717177812 */ /* 0x000fe200078ec0ff */
[----:B------:R-:W-:Y:S01]  /*d97d0*/  UMOV UR50, UR31 ;  /* 0x0000001f00327c82 */ /* 0x000fe20008000000 */
[----:B------:R-:W-:Y:S02]  /*d97e0*/  ISETP.LT.AND P2, PT, R143, UR8, !P0 ;  /* 0x000000088f007c0c */ /* 0x000fe4000c741270 */
[----:B------:R-:W-:Y:S01]  /*d97f0*/  ISETP.LT.AND P1, PT, R142, UR6, !P0 ;  /* 0x000000068e007c0c */ /* 0x000fe2000c721270 */
[----:B------:R-:W-:Y:S01]  /*d9800*/  UMOV UR22, UR34 ;  /* 0x0000002200167c82 */ /* 0x000fe20008000000 */
[----:B------:R-:W-:Y:S01]  /*d9810*/  VIADD R32, R252, 0x3c ;  /* 0x0000003cfc207836 */ /* 0x000fe20000000000 */
[----:B------:R-:W-:-:S04]  /*d9820*/  ULDC UR4, c[0x0][0x248] ;  /* 0x0000920000047ab9 */ /* 0x000fc80000000800 */
[----:B------:R-:W-:Y:S01]  /*d9830*/  @P3 LOP3.LUT R23, R23, 0x8, RZ, 0xfc, !PT ;  /* 0x0000000817173812 */ /* 0x000fe200078efcff */
[----:B------:R-:W-:Y:S01]  /*d9840*/  UMOV UR31, UR35 ;  /* 0x00000023001f7c82 */ /* 0x000fe20008000000 */
[----:B------:R-:W-:Y:S01]  /*d9850*/  ULDC.64 UR34, c[0x0][0x228] ;  /* 0x00008a0000227ab9 */ /* 0x000fe20000000a00 */
[----:B------:R-:W-:Y:S01]  /*d9860*/  ULDC.64 UR6, c[0x0][0x228] ;  /* 0x00008a0000067ab9 */ /* 0x000fe20000000a00 */
[----:B------:R-:W-:Y:S01]  /*d9870*/  LOP3.LUT R23, R23, 0xfffffffb, RZ, 0xc0, !PT ;  /* 0xfffffffb17177812 */ /* 0x000fe200078ec0ff */
[----:B------:R-:W-:-:S03]  /*d9880*/  ULDC UR8, c[0x0][0x228] ;  /* 0x00008a0000087ab9 */ /* 0x000fc60000000800 */
[----:B------:R-:W-:Y:S02]  /*d9890*/  @P2 LOP3.LUT R23, R23, 0x4, RZ, 0xfc, !PT ;  /* 0x0000000417172812 */ /* 0x000fe400078efcff */
[----:B------:R-:W-:Y:S02]  /*d98a0*/  ISETP.LT.AND P0, PT, R141, UR34, !P0 ;  /* 0x000000228d007c0c */ /* 0x000fe4000c701270 */
[----:B------:R-:W-:-:S04]  /*d98b0*/  LOP3.LUT R23, R23, 0xfffffffd, RZ, 0xc0, !PT ;  /* 0xfffffffd17177812 */ /* 0x000fc800078ec0ff */
[----:B------:R-:W-:-:S04]  /*d98c0*/  @P1 LOP3.LUT R23, R23, 0x2, RZ, 0xfc, !PT ;  /* 0x0000000217171812 */ /* 0x000fc800078efcff */
[----:B------:R-:W-:-:S04]  /*d98d0*/  LOP3.LUT R23, R23, 0xfffffffe, RZ, 0xc0, !PT ;  /* 0xfffffffe17177812 */ /* 0x000fc800078ec0ff */
[----:B------:R-:W-:Y:S02]  /*d98e0*/  @P0 LOP3.LUT R23, R23, 0x1, RZ, 0xfc, !PT ;  /* 0x0000000117170812 */ /* 0x000fe400078efcff */
[----:B------:R-:W-:-:S04]  /*d98f0*/  ISETP.GE.AND P0, PT, R32, UR19, PT ;  /* 0x0000001320007c0c */ /* 0x000fc8000bf06270 */
[----:B------:R-:W-:Y:S01]  /*d9900*/  ISETP.LT.AND P3, PT, R148, UR6, !P0 ;  /* 0x0000000694007c0c */ /* 0x000fe2000c761270 */
[----:B------:R1:W-:Y:S01]  /*d9910*/  STL [R1+0x1164], R33 ;  /* 0x0011642101007387 */ /* 0x0003e20000100800 */
[----:B------:R-:W-:Y:S01]  /*d9920*/  ISETP.LT.AND P2, PT, R143, UR8, !P0 ;  /* 0x000000088f007c0c */ /* 0x000fe2000c741270 */
[----:B------:R-:W-:Y:S01]  /*d9930*/  UMOV UR42, UR24 ;  /* 0x00000018002a7c82 */ /* 0x000fe20008000000 */
[----:B------:R-:W-:Y:S01]  /*d9940*/  UMOV UR24, UR44 ;  /* 0x0000002c00187c82 */ /* 0x000fe20008000000 */
[----:B------:R-:W-:Y:S01]  /*d9950*/  UMOV UR34, UR30 ;  /* 0x0000001e00227c82 */ /* 0x000fe20008000000 */
[----:B------:R-:W-:Y:S01]  /*d9960*/  IADD3 R32, R252, 0x3b, RZ ;  /* 0x0000003bfc207810 */ /* 0x000fe20007ffe0ff */
[----:B------:R-:W-:Y:S01]  /*d9970*/  UMOV UR14, UR40 ;  /* 0x00000028000e7c82 */ /* 0x000fe20008000000 */
[----:B------:R-:W-:Y:S01]  /*d9980*/  UMOV UR18, UR52 ;  /* 0x0000003400127c82 */ /* 0x000fe20008000000 */
[----:B------:R-:W-:Y:S01]  /*d9990*/  ULDC UR6, c[0x0][0x228] ;  /* 0x00008a0000067ab9 */ /* 0x000fe20000000800 */
[----:B-1----:R-:W-:Y:S01]  /*d99a0*/  VIADD R33, R33, UR4 ;  /* 0x0000000421217c36 */ /* 0x002fe20008000000 */
[----:B------:R-:W-:-:S02]  /*d99b0*/  ULDC UR4, c[0x0][0x228] ;  /* 0x00008a0000047ab9 */ /* 0x000fc40000000800 */
[----:B------:R-:W-:Y:S01]  /*d99c0*/  @P3 LOP3.LUT R22, R22, 0x80000000, RZ, 0xfc, !PT ;  /* 0x8000000016163812 */ /* 0x000fe200078efcff */
[----:B------:R-:W-:Y:S01]  /*d99d0*/  UMOV UR12, UR50 ;  /* 0x00000032000c7c82 */ /* 0x000fe20008000000 */
[----:B------:R-:W-:Y:S01]  /*d99e0*/  ISETP.LT.AND P1, PT, R142, UR4, !P0 ;  /* 0x000000048e007c0c */ /* 0x000fe2000c721270 */
[----:B------:R-:W-:Y:S01]  /*d99f0*/  UMOV UR44, UR31 ;  /* 0x0000001f002c7c82 */ /* 0x000fe20008000000 */
[----:B------:R-:W-:Y:S01]  /*d9a00*/  LOP3.LUT R22, R22, 0xbfffffff, RZ, 0xc0, !PT ;  /* 0xbfffffff16167812 */ /* 0x000fe200078ec0ff */
[----:B------:R-:W-:Y:S01]  /*d9a10*/  ULDC.64 UR30, c[0x0][0x228] ;  /* 0x00008a00001e7ab9 */ /* 0x000fe20000000a00 */
[----:B------:R-:W-:Y:S01]  /*d9a20*/  UMOV UR40, UR36 ;  /* 0x0000002400287c82 */ /* 0x000fe20008000000 */
[----:B------:R-:W-:Y:S01]  /*d9a30*/  UMOV UR52, UR60 ;  /* 0x0000003c00347c82 */ /* 0x000fe20008000000 */
[----:B------:R-:W-:Y:S01]  /*d9a40*/  @P2 LOP3.LUT R22, R22, 0x40000000, RZ, 0xfc, !PT ;  /* 0x4000000016162812 */ /* 0x000fe200078efcff */
[----:B------:R-:W-:Y:S01]  /*d9a50*/  ULDC UR4, c[0x0][0x248] ;  /* 0x0000920000047ab9 */ /* 0x000fe20000000800 */
[----:B------:R-:W-:Y:S01]  /*d9a60*/  ISETP.LT.AND P0, PT, R141, UR30, !P0 ;  /* 0x0000001e8d007c0c */ /* 0x000fe2000c701270 */
[----:B------:R-:W-:Y:S01]  /*d9a70*/  UMOV UR32, UR27 ;  /* 0x0000001b00207c82 */ /* 0x000fe20008000000 */
[----:B------:R-:W-:Y:S01]  /*d9a80*/  LOP3.LUT R22, R22, 0xdfffffff, RZ, 0xc0, !PT ;  /* 0xdfffffff16167812 */ /* 0x000fe200078ec0ff */
[----:B------:R-:W-:Y:S01]  /*d9a90*/  UMOV UR20, UR56 ;  /* 0x0000003800147c82 */ /* 0x000fe20008000000 */
[----:B------:R-:W-:Y:S01]  /*d9aa0*/  UMOV UR46, UR23 ;  /* 0x00000017002e7c82 */ /* 0x000fe20008000000 */
[----:B------:R-:W-:Y:S01]  /*d9ab0*/  ULDC UR8, c[0x0][0x228] ;  /* 0x00008a0000087ab9 */ /* 0x000fe20000000800 */
[----:B------:R-:W-:-:S04]  /*d9ac0*/  @P1 LOP3.LUT R22, R22, 0x20000000, RZ, 0xfc, !PT ;  /* 0x2000000016161812 */ /* 0x000fc800078efcff */
[----:B------:R-:W-:Y:S01]  /*d9ad0*/  LOP3.LUT R22, R22, 0xefffffff, RZ, 0xc0, !PT ;  /* 0xefffffff16167812 */ /* 0x000fe200078ec0ff */
[----:B------:R-:W-:Y:S01]  /*d9ae0*/  UMOV UR36, UR61 ;  /* 0x0000003d00247c82 */ /* 0x000fe20008000000 */
[----:B------:R-:W-:Y:S02]  /*d9af0*/  ULDC.64 UR60, c[0x0][0x228] ;  /* 0x00008a00003c7ab9 */ /* 0x000fe40000000a00 */
[----:B------:R-:W-:Y:S02]  /*d9b00*/  @P0 LOP3.LUT R22, R22, 0x10000000, RZ, 0xfc, !PT ;  /* 0x1000000016160812 */ /* 0x000fe400078efcff */
[----:B------:R-:W-:-:S04]  /*d9b10*/  ISETP.GE.AND P0, PT, R32, UR15, PT ;  /* 0x0000000f20007c0c */ /* 0x000fc8000bf06270 */
[----:B------:R-:W-:Y:S02]  /*d9b20*/  ISETP.LT.AND P3, PT, R148, UR60, !P0 ;  /* 0x0000003c94007c0c */ /* 0x000fe4000c761270 */
[----:B------:R-:W-:Y:S02]  /*d9b30*/  ISETP.LT.AND P2, PT, R143, UR6, !P0 ;  /* 0x000000068f007c0c */ /* 0x000fe4000c741270 */
[----:B------:R-:W-:Y:S01]  /*d9b40*/  LOP3.LUT R22, R22, 0xf7ffffff, RZ, 0xc0, !PT ;  /* 0xf7ffffff16167812 */ /* 0x000fe200078ec0ff */
[----:B------:R1:W-:Y:S01]  /*d9b50*/  STL [R1+0x1170], R33 ;  /* 0x0011702101007387 */ /* 0x0003e20000100800 */
[----:B------:R-:W-:Y:S01]  /*d9b60*/  UMOV UR50, UR26 ;  /* 0x0000001a00327c82 */ /* 0x000fe20008000000 */
[----:B------:R-:W-:Y:S01]  /*d9b70*/  ULDC.64 UR26, c[0x0][0x228] ;  /* 0x00008a00001a7ab9 */ /* 0x000fe20000000a00 */
[----:B------:R-:W-:Y:S01]  /*d9b80*/  VIADD R32, R252, 0x3a ;  /* 0x0000003afc207836 */ /* 0x000fe20000000000 */
[----:B------:R-:W-:-:S04]  /*d9b90*/  ULDC UR6, c[0x0][0x228] ;  /* 0x00008a0000067ab9 */ /* 0x000fc80000000800 */
[----:B------:R-:W-:Y:S01]  /*d9ba0*/  @P3 LOP3.LUT R22, R22, 0x8000000, RZ, 0xfc, !PT ;  /* 0x0800000016163812 */ /* 0x000fe200078efcff */
[----:B-1----:R-:W-:Y:S01]  /*d9bb0*/  VIADD R33, R33, UR4 ;  /* 0x0000000421217c36 */ /* 0x002fe20008000000 */
[----:B------:R-:W-:Y:S02]  /*d9bc0*/  ULDC UR4, c[0x0][0x228] ;  /* 0x00008a0000047ab9 */ /* 0x000fe40000000800 */
[----:B------:R-:W-:Y:S02]  /*d9bd0*/  LOP3.LUT R22, R22, 0xfbffffff, RZ, 0xc0, !PT ;  /* 0xfbffffff16167812 */ /* 0x000fe400078ec0ff */
[----:B------:R-:W-:Y:S01]  /*d9be0*/  ISETP.LT.AND P1, PT, R142, UR4, !P0 ;  /* 0x000000048e007c0c */ /* 0x000fe2000c721270 */
[----:B------:R-:W-:Y:S01]  /*d9bf0*/  ULDC UR4, c[0x0][0x248] ;  /* 0x0000920000047ab9 */ /* 0x000fe20000000800 */
[----:B------:R-:W-:Y:S02]  /*d9c00*/  @P2 LOP3.LUT R22, R22, 0x4000000, RZ, 0xfc, !PT ;  /* 0x0400000016162812 */ /* 0x000fe400078efcff */
[----:B------:R-:W-:-:S02]  /*d9c10*/  ISETP.LT.AND P0, PT, R141, UR26, !P0 ;  /* 0x0000001a8d007c0c */ /* 0x000fc4000c701270 */
[----:B------:R-:W-:-:S07]  /*d9c20*/  LOP3.LUT R22, R22, 0xfdffffff, RZ, 0xc0, !PT ;  /* 0xfdffffff16167812 */ /* 0x000fce00078ec0ff */
[----:B------:R-:W-:-:S04]  /*d9c30*/  @P1 LOP3.LUT R22, R22, 0x2000000, RZ, 0xfc, !PT ;  /* 0x0200000016161812 */ /* 0x000fc800078efcff */
[----:B------:R-:W-:Y:S01]  /*d9c40*/  LOP3.LUT R22, R22, 0xfeffffff, RZ, 0xc0, !PT ;  /* 0xfeffffff16167812 */ /* 0x000fe200078ec0ff */
[----:B------:R-:W-:Y:S01]  /*d9c50*/  UMOV UR26, UR57 ;  /* 0x00000039001a7c82 */ /* 0x000fe20008000000 */
[----:B------:R-:W-:Y:S02]  /*d9c60*/  ULDC.64 UR56, c[0x0][0x228] ;  /* 0x00008a0000387ab9 */ /* 0x000fe40000000a00 */
[----:B------:R-:W-:Y:S02]  /*d9c70*/  @P0 LOP3.LUT R22, R22, 0x1000000, RZ, 0xfc, !PT ;  /* 0x0100000016160812 */ /* 0x000fe400078efcff */
[----:B------:R-:W-:-:S04]  /*d9c80*/  ISETP.GE.AND P0, PT, R32, UR5, PT ;  /* 0x0000000520007c0c */ /* 0x000fc8000bf06270 */
[----:B------:R-:W-:Y:S02]  /*d9c90*/  ISETP.LT.AND P1, PT, R148, UR56, !P0 ;  /* 0x0000003894007c0c */ /* 0x000fe4000c721270 */
[----:B------:R-:W-:Y:S01]  /*d9ca0*/  ISETP.LT.AND P2, PT, R143, UR6, !P0 ;  /* 0x000000068f007c0c */ /* 0x000fe2000c741270 */
[----:B------:R-:W-:Y:S01]  /*d9cb0*/  VIADD R36, R33, UR4 ;  /* 0x0000000421247c36 */ /* 0x000fe20008000000 */
[----:B------:R-:W-:Y:S01]  /*d9cc0*/  LOP3.LUT R22, R22, 0xff7fffff, RZ, 0xc0, !PT ;  /* 0xff7fffff16167812 */ /* 0x000fe200078ec0ff */
[----:B------:R-:W-:Y:S01]  /*d9cd0*/  ULDC UR4, c[0x0][0x228] ;  /* 0x00008a0000047ab9 */ /* 0x000fe20000000800 */
[----:B------:R-:W-:Y:S01]  /*d9ce0*/  UMOV UR30, UR22 ;  /* 0x00000016001e7c82 */ /* 0x000fe20008000000 */
[----:B------:R-:W-:Y:S01]  /*d9cf0*/  ULDC.64 UR22, c[0x0][0x228] ;  /* 0x00008a0000167ab9 */ /* 0x000fe20000000a00 */
[----:B------:R-:W-:Y:S01]  /*d9d00*/  IADD3 R32, R252, 0x39, RZ ;  /* 0x00000039fc207810 */ /* 0x000fe20007ffe0ff */
[----:B------:R-:W-:Y:S01]  /*d9d10*/  STL [R1+0x1178], R33 ;  /* 0x0011782101007387 */ /* 0x000fe20000100800 */
[----:B------:R-:W-:-:S03]  /*d9d20*/  ULDC UR6, c[0x0][0x228] ;  /* 0x00008a0000067ab9 */ /* 0x000fc60000000800 */
[----:B------:R-:W-:Y:S02]  /*d9d30*/  @P1 LOP3.LUT R22, R22, 0x800000, RZ, 0xfc, !PT ;  /* 0x0080000016161812 */ /* 0x000fe400078efcff */
[----:B------:R-:W-:Y:S01]  /*d9d40*/  ISETP.LT.AND P1, PT, R142, UR4, !P0 ;  /* 0x000000048e007c0c */ /* 0x000fe2000c721270 */
[----:B------:R-:W-:Y:S01]  /*d9d50*/  ULDC UR4, c[0x0][0x248] ;  /* 0x0000920000047ab9 */ /* 0x000fe20000000800 */
[----:B------:R-:W-:-:S04]  /*d9d60*/  LOP3.LUT R22, R22, 0xffbfffff, RZ, 0xc0, !PT ;  /* 0xffbfffff16167812 */ /* 0x000fc800078ec0ff */
[----:B------:R-:W-:Y:S02]  /*d9d70*/  @P2 LOP3.LUT R22, R22, 0x400000, RZ, 0xfc, !PT ;  /* 0x0040000016162812 */ /* 0x000fe400078efcff */
[----:B------:R-:W-:Y:S02]  /*d9d80*/  ISETP.LT.AND P0, PT, R141, UR22, !P0 ;  /* 0x000000168d007c0c */ /* 0x000fe4000c701270 */
[----:B------:R-:W-:-:S04]  /*d9d90*/  LOP3.LUT R22, R22, 0xffdfffff, RZ, 0xc0, !PT ;  /* 0xffdfffff16167812 */ /* 0x000fc800078ec0ff */
[----:B------:R-:W-:-:S04]  /*d9da0*/  @P1 LOP3.LUT R22, R22, 0x200000, RZ, 0xfc, !PT ;  /* 0x0020000016161812 */ /* 0x000fc800078efcff */
[----:B------:R-:W-:Y:S01]  /*d9db0*/  LOP3.LUT R22, R22, 0xffefffff, RZ, 0xc0, !PT ;  /* 0xffefffff16167812 */ /* 0x000fe200078ec0ff */
[----:B------:R1:W-:Y:S03]  /*d9dc0*/  STL [R1+0x1180], R36 ;  /* 0x0011802401007387 */ /* 0x0003e60000100800 */
[----:B------:R-:W-:Y:S02]  /*d9dd0*/  @P0 LOP3.LUT R22, R22, 0x100000, RZ, 0xfc, !PT ;  /* 0x0010000016160812 */ /* 0x000fe400078efcff */
[----:B------:R-:W-:Y:S01]  /*d9de0*/  ISETP.GE.AND P0, PT, R32, UR7, PT ;  /* 0x0000000720007c0c */ /* 0x000fe2000bf06270 */
[----:B-1----:R-:W-:Y:S01]  /*d9df0*/  VIADD R36, R36, UR4 ;  /* 0x0000000424247c36 */ /* 0x002fe20008000000 */
[----:B------:R-:W-:Y:S02]  /*d9e00*/  ULDC.64 UR4, c[0x0][0x228] ;  /* 0x00008a0000047ab9 */ /* 0x000fe40000000a00 */
[----:B------:R-:W-:-:S02]  /*d9e10*/  ISETP.LT.AND P3, PT, R148, UR4, !P0 ;  /* 0x0000000494007c0c */ /* 0x000fc4000c761270 */
[----:B------:R-:W-:Y:S01]  /*d9e20*/  LOP3.LUT R22, R22, 0xfff7ffff, RZ, 0xc0, !PT ;  /* 0xfff7ffff16167812 */ /* 0x000fe200078ec0ff */
[----:B------:R-:W-:Y:S01]  /*d9e30*/  UMOV UR38, UR18 ;  /* 0x0000001200267c82 */ /* 0x000fe20008000000 */
[----:B------:R-:W-:Y:S01]  /*d9e40*/  ISETP.LT.AND P2, PT, R143, UR8, !P0 ;  /* 0x000000088f007c0c */ /* 0x000fe2000c741270 */
[----:B------:R-:W-:Y:S01]  /*d9e50*/  ULDC.64 UR18, c[0x0][0x228] ;  /* 0x00008a0000127ab9 */ /* 0x000fe20000000a00 */
[----:B------:R-:W-:Y:S01]  /*d9e60*/  ISETP.LT.AND P1, PT, R142, UR6, !P0 ;  /* 0x000000068e007c0c */ /* 0x000fe2000c721270 */
[----:B------:R-:W-:Y:S01]  /*d9e70*/  VIADD R32, R252, 0x38 ;  /* 0x00000038fc207836 */ /* 0x000fe20000000000 */
[----:B------:R-:W-:-:S05]  /*d9e80*/  ULDC UR4, c[0x0][0x248] ;  /* 0x0000920000047ab9 */ /* 0x000fca0000000800 */
[----:B------:R-:W-:Y:S01]  /*d9e90*/  @P3 LOP3.LUT R22, R22, 0x80000, RZ, 0xfc, !PT ;  /* 0x0008000016163812 */ /* 0x000fe200078efcff */
[----:B------:R-:W-:Y:S01]  /*d9ea0*/  ULDC.64 UR6, c[0x0][0x228] ;  /* 0x00008a0000067ab9 */ /* 0x000fe20000000a00 */
        /* <DEDUP_REMOVED lines=9> */
[----:B------:R1:W-:Y:S01]  /*d9f40*/  STL [R1+0x1184], R36 ;  /* 0x0011842401007387 */ /* 0x0003e20000100800 */
[----:B------:R-:W-:Y:S01]  /*d9f50*/  LOP3.LUT R22, R22, 0xffff7fff, RZ, 0xc0, !PT ;  /* 0xffff7fff16167812 */ /* 0x000fe200078ec0ff */
[----:B------:R-:W-:Y:S01]  /*d9f60*/  UMOV UR56, UR14 ;  /* 0x0000000e00387c82 */ /* 0x000fe20008000000 */
[----:B------:R-:W-:Y:S01]  /*d9f70*/  ISETP.LT.AND P3, PT, R148, UR6, !P0 ;  /* 0x0000000694007c0c */ /* 0x000fe2000c761270 */
[----:B------:R-:W-:Y:S01]  /*d9f80*/  ULDC.64 UR14, c[0x0][0x228] ;  /* 0x00008a00000e7ab9 */ /* 0x000fe20000000a00 */
[----:B------:R-:W-:Y:S01]  /*d9f90*/  ISETP.LT.AND P2, PT, R143, UR8, !P0 ;  /* 0x000000088f007c0c */ /* 0x000fe2000c741270 */
[----:B------:R-:W-:Y:S01]  /*d9fa0*/  ULDC.64 UR60, c[0x0][0x228] ;  /* 0x00008a00003c7ab9 */ /* 0x000fe20000000a00 */
[----:B------:R-:W-:Y:S01]  /*d9fb0*/  IADD3 R32, R252, 0x37, RZ ;  /* 0x00000037fc207810 */ /* 0x000fe20007ffe0ff */
[----:B------:R-:W-:Y:S01]  /*d9fc0*/  ULDC UR6, c[0x0][0x228] ;  /* 0x00008a0000067ab9 */ /* 0x000fe20000000800 */
[----:B-1----:R-:W-:Y:S01]  /*d9fd0*/  VIADD R36, R36, UR4 ;  /* 0x0000000424247c36 */ /* 0x002fe20008000000 */
[----:B------:R-:W-:-:S02]  /*d9fe0*/  ULDC UR4, c[0x0][0x228] ;  /* 0x00008a0000047ab9 */ /* 0x000fc40000000800 */
[----:B------:R-:W-:Y:S01]  /*d9ff0*/  ISETP.LT.AND P1, PT, R142, UR4, !P0 ;  /* 0x000000048e007c0c */ /* 0x000fe2000c721270 */
[----:B------:R-:W-:-:S03]  /*da000*/  ULDC UR4, c[0x0][0x248] ;  /* 0x0000920000047ab9 */ /* 0x000fc60000000800 */
        /* <DEDUP_REMOVED lines=11> */
[----:B------:R-:W-:Y:S01]  /*da0c0*/  LOP3.LUT R22, R22, 0xfffff7ff, RZ, 0xc0, !PT ;  /* 0xfffff7ff16167812 */ /* 0x000fe200078ec0ff */
[----:B------:R1:W-:Y:S01]  /*da0d0*/  STL [R1+0x1190], R36 ;  /* 0x0011902401007387 */ /* 0x0003e20000100800 */
[----:B------:R-:W-:Y:S01]  /*da0e0*/  MOV R33, UR23 ;  /* 0x0000001700217c02 */ /* 0x000fe20008000f00 */
        /* <DEDUP_REMOVED lines=8> */
[----:B------:R-:W-:Y:S01]  /*da170*/  UMOV UR8, UR22 ;  /* 0x0000001600087c82 */ /* 0x000fe20008000000 */
[----:B------:R-:W-:Y:S01]  /*da180*/  @P2 LOP3.LUT R22, R22, 0x400, RZ, 0xfc, !PT ;  /* 0x0000040016162812 */ /* 0x000fe200078efcff */
[----:B------:R-:W-:Y:S01]  /*da190*/  IMAD.U32 R48, RZ, RZ, UR23 ;  /* 0x00000017ff307e24 */ /* 0x000fe2000f8e00ff */
[----:B------:R-:W-:Y:S01]  /*da1a0*/  ISETP.LT.AND P0, PT, R141, UR8, !P0 ;  /* 0x000000088d007c0c */ /* 0x000fe2000c701270 */
[----:B------:R-:W-:Y:S01]  /*da1b0*/  ULDC.64 UR22, c[0x0][0x228] ;  /* 0x00008a0000167ab9 */ /* 0x000fe20000000a00 */
[----:B------:R-:W-:Y:S01]  /*da1c0*/  LOP3.LUT R22, R22, 0xfffffdff, RZ, 0xc0, !PT ;  /* 0xfffffdff16167812 */ /* 0x000fe200078ec0ff */
[----:B------:R-:W-:-:S06]  /*da1d0*/  ULDC UR4, c[0x0][0x248] ;  /* 0x0000920000047ab9 */ /* 0x000fcc0000000800 */
[----:B------:R-:W-:-:S04]  /*da1e0*/  @P1 LOP3.LUT R22, R22, 0x200, RZ, 0xfc, !PT ;  /* 0x0000020016161812 */ /* 0x000fc800078efcff */
[----:B------:R-:W-:Y:S01]  /*da1f0*/  LOP3.LUT R22, R22, 0xfffffeff, RZ, 0xc0, !PT ;  /* 0xfffffeff16167812 */ /* 0x000fe200078ec0ff */
[----:B------:R-:W-:-:S03]  /*da200*/  UMOV UR14, UR22 ;  /* 0x00000016000e7c82 */ /* 0x000fc60008000000 */
[----:B------:R-:W-:Y:S02]  /*da210*/  @P0 LOP3.LUT R22, R22, 0x100, RZ, 0xfc, !PT ;  /* 0x0000010016160812 */ /* 0x000fe400078efcff */
[----:B------:R-:W-:Y:S02]  /*da220*/  ISETP.GE.AND P0, PT, R32, UR5, PT ;  /* 0x0000000520007c0c */ /* 0x000fe4000bf06270 */
[----:B------:R-:W-:Y:S01]  /*da230*/  LOP3.LUT R22, R22, 0xffffff7f, RZ, 0xc0, !PT ;  /* 0xffffff7f16167812 */ /* 0x000fe200078ec0ff */
[----:B------:R1:W-:Y:S01]  /*da240*/  STL [R1+0x119c], R36 ;  /* 0x00119c2401007387 */ /* 0x0003e20000100800 */
[----:B------:R-:W-:Y:S02]  /*da250*/  ISETP.LT.AND P3, PT, R148, UR14, !P0 ;  /* 0x0000000e94007c0c */ /* 0x000fe4000c761270 */
[----:B------:R-:W-:Y:S01]  /*da260*/  MOV R47, UR23 ;  /* 0x00000017002f7c02 */ /* 0x000fe20008000f00 */
[----:B------:R-:W-:Y:S01]  /*da270*/  ULDC.64 UR22, c[0x0][0x228] ;  /* 0x00008a0000167ab9 */ /* 0x000fe20000000a00 */
[----:B------:R-:W-:Y:S01]  /*da280*/  ISETP.LT.AND P2, PT, R143, UR6, !P0 ;  /* 0x000000068f007c0c */ /* 0x000fe2000c741270 */
[----:B------:R-:W-:Y:S01]  /*da290*/  VIADD R32, R252, 0x35 ;  /* 0x00000035fc207836 */ /* 0x000fe20000000000 */
[----:B------:R-:W-:Y:S01]  /*da2a0*/  ULDC UR5, c[0x0][0x228] ;  /* 0x00008a0000057ab9 */ /* 0x000fe20000000800 */
[----:B-1----:R-:W-:Y:S01]  /*da2b0*/  VIADD R36, R36, UR4 ;  /* 0x0000000424247c36 */ /* 0x002fe20008000000 */
[----:B------:R-:W-:-:S05]  /*da2c0*/  ULDC UR4, c[0x0][0x228] ;  /* 0x00008a0000047ab9 */ /* 0x000fca0000000800 */
[----:B------:R-:W-:Y:S02]  /*da2d0*/  @P3 LOP3.LUT R22, R22, 0x80, RZ, 0xfc, !PT ;  /* 0x0000008016163812 */ /* 0x000fe400078efcff */
[----:B------:R-:W-:Y:S01]  /*da2e0*/  ISETP.LT.AND P1, PT, R142, UR4, !P0 ;  /* 0x000000048e007c0c */ /* 0x000fe2000c721270 */
[----:B------:R-:W-:Y:S01]  /*da2f0*/  UMOV UR8, UR22 ;  /* 0x0000001600087c82 */ /* 0x000fe20008000000 */
[----:B------:R-:W-:Y:S01]  /*da300*/  LOP3.LUT R22, R22, 0xffffffbf, RZ, 0xc0, !PT ;  /* 0xffffffbf16167812 */ /* 0x000fe200078ec0ff */
[----:B------:R-:W-:Y:S01]  /*da310*/  IMAD.U32 R46, RZ, RZ, UR23 ;  /* 0x00000017ff2e7e24 */ /* 0x000fe2000f8e00ff */
[----:B------:R-:W-:Y:S01]  /*da320*/  ISETP.LT.AND P0, PT, R141, UR8, !P0 ;  /* 0x000000088d007c0c */ /* 0x000fe2000c701270 */
[----:B------:R-:W-:Y:S01]  /*da330*/  ULDC.64 UR22, c[0x0][0x228] ;  /* 0x00008a0000167ab9 */ /* 0x000fe20000000a00 */
[----:B------:R-:W-:Y:S01]  /*da340*/  @P2 LOP3.LUT R22, R22, 0x40, RZ, 0xfc, !PT ;  /* 0x0000004016162812 */ /* 0x000fe200078efcff */
[----:B------:R-:W-:-:S03]  /*da350*/  ULDC UR4, c[0x0][0x248] ;  /* 0x0000920000047ab9 */ /* 0x000fc60000000800 */
[----:B------:R-:W-:-:S04]  /*da360*/  LOP3.LUT R22, R22, 0xffffffdf, RZ, 0xc0, !PT ;  /* 0xffffffdf16167812 */ /* 0x000fc800078ec0ff */
[----:B------:R-:W-:-:S04]  /*da370*/  @P1 LOP3.LUT R22, R22, 0x20, RZ, 0xfc, !PT ;  /* 0x0000002016161812 */ /* 0x000fc800078efcff */
[----:B------:R-:W-:Y:S01]  /*da380*/  LOP3.LUT R22, R22, 0xffffffef, RZ, 0xc0, !PT ;  /* 0xffffffef16167812 */ /* 0x000fe200078ec0ff */
[----:B------:R-:W-:-:S03]  /*da390*/  UMOV UR8, UR22 ;  /* 0x0000001600087c82 */ /* 0x000fc60008000000 */
        /* <DEDUP_REMOVED lines=17> */
[----:B------:R-:W-:Y:S01]  /*da4b0*/  ULDC UR4, c[0x0][0x248] ;  /* 0x0000920000047ab9 */ /* 0x000fe20000000800 */
[----:B------:R-:W-:Y:S01]  /*da4c0*/  ISETP.LT.AND P0, PT, R141, UR6, !P0 ;  /* 0x000000068d007c0c */ /* 0x000fe2000c701270 */
[----:B------:R-:W-:Y:S01]  /*da4d0*/  ULDC.64 UR6, c[0x0][0x228] ;  /* 0x00008a0000067ab9 */ /* 0x000fe20000000a00 */
[----:B------:R-:W-:-:S07]  /*da4e0*/  LOP3.LUT R22, R22, 0xfffffffd, RZ, 0xc0, !PT ;  /* 0xfffffffd16167812 */ /* 0x000fce00078ec0ff */
[----:B------:R-:W-:-:S04]  /*da4f0*/  @P1 LOP3.LUT R22, R22, 0x2, RZ, 0xfc, !PT ;  /* 0x0000000216161812 */ /* 0x000fc800078efcff */
[----:B------:R-:W-:Y:S02]  /*da500*/  LOP3.LUT R22, R22, 0xfffffffe, RZ, 0xc0, !PT ;  /* 0xfffffffe16167812 */ /* 0x000fe400078ec0ff */
[----:B------:R-:W-:Y:S02]  /*da510*/  MOV R43, UR7 ;  /* 0x00000007002b7c02 */ /* 0x000fe40008000f00 */
[----:B------:R-:W-:Y:S02]  /*da520*/  @P0 LOP3.LUT R22, R22, 0x1, RZ, 0xfc, !PT ;  /* 0x0000000116160812 */ /* 0x000fe400078efcff */
[----:B------:R-:W-:Y:S01]  /*da530*/  ISETP.GE.AND P0, PT, R32, UR61, PT ;  /* 0x0000003d20007c0c */ /* 0x000fe2000bf06270 */
[----:B------:R-:W-:Y:S01]  /*da540*/  UMOV UR7, UR6 ;  /* 0x0000000600077c82 */ /* 0x000fe20008000000 */
[----:B------:R1:W-:Y:S01]  /*da550*/  STL [R1+0x11b4], R36 ;  /* 0x0011b42401007387 */ /* 0x0003e20000100800 */
[----:B------:R-:W-:Y:S01]  /*da560*/  UMOV UR18, UR56 ;  /* 0x0000003800127c82 */ /* 0x000fe20008000000 */
[----:B------:R-:W-:Y:S01]  /*da570*/  ISETP.LT.AND P3, PT, R148, UR7, !P0 ;  /* 0x0000000794007c0c */ /* 0x000fe2000c761270 */
[----:B------:R-:W-:Y:S01]  /*da580*/  UMOV UR22, UR30 ;  /* 0x0000001e00167c82 */ /* 0x000fe20008000000 */
[----:B------:R-:W-:Y:S01]  /*da590*/  ISETP.LT.AND P2, PT, R143, UR5, !P0 ;  /* 0x000000058f007c0c */ /* 0x000fe2000c741270 */
[----:B------:R-:W-:Y:S01]  /*da5a0*/  UMOV UR56, UR26 ;  /* 0x0000001a00387c82 */ /* 0x000fe20008000000 */
[----:B------:R-:W-:Y:S01]  /*da5b0*/  UMOV UR26, UR42 ;  /* 0x0000002a001a7c82 */ /* 0x000fe20008000000 */
[----:B------:R-:W-:Y:S01]  /*da5c0*/  VIADD R32, R252, 0x33 ;  /* 0x00000033fc207836 */ /* 0x000fe20000000000 */
[----:B------:R-:W-:Y:S01]  /*da5d0*/  ULDC.64 UR60, c[0x0][0x228] ;  /* 0x00008a00003c7ab9 */ /* 0x000fe20000000a00 */
[----:B-1----:R-:W-:Y:S01]  /*da5e0*/  VIADD R36, R36, UR4 ;  /* 0x0000000424247c36 */ /* 0x002fe20008000000 */
[----:B------:R-:W-:-:S05]  /*da5f0*/  ULDC UR4, c[0x0][0x228] ;  /* 0x00008a0000047ab9 */ /* 0x000fca0000000800 */
[----:B------:R-:W-:Y:S01]  /*da600*/  @P3 LOP3.LUT R21, R21, 0x80000000, RZ, 0xfc, !PT ;  /* 0x8000000015153812 */ /* 0x000fe200078efcff */
[----:B------:R-:W-:Y:S01]  /*da610*/  UMOV UR42, UR36 ;  /* 0x00000024002a7c82 */ /* 0x000fe20008000000 */
[----:B------:R-:W-:Y:S01]  /*da620*/  ISETP.LT.AND P1, PT, R142, UR4, !P0 ;  /* 0x000000048e007c0c */ /* 0x000fe2000c721270 */
[----:B------:R-:W-:Y:S01]  /*da630*/  UMOV UR30, UR10 ;  /* 0x0000000a001e7c82 */ /* 0x000fe20008000000 */
[----:B------:R-:W-:Y:S01]  /*da640*/  LOP3.LUT R21, R21, 0xbfffffff, RZ, 0xc0, !PT ;  /* 0xbfffffff15157812 */ /* 0x000fe200078ec0ff */
[----:B------:R-:W-:Y:S01]  /*da650*/  UMOV UR36, UR52 ;  /* 0x0000003400247c82 */ /* 0x000fe20008000000 */
[----:B------:R-:W-:Y:S01]  /*da660*/  UMOV UR10, UR58 ;  /* 0x0000003a000a7c82 */ /* 0x000fe20008000000 */
[----:B------:R-:W-:Y:S01]  /*da670*/  UMOV UR52, UR59 ;  /* 0x0000003b00347c82 */ /* 0x000fe20008000000 */
[----:B------:R-:W-:Y:S01]  /*da680*/  ULDC.64 UR58, c[0x0][0x228] ;  /* 0x00008a00003a7ab9 */ /* 0x000fe20000000a00 */
[----:B------:R-:W-:Y:S01]  /*da690*/  @P2 LOP3.LUT R21, R21, 0x40000000, RZ, 0xfc, !PT ;  /* 0x4000000015152812 */ /* 0x000fe200078efcff */
[----:B------:R-:W-:Y:S01]  /*da6a0*/  UMOV UR6, UR58 ;  /* 0x0000003a00067c82 */ /* 0x000fe20008000000 */
[----:B------:R-:W-:Y:S01]  /*da6b0*/  ULDC UR5, c[0x0][0x228] ;  /* 0x00008a0000057ab9 */ /* 0x000fe20000000800 */
[----:B------:R-:W-:Y:S01]  /*da6c0*/  ISETP.LT.AND P0, PT, R141, UR6, !P0 ;  /* 0x000000068d007c0c */ /* 0x000fe2000c701270 */
[----:B------:R-:W-:Y:S01]  /*da6d0*/  ULDC.64 UR6, c[0x0][0x228] ;  /* 0x00008a0000067ab9 */ /* 0x000fe20000000a00 */
[----:B------:R-:W-:Y:S01]  /*da6e0*/  LOP3.LUT R21, R21, 0xdfffffff, RZ, 0xc0, !PT ;  /* 0xdfffffff15157812 */ /* 0x000fe200078ec0ff */
[----:B------:R-:W-:Y:S01]  /*da6f0*/  IMAD.U32 R44, RZ, RZ, UR23 ;  /* 0x00000017ff2c7e24 */ /* 0x000fe2000f8e00ff */
[----:B------:R-:W-:-:S02]  /*da700*/  ULDC UR4, c[0x0][0x248] ;  /* 0x0000920000047ab9 */ /* 0x000fc40000000800 */
[----:B------:R-:W-:-:S04]  /*da710*/  @P1 LOP3.LUT R21, R21, 0x20000000, RZ, 0xfc, !PT ;  /* 0x2000000015151812 */ /* 0x000fc800078efcff */
[----:B------:R-:W-:Y:S02]  /*da720*/  LOP3.LUT R21, R21, 0xefffffff, RZ, 0xc0, !PT ;  /* 0xefffffff15157812 */ /* 0x000fe400078ec0ff */
[----:B------:R-:W-:Y:S02]  /*da730*/  MOV R41, UR7 ;  /* 0x0000000700297c02 */ /* 0x000fe40008000f00 */
[----:B------:R-:W-:Y:S02]  /*da740*/  @P0 LOP3.LUT R21, R21, 0x10000000, RZ, 0xfc, !PT ;  /* 0x1000000015150812 */ /* 0x000fe400078efcff */
[----:B------:R-:W-:Y:S01]  /*da750*/  ISETP.GE.AND P0, PT, R32, UR15, PT ;  /* 0x0000000f20007c0c */ /* 0x000fe2000bf06270 */
[----:B------:R-:W-:Y:S01]  /*da760*/  UMOV UR7, UR6 ;  /* 0x0000000600077c82 */ /* 0x000fe20008000000 */
[----:B------:R-:W-:Y:S02]  /*da770*/  LOP3.LUT R21, R21, 0xf7ffffff, RZ, 0xc0, !PT ;  /* 0xf7ffffff15157812 */ /* 0x000fe400078ec0ff */
[----:B------:R-:W-:Y:S01]  /*da780*/  R2UR UR23, R33 ;  /* 0x00000000211772ca */ /* 0x000fe200000e0000 */
[----:B------:R-:W-:Y:S01]  /*da790*/  VIADD R32, R252, 0x32 ;  /* 0x00000032fc207836 */ /* 0x000fe20000000000 */
[----:B------:R-:W-:Y:S01]  /*da7a0*/  ISETP.LT.AND P3, PT, R148, UR7, !P0 ;  /* 0x0000000794007c0c */ /* 0x000fe2000c761270 */
[----:B------:R-:W-:Y:S01]  /*da7b0*/  STL [R1+0x11b8], R36 ;  /* 0x0011b82401007387 */ /* 0x000fe20000100800 */
[----:B------:R-:W-:Y:S01]  /*da7c0*/  ISETP.LT.AND P2, PT, R143, UR5, !P0 ;  /* 0x000000058f007c0c */ /* 0x000fe2000c741270 */
[----:B------:R-:W-:Y:S01]  /*da7d0*/  VIADD R33, R36, UR4 ;  /* 0x0000000424217c36 */ /* 0x000fe20008000000 */
[----:B------:R-:W-:Y:S01]  /*da7e0*/  ULDC UR4, c[0x0][0x228] ;  /* 0x00008a0000047ab9 */ /* 0x000fe20000000800 */
[----:B------:R-:W-:Y:S01]  /*da7f0*/  UMOV UR6, UR60 ;  /* 0x0000003c00067c82 */ /* 0x000fe20008000000 */
[----:B------:R-:W-:Y:S01]  /*da800*/  ISETP.LT.AND P1, PT, R142, UR4, !P0 ;  /* 0x000000048e007c0c */ /* 0x000fe2000c721270 */
[----:B------:R-:W-:Y:S01]  /*da810*/  ULDC UR5, c[0x0][0x228] ;  /* 0x00008a0000057ab9 */ /* 0x000fe20000000800 */
[----:B------:R-:W-:-:S05]  /*da820*/  ULDC.64 UR14, c[0x0][0x228] ;  /* 0x00008a00000e7ab9 */ /* 0x000fca0000000a00 */
        /* <DEDUP_REMOVED lines=8> */
[----:B------:R-:W-:Y:S02]  /*da8b0*/  LOP3.LUT R21, R21, 0xfeffffff, RZ, 0xc0, !PT ;  /* 0xfeffffff15157812 */ /* 0x000fe400078ec0ff */
[----:B------:R-:W-:Y:S02]  /*da8c0*/  MOV R39, UR7 ;  /* 0x0000000700277c02 */ /* 0x000fe40008000f00 */
[----:B------:R-:W-:Y:S02]  /*da8d0*/  @P0 LOP3.LUT R21, R21, 0x1000000, RZ, 0xfc, !PT ;  /* 0x0100000015150812 */ /* 0x000fe400078efcff */
[----:B------:R-:W-:Y:S01]  /*da8e0*/  ISETP.GE.AND P0, PT, R32, UR19, PT ;  /* 0x0000001320007c0c */ /* 0x000fe2000bf06270 */
[----:B------:R-:W-:-:S03]  /*da8f0*/  UMOV UR7, UR6 ;  /* 0x0000000600077c82 */ /* 0x000fc60008000000 */
[----:B------:R-:W-:Y:S02]  /*da900*/  ISETP.LT.AND P3, PT, R148, UR7, !P0 ;  /* 0x0000000794007c0c */ /* 0x000fe4000c761270 */
[----:B------:R-:W-:Y:S02]  /*da910*/  ISETP.LT.AND P2, PT, R143, UR5, !P0 ;  /* 0x000000058f007c0c */ /* 0x000fe4000c741270 */
[----:B------:R-:W-:Y:S01]  /*da920*/  LOP3.LUT R21, R21, 0xff7fffff, RZ, 0xc0, !PT ;  /* 0xff7fffff15157812 */ /* 0x000fe200078ec0ff */
[----:B------:R1:W-:Y:S01]  /*da930*/  STL [R1+0x11bc], R33 ;  /* 0x0011bc2101007387 */ /* 0x0003e20000100800 */
[----:B------:R-:W-:Y:S01]  /*da940*/  UMOV UR6, UR14 ;  /* 0x0000000e00067c82 */ /* 0x000fe20008000000 */
[----:B------:R-:W-:Y:S01]  /*da950*/  VIADD R32, R252, 0x31 ;  /* 0x00000031fc207836 */ /* 0x000fe20000000000 */
[----:B------:R-:W-:-:S05]  /*da960*/  ULDC UR5, c[0x0][0x228] ;  /* 0x00008a0000057ab9 */ /* 0x000fca0000000800 */
[----:B------:R-:W-:Y:S01]  /*da970*/  @P3 LOP3.LUT R21, R21, 0x800000, RZ, 0xfc, !PT ;  /* 0x0080000015153812 */ /* 0x000fe200078efcff */
[----:B-1----:R-:W-:Y:S01]  /*da980*/  VIADD R33, R33, UR4 ;  /* 0x0000000421217c36 */ /* 0x002fe20008000000 */
[----:B------:R-:W-:Y:S02]  /*da990*/  ULDC UR4, c[0x0][0x228] ;  /* 0x00008a0000047ab9 */ /* 0x000fe40000000800 */
[----:B------:R-:W-:Y:S02]  /*da9a0*/  LOP3.LUT R21, R21, 0xffbfffff, RZ, 0xc0, !PT ;  /* 0xffbfffff15157812 */ /* 0x000fe400078ec0ff */
[----:B------:R-:W-:Y:S01]  /*da9b0*/  ISETP.LT.AND P1, PT, R142, UR4, !P0 ;  /* 0x000000048e007c0c */ /* 0x000fe2000c721270 */
[----:B------:R-:W-:Y:S01]  /*da9c0*/  ULDC UR4, c[0x0][0x248] ;  /* 0x0000920000047ab9 */ /* 0x000fe20000000800 */
[----:B------:R-:W-:Y:S02]  /*da9d0*/  @P2 LOP3.LUT R21, R21, 0x400000, RZ, 0xfc, !PT ;  /* 0x0040000015152812 */ /* 0x000fe400078efcff */
        /* <DEDUP_REMOVED lines=13> */
[----:B------:R-:W-:Y:S01]  /*daab0*/  IMAD.U32 R38, RZ, RZ, UR15 ;  /* 0x0000000fff267e24 */ /* 0x000fe2000f8e00ff */
        /* <DEDUP_REMOVED lines=16> */
[----:B------:R-:W-:Y:S02]  /*dabc0*/  LOP3.LUT R21, R21, 0xfffeffff, RZ, 0xc0, !PT ;  /* 0xfffeffff15157812 */ /* 0x000fe400078ec0ff */
[----:B------:R-:W-:Y:S02]  /*dabd0*/  R2UR UR59, R35 ;  /* 0x00000000233b72ca */ /* 0x000fe400000e0000 */
[----:B------:R-:W-:Y:S02]  /*dabe0*/  @P0 LOP3.LUT R21, R21, 0x10000, RZ, 0xfc, !PT ;  /* 0x0001000015150812 */ /* 0x000fe400078efcff */
[----:B------:R-:W-:Y:S02]  /*dabf0*/  ISETP.GE.AND P0, PT, R32, UR27, PT ;  /* 0x0000001b20007c0c */ /* 0x000fe4000bf06270 */
[----:B------:R-:W-:Y:S01]  /*dac00*/  MOV R35, UR7 ;  /* 0x0000000700237c02 */ /* 0x000fe20008000f00 */
[----:B------:R-:W-:Y:S02]  /*dac10*/  UMOV UR7, UR6 ;  /* 0x0000000600077c82 */ /* 0x000fe40008000000 */
[----:B------:R-:W-:-:S02]  /*dac20*/  ISETP.LT.AND P3, PT, R148, UR7, !P0 ;  /* 0x0000000794007c0c */ /* 0x000fc4000c761270 */
        /* <DEDUP_REMOVED lines=19> */
[----:B------:R-:W-:Y:S01]  /*dad60*/  LOP3.LUT R21, R21, 0xffffefff, RZ, 0xc0, !PT ;  /* 0xffffefff15157812 */ /* 0x000fe200078ec0ff */
[----:B------:R1:W-:Y:S01]  /*dad70*/  STL [R1+0x11e0], R33 ;  /* 0x0011e02101007387 */ /* 0x0003e20000100800 */
[----:B------:R-:W-:Y:S01]  /*dad80*/  VIADD R55, R33, UR4 ;  /* 0x0000000421377c36 */ /* 0x000fe20008000000 */
[----:B------:R-:W-:Y:S01]  /*dad90*/  ULDC UR4, c[0x0][0x228] ;  /* 0x00008a0000047ab9 */ /* 0x000fe20000000800 */
[----:B------:R-:W-:Y:S02]  /*dada0*/  @P0 LOP3.LUT R21, R21, 0x1000, RZ, 0xfc, !PT ;  /* 0x0000100015150812 */ /* 0x000fe400078efcff */
[----:B------:R-:W-:Y:S02]  /*dadb0*/  ISETP.GE.AND P0, PT, R32, UR31, PT ;  /* 0x0000001f20007c0c */ /* 0x000fe4000bf06270 */
[----:B-1----:R-:W-:Y:S01]  /*dadc0*/  MOV R33, UR7 ;  /* 0x0000000700217c02 */ /* 0x002fe20008000f00 */
[----:B------:R-:W-:Y:S02]  /*dadd0*/  UMOV UR7, UR6 ;  /* 0x0000000600077c82 */ /* 0x000fe40008000000 */
[----:B------:R-:W-:-:S02]  /*dade0*/  ISETP.LT.AND P3, PT, R148, UR7, !P0 ;  /* 0x0000000794007c0c */ /* 0x000fc4000c761270 */
[----:B------:R-:W-:Y:S02]  /*dadf0*/  ISETP.LT.AND P2, PT, R143, UR5, !P0 ;  /* 0x000000058f007c0c */ /* 0x000fe4000c741270 */
[----:B------:R-:W-:Y:S02]  /*dae00*/  LOP3.LUT R21, R21, 0xfffff7ff, RZ, 0xc0, !PT ;  /* 0xfffff7ff15157812 */ /* 0x000fe400078ec0ff */
[----:B------:R-:W-:Y:S02]  /*dae10*/  R2UR UR58, R34 ;  /* 0x00000000223a72ca */ /* 0x000fe400000e0000 */
[----:B------:R-:W-:Y:S01]  /*dae20*/  ISETP.LT.AND P1, PT, R142, UR4, !P0 ;  /* 0x000000048e007c0c */ /* 0x000fe2000c721270 */
[----:B------:R-:W-:Y:S01]  /*dae30*/  VIADD R32, R252, 0x2e ;  /* 0x0000002efc207836 */ /* 0x000fe20000000000 */
[----:B------:R-:W-:-:S03]  /*dae40*/  ULDC UR5, c[0x0][0x228] ;  /* 0x00008a0000057ab9 */ /* 0x000fc60000000800 */
[----:B------:R-:W-:Y:S01]  /*dae50*/  @P3 LOP3.LUT R21, R21, 0x800, RZ, 0xfc, !PT ;  /* 0x0000080015153812 */ /* 0x000fe200078efcff */
[----:B------:R-:W-:Y:S01]  /*dae60*/  IMAD.U32 R34, RZ, RZ, UR15 ;  /* 0x0000000fff227e24 */ /* 0x000fe2000f8e00ff */
[----:B------:R-:W-:Y:S01]  /*dae70*/  ULDC.64 UR14, c[0x0][0x228] ;  /* 0x00008a00000e7ab9 */ /* 0x000fe20000000a00 */
[----:B------:R-:W-:Y:S01]  /*dae80*/  ULDC UR4, c[0x0][0x248] ;  /* 0x0000920000047ab9 */ /* 0x000fe20000000800 */
[----:B------:R-:W-:Y:S01]  /*dae90*/  LOP3.LUT R21, R21, 0xfffffbff, RZ, 0xc0, !PT ;  /* 0xfffffbff15157812 */ /* 0x000fe200078ec0ff */
[----:B------:R-:W-:-:S03]  /*daea0*/  UMOV UR6, UR14 ;  /* 0x0000000e00067c82 */ /* 0x000fc60008000000 */
        /* <DEDUP_REMOVED lines=61> */
[----:B------:R-:W-:Y:S01]  /*db280*/  ISETP.LT.AND P2, PT, R143, UR5, !P0 ;  /* 0x000000058f007c0c */ /* 0x000fe2000c741270 */
[----:B------:R1:W-:Y:S01]  /*db290*/  STL [R1+0x11f4], R55 ;  /* 0x0011f43701007387 */ /* 0x0003e20000100800 */
[----:B------:R-:W-:Y:S01]  /*db2a0*/  IMAD.U32 R240, RZ, RZ, UR15 ;  /* 0x0000000ffff07e24 */ /* 0x000fe2000f8e00ff */
[----:B------:R-:W-:Y:S01]  /*db2b0*/  ULDC.64 UR14, c[0x0][0x228] ;  /* 0x00008a00000e7ab9 */ /* 0x000fe20000000a00 */
[----:B------:R-:W-:Y:S01]  /*db2c0*/  VIADD R32, R252, 0x2b ;  /* 0x0000002bfc207836 */ /* 0x000fe20000000000 */
[----:B------:R-:W-:Y:S01]  /*db2d0*/  ULDC UR5, c[0x0][0x228] ;  /* 0x00008a0000057ab9 */ /* 0x000fe20000000800 */
[----:B-1----:R-:W-:-:S05]  /*db2e0*/  VIADD R55, R55, UR4 ;  /* 0x0000000437377c36 */ /* 0x002fca0008000000 */
[----:B------:R-:W-:Y:S01]  /*db2f0*/  @P3 LOP3.LUT R20, R20, 0x80000000, RZ, 0xfc, !PT ;  /* 0x8000000014143812 */ /* 0x000fe200078efcff */
[----:B------:R-:W-:Y:S02]  /*db300*/  ULDC UR4, c[0x0][0x228] ;  /* 0x00008a0000047ab9 */ /* 0x000fe40000000800 */
[----:B------:R-:W-:Y:S01]  /*db310*/  ISETP.LT.AND P1, PT, R142, UR4, !P0 ;  /* 0x000000048e007c0c */ /* 0x000fe2000c721270 */
[----:B------:R-:W-:Y:S01]  /*db320*/  UMOV UR6, UR14 ;  /* 0x0000000e00067c82 */ /* 0x000fe20008000000 */
[----:B------:R-:W-:Y:S01]  /*db330*/  LOP3.LUT R20, R20, 0xbfffffff, RZ, 0xc0, !PT ;  /* 0xbfffffff14147812 */ /* 0x000fe200078ec0ff */
[----:B------:R-:W-:-:S03]  /*db340*/  ULDC UR4, c[0x0][0x248] ;  /* 0x0000920000047ab9 */ /* 0x000fc60000000800 */
        /* <DEDUP_REMOVED lines=334> */
[----:B------:R-:W-:Y:S01]  /*dc830*/  LOP3.LUT R11, R11, 0xffffff7f, RZ, 0xc0, !PT ;  /* 0xffffff7f0b0b7812 */ /* 0x000fe200078ec0ff */
[----:B------:R1:W-:Y:S01]  /*dc840*/  STL [R1+0x120c], R55 ;  /* 0x00120c3701007387 */ /* 0x0003e20000100800 */
[----:B------:R-:W-:Y:S01]  /*dc850*/  ISETP.LT.AND P3, PT, R148, UR7, !P0 ;  /* 0x0000000794007c0c */ /* 0x000fe2000c761270 */
[----:B------:R-:W-:Y:S01]  /*dc860*/  IMAD.U32 R212, RZ, RZ, UR15 ;  /* 0x0000000fffd47e24 */ /* 0x000fe2000f8e00ff */
[----:B------:R-:W-:Y:S01]  /*dc870*/  ISETP.LT.AND P2, PT, R143, UR5, !P0 ;  /* 0x000000058f007c0c */ /* 0x000fe2000c741270 */
[----:B------:R-:W-:Y:S01]  /*dc880*/  ULDC.64 UR14, c[0x0][0x228] ;  /* 0x00008a00000e7ab9 */ /* 0x000fe20000000a00 */
[----:B------:R-:W-:Y:S01]  /*dc890*/  VIADD R32, R252, 0x1d ;  /* 0x0000001dfc207836 */ /* 0x000fe20000000000 */
[----:B------:R-:W-:Y:S01]  /*dc8a0*/  ULDC.64 UR8, c[0x0][0x228] ;  /* 0x00008a0000087ab9 */ /* 0x000fe20000000a00 */
[----:B-1----:R-:W-:Y:S01]  /*dc8b0*/  VIADD R55, R55, UR4 ;  /* 0x0000000437377c36 */ /* 0x002fe20008000000 */
[----:B------:R-:W-:Y:S01]  /*dc8c0*/  ULDC UR4, c[0x0][0x228] ;  /* 0x00008a0000047ab9 */ /* 0x000fe20000000800 */
[----:B------:R-:W-:-:S05]  /*dc8d0*/  ULDC UR5, c[0x0][0x228] ;  /* 0x00008a0000057ab9 */ /* 0x000fca0000000800 */
[----:B------:R-:W-:Y:S02]  /*dc8e0*/  @P3 LOP3.LUT R11, R11, 0x80, RZ, 0xfc, !PT ;  /* 0x000000800b0b3812 */ /* 0x000fe400078efcff */
        /* <DEDUP_REMOVED lines=9> */
[----:B------:R-:W-:Y:S01]  /*dc980*/  LOP3.LUT R11, R11, 0xffffffef, RZ, 0xc0, !PT ;  /* 0xffffffef0b0b7812 */ /* 0x000fe200078ec0ff */
[----:B------:R1:W-:Y:S01]  /*dc990*/  STL [R1+0x1208], R55 ;  /* 0x0012083701007387 */ /* 0x0003e20000100800 */
[----:B------:R-:W-:Y:S02]  /*dc9a0*/  MOV R209, UR7 ;  /* 0x0000000700d17c02 */ /* 0x000fe40008000f00 */
[----:B------:R-:W-:Y:S02]  /*dc9b0*/  @P0 LOP3.LUT R11, R11, 0x10, RZ, 0xfc, !PT ;  /* 0x000000100b0b0812 */ /* 0x000fe400078efcff */
[----:B------:R-:W-:Y:S01]  /*dc9c0*/  ISETP.GE.AND P0, PT, R32, UR53, PT ;  /* 0x0000003520007c0c */ /* 0x000fe2000bf06270 */
[----:B------:R-:W-:Y:S01]  /*dc9d0*/  UMOV UR7, UR6 ;  /* 0x0000000600077c82 */ /* 0x000fe20008000000 */
[----:B------:R-:W-:Y:S01]  /*dc9e0*/  UMOV UR6, UR8 ;  /* 0x0000000800067c82 */ /* 0x000fe20008000000 */
[----:B-1----:R-:W-:Y:S01]  /*dc9f0*/  VIADD R55, R55, UR4 ;  /* 0x0000000437377c36 */ /* 0x002fe20008000000 */
[----:B------:R-:W-:Y:S01]  /*dca00*/  ULDC UR4, c[0x0][0x228] ;  /* 0x00008a0000047ab9 */ /* 0x000fe20000000800 */
[----:B------:R-:W-:-:S02]  /*dca10*/  ISETP.LT.AND P3, PT, R148, UR7, !P0 ;  /* 0x0000000794007c0c */ /* 0x000fc4000c761270 */
[----:B------:R-:W-:Y:S01]  /*dca20*/  ISETP.LT.AND P2, PT, R143, UR5, !P0 ;  /* 0x000000058f007c0c */ /* 0x000fe2000c741270 */
[----:B------:R-:W-:Y:S01]  /*dca30*/  VIADD R32, R252, 0x1c ;  /* 0x0000001cfc207836 */ /* 0x000fe20000000000 */
[----:B------:R-:W-:Y:S01]  /*dca40*/  ISETP.LT.AND P1, PT, R142, UR4, !P0 ;  /* 0x000000048e007c0c */ /* 0x000fe2000c721270 */
[----:B------:R-:W-:Y:S01]  /*dca50*/  ULDC UR5, c[0x0][0x228] ;  /* 0x00008a0000057ab9 */ /* 0x000fe20000000800 */
[----:B------:R-:W-:Y:S01]  /*dca60*/  ISETP.LT.AND P0, PT, R141, UR6, !P0 ;  /* 0x000000068d007c0c */ /* 0x000fe2000c701270 */
[----:B------:R-:W-:Y:S01]  /*dca70*/  ULDC.64 UR6, c[0x0][0x228] ;  /* 0x00008a0000067ab9 */ /* 0x000fe20000000a00 */
[----:B------:R-:W-:Y:S01]  /*dca80*/  LOP3.LUT R11, R11, 0xfffffff7, RZ, 0xc0, !PT ;  /* 0xfffffff70b0b7812 */ /* 0x000fe200078ec0ff */
[----:B------:R-:W-:Y:S01]  /*dca90*/  ULDC UR4, c[0x0][0x248] ;  /* 0x0000920000047ab9 */ /* 0x000fe20000000800 */
[----:B------:R-:W-:Y:S01]  /*dcaa0*/  MOV R207, UR7 ;  /* 0x0000000700cf7c02 */ /* 0x000fe20008000f00 */
[----:B------:R-:W-:Y:S02]  /*dcab0*/  UMOV UR7, UR6 ;  /* 0x0000000600077c82 */ /* 0x000fe40008000000 */
[----:B------:R-:W-:-:S06]  /*dcac0*/  @P3 LOP3.LUT R11, R11, 0x8, RZ, 0xfc, !PT ;  /* 0x000000080b0b3812 */ /* 0x000fcc00078efcff */
[----:B------:R-:W-:Y:S02]  /*dcad0*/  @P0 LOP3.LUT R10, R10, 0x80000000, RZ, 0xfc, !PT ;  /* 0x800000000a0a0812 */ /* 0x000fe400078efcff */
[----:B------:R-:W-:-:S04]  /*dcae0*/  ISETP.GE.AND P0, PT, R32, UR49, PT ;  /* 0x0000003120007c0c */ /* 0x000fc8000bf06270 */
[----:B------:R-:W-:Y:S02]  /*dcaf0*/  ISETP.LT.AND P3, PT, R148, UR7, !P0 ;  /* 0x0000000794007c0c */ /* 0x000fe4000c761270 */
[----:B------:R-:W-:Y:S02]  /*dcb00*/  LOP3.LUT R11, R11, 0xfffffffb, RZ, 0xc0, !PT ;  /* 0xfffffffb0b0b7812 */ /* 0x000fe400078ec0ff */
[----:B------:R-:W-:Y:S02]  /*dcb10*/  LOP3.LUT R10, R10, 0xdfffffff, RZ, 0xc0, !PT ;  /* 0xdfffffff0a0a7812 */ /* 0x000fe400078ec0ff */
[----:B------:R-:W-:Y:S02]  /*dcb20*/  @P2 LOP3.LUT R11, R11, 0x4, RZ, 0xfc, !PT ;  /* 0x000000040b0b2812 */ /* 0x000fe400078efcff */
[----:B------:R-:W-:Y:S01]  /*dcb30*/  ISETP.LT.AND P2, PT, R143, UR5, !P0 ;  /* 0x000000058f007c0c */ /* 0x000fe2000c741270 */
[----:B------:R1:W-:Y:S01]  /*dcb40*/  STL [R1+0x1204], R55 ;  /* 0x0012043701007387 */ /* 0x0003e20000100800 */
[----:B------:R-:W-:Y:S01]  /*dcb50*/  LOP3.LUT R11, R11, 0xfffffffe, RZ, 0xc0, !PT ;  /* 0xfffffffe0b0b7812 */ /* 0x000fe200078ec0ff */
[----:B------:R-:W-:Y:S01]  /*dcb60*/  IMAD.U32 R208, RZ, RZ, UR9 ;  /* 0x00000009ffd07e24 */ /* 0x000fe2000f8e00ff */
[----:B------:R-:W-:Y:S01]  /*dcb70*/  ULDC.64 UR8, c[0x0][0x228] ;  /* 0x00008a0000087ab9 */ /* 0x000fe20000000a00 */
[----:B------:R-:W-:Y:S01]  /*dcb80*/  @P3 LOP3.LUT R10, R10, 0x20000000, RZ, 0xfc, !PT ;  /* 0x200000000a0a3812 */ /* 0x000fe200078efcff */
[----:B------:R-:W-:Y:S01]  /*dcb90*/  VIADD R32, R252, 0x1b ;  /* 0x0000001bfc207836 */ /* 0x000fe20000000000 */
[----:B------:R-:W-:Y:S01]  /*dcba0*/  @P1 LOP3.LUT R11, R11, 0x1, RZ, 0xfc, !PT ;  /* 0x000000010b0b1812 */ /* 0x000fe200078efcff */
[----:B------:R-:W-:Y:S01]  /*dcbb0*/  ULDC UR5, c[0x0][0x228] ;  /* 0x00008a0000057ab9 */ /* 0x000fe20000000800 */
[----:B-1----:R-:W-:Y:S01]  /*dcbc0*/  VIADD R55, R55, UR4 ;  /* 0x0000000437377c36 */ /* 0x002fe20008000000 */
[----:B------:R-:W-:Y:S01]  /*dcbd0*/  ULDC UR4, c[0x0][0x228] ;  /* 0x00008a0000047ab9 */ /* 0x000fe20000000800 */
[----:B------:R-:W-:-:S02]  /*dcbe0*/  LOP3.LUT R10, R10, 0xefffffff, RZ, 0xc0, !PT ;  /* 0xefffffff0a0a7812 */ /* 0x000fc400078ec0ff */
        /* <DEDUP_REMOVED lines=48> */
[----:B------:R-:W-:-:S06]  /*dcef0*/  ULDC UR4, c[0x0][0x228] ;  /* 0x00008a0000047ab9 */ /* 0x000fcc0000000800 */
[----:B------:R-:W-:Y:S01]  /*dcf00*/  @P1 LOP3.LUT R10, R10, 0x4000, RZ, 0xfc, !PT ;  /* 0x000040000a0a1812 */ /* 0x000fe200078efcff */
[----:B------:R-:W-:Y:S01]  /*dcf10*/  ULDC UR5, c[0x0][0x228] ;  /* 0x00008a0000057ab9 */ /* 0x000fe20000000800 */
        /* <DEDUP_REMOVED lines=134> */
[----:B------:R1:W-:Y:S01]  /*dd780*/  STL [R1+0x11cc], R55 ;  /* 0x0011cc3701007387 */ /* 0x0003e20000100800 */
[----:B------:R-:W-:Y:S01]  /*dd790*/  LOP3.LUT R9, R9, 0xffffffdf, RZ, 0xc0, !PT ;  /* 0xffffffdf09097812 */ /* 0x000fe200078ec0ff */
[----:B------:R-:W-:-:S03]  /*dd7a0*/  ULDC.64 UR6, c[0x0][0x228] ;  /* 0x00008a0000067ab9 */ /* 0x000fc60000000a00 */
[----:B------:R-:W-:-:S04]  /*dd7b0*/  @P1 LOP3.LUT R9, R9, 0x20, RZ, 0xfc, !PT ;  /* 0x0000002009091812 */ /* 0x000fc800078efcff */
[----:B------:R-:W-:Y:S01]  /*dd7c0*/  LOP3.LUT R9, R9, 0xffffffef, RZ, 0xc0, !PT ;  /* 0xffffffef09097812 */ /* 0x000fe200078ec0ff */
[----:B-1----:R-:W-:Y:S01]  /*dd7d0*/  VIADD R55, R55, UR4 ;  /* 0x0000000437377c36 */ /* 0x002fe20008000000 */
[----:B------:R-:W-:Y:S02]  /*dd7e0*/  ULDC UR4, c[0x0][0x228] ;  /* 0x00008a0000047ab9 */ /* 0x000fe40000000800 */
[----:B------:R-:W-:Y:S02]  /*dd7f0*/  @P0 LOP3.LUT R9, R9, 0x10, RZ, 0xfc, !PT ;  /* 0x0000001009090812 */ /* 0x000fe400078efcff */
[----:B------:R-:W-:Y:S01]  /*dd800*/  ISETP.GE.AND P0, PT, R32, UR42, PT ;  /* 0x0000002a20007c0c */ /* 0x000fe2000bf06270 */
[----:B------:R-:W-:Y:S01]  /*dd810*/  IMAD.U32 R192, RZ, RZ, UR9 ;  /* 0x00000009ffc07e24 */ /* 0x000fe2000f8e00ff */
[----:B------:R-:W-:Y:S01]  /*dd820*/  MOV R191, UR7 ;  /* 0x0000000700bf7c02 */ /* 0x000fe20008000f00 */
[----:B------:R-:W-:Y:S01]  /*dd830*/  ULDC.64 UR8, c[0x0][0x228] ;  /* 0x00008a0000087ab9 */ /* 0x000fe20000000a00 */
[----:B------:R-:W-:Y:S01]  /*dd840*/  ISETP.LT.AND P1, PT, R142, UR4, !P0 ;  /* 0x000000048e007c0c */ /* 0x000fe2000c721270 */
[----:B------:R-:W-:Y:S01]  /*dd850*/  UMOV UR7, UR6 ;  /* 0x0000000600077c82 */ /* 0x000fe20008000000 */
[----:B------:R-:W-:Y:S01]  /*dd860*/  UMOV UR6, UR8 ;  /* 0x0000000800067c82 */ /* 0x000fe20008000000 */
        /* <DEDUP_REMOVED lines=8> */
[----:B------:R1:W-:Y:S01]  /*dd8f0*/  STL [R1+0x11c4], R55 ;  /* 0x0011c43701007387 */ /* 0x0003e20000100800 */
[----:B------:R-:W-:Y:S01]  /*dd900*/  IMAD.U32 R40, RZ, RZ, UR61 ;  /* 0x0000003dff287e24 */ /* 0x000fe2000f8e00ff */
[----:B------:R-:W-:Y:S01]  /*dd910*/  @P1 LOP3.LUT R8, R8, 0x20000000, RZ, 0xfc, !PT ;  /* 0x2000000008081812 */ /* 0x000fe200078efcff */
[----:B------:R-:W-:Y:S01]  /*dd920*/  IMAD.U32 R190, RZ, RZ, UR9 ;  /* 0x00000009ffbe7e24 */ /* 0x000fe2000f8e00ff */
[----:B------:R-:W-:Y:S01]  /*dd930*/  MOV R189, UR7 ;  /* 0x0000000700bd7c02 */ /* 0x000fe20008000f00 */
[----:B------:R-:W-:Y:S01]  /*dd940*/  ULDC.64 UR60, c[0x0][0x228] ;  /* 0x00008a00003c7ab9 */ /* 0x000fe20000000a00 */
[----:B------:R-:W-:Y:S01]  /*dd950*/  LOP3.LUT R8, R8, 0xefffffff, RZ, 0xc0, !PT ;  /* 0xefffffff08087812 */ /* 0x000fe200078ec0ff */
[----:B------:R-:W-:Y:S01]  /*dd960*/  UMOV UR7, UR6 ;  /* 0x0000000600077c82 */ /* 0x000fe20008000000 */
[----:B------:R-:W-:Y:S01]  /*dd970*/  @P3 LOP3.LUT R9, R9, 0x4, RZ, 0xfc, !PT ;  /* 0x0000000409093812 */ /* 0x000fe200078efcff */
[----:B------:R-:W-:Y:S01]  /*dd980*/  ULDC.64 UR8, c[0x0][0x228] ;  /* 0x00008a0000087ab9 */ /* 0x000fe20000000a00 */
[----:B------:R-:W-:Y:S01]  /*dd990*/  @P0 LOP3.LUT R8, R8, 0x10000000, RZ, 0xfc, !PT ;  /* 0x1000000008080812 */ /* 0x000fe200078efcff */
[----:B------:R-:W-:Y:S01]  /*dd9a0*/  IMAD.U32 R210, RZ, RZ, UR15 ;  /* 0x0000000fffd27e24 */ /* 0x000fe2000f8e00ff */
[----:B------:R-:W-:Y:S01]  /*dd9b0*/  ISETP.GE.AND P0, PT, R32, UR10, PT ;  /* 0x0000000a20007c0c */ /* 0x000fe2000bf06270 */
[----:B------:R-:W-:Y:S01]  /*dd9c0*/  ULDC.64 UR42, c[0x0][0x228] ;  /* 0x00008a00002a7ab9 */ /* 0x000fe20000000a00 */
[----:B------:R-:W-:-:S02]  /*dd9d0*/  LOP3.LUT R9, R9, 0xfffffffe, RZ, 0xc0, !PT ;  /* 0xfffffffe09097812 */ /* 0x000fc400078ec0ff */
[----:B------:R-:W-:Y:S01]  /*dd9e0*/  LOP3.LUT R8, R8, 0xf7ffffff, RZ, 0xc0, !PT ;  /* 0xf7ffffff08087812 */ /* 0x000fe200078ec0ff */
[----:B-1----:R-:W-:Y:S01]  /*dd9f0*/  VIADD R55, R55, UR4 ;  /* 0x0000000437377c36 */ /* 0x002fe20008000000 */
[----:B------:R-:W-:Y:S01]  /*dda00*/  ISETP.LT.AND P3, PT, R148, UR7, !P0 ;  /* 0x0000000794007c0c */ /* 0x000fe2000c761270 */
[----:B------:R-:W-:Y:S01]  /*dda10*/  ULDC UR4, c[0x0][0x228] ;  /* 0x00008a0000047ab9 */ /* 0x000fe20000000800 */
[----:B------:R-:W-:Y:S01]  /*dda20*/  @P2 LOP3.LUT R9, R9, 0x1, RZ, 0xfc, !PT ;  /* 0x0000000109092812 */ /* 0x000fe200078efcff */
[----:B------:R-:W-:Y:S01]  /*dda30*/  UMOV UR6, UR8 ;  /* 0x0000000800067c82 */ /* 0x000fe20008000000 */
[----:B------:R-:W-:Y:S01]  /*dda40*/  ISETP.LT.AND P2, PT, R143, UR5, !P0 ;  /* 0x000000058f007c0c */ /* 0x000fe2000c741270 */
[----:B------:R-:W-:Y:S01]  /*dda50*/  VIADD R32, R252, 0x12 ;  /* 0x00000012fc207836 */ /* 0x000fe20000000000 */
[----:B------:R-:W-:Y:S01]  /*dda60*/  ISETP.LT.AND P1, PT, R142, UR4, !P0 ;  /* 0x000000048e007c0c */ /* 0x000fe2000c721270 */
[----:B------:R-:W-:Y:S01]  /*dda70*/  ULDC UR5, c[0x0][0x228] ;  /* 0x00008a0000057ab9 */ /* 0x000fe20000000800 */
[----:B------:R-:W-:Y:S01]  /*dda80*/  IMAD.U32 R188, RZ, RZ, UR9 ;  /* 0x00000009ffbc7e24 */ /* 0x000fe2000f8e00ff */
[----:B------:R-:W-:Y:S01]  /*dda90*/  ULDC.64 UR10, c[0x0][0x228] ;  /* 0x00008a00000a7ab9 */ /* 0x000fe20000000a00 */
[----:B------:R-:W-:-:S03]  /*ddaa0*/  ULDC.64 UR14, c[0x0][0x228] ;  /* 0x00008a00000e7ab9 */ /* 0x000fc60000000a00 */
[----:B------:R-:W-:Y:S01]  /*ddab0*/  @P3 LOP3.LUT R8, R8, 0x8000000, RZ, 0xfc, !PT ;  /* 0x0800000008083812 */ /* 0x000fe200078efcff */
[----:B------:R-:W-:Y:S01]  /*ddac0*/  ULDC UR4, c[0x0][0x248] ;  /* 0x0000920000047ab9 */ /* 0x000fe20000000800 */
[----:B------:R-:W-:Y:S01]  /*ddad0*/  ISETP.LT.AND P0, PT, R141, UR6, !P0 ;  /* 0x000000068d007c0c */ /* 0x000fe2000c701270 */
[----:B------:R-:W-:Y:S01]  /*ddae0*/  ULDC.64 UR6, c[0x0][0x228] ;  /* 0x00008a0000067ab9 */ /* 0x000fe20000000a00 */
[----:B------:R-:W-:Y:S01]  /*ddaf0*/  LOP3.LUT R8, R8, 0xfdffffff, RZ, 0xc0, !PT ;  /* 0xfdffffff08087812 */ /* 0x000fe200078ec0ff */
[----:B------:R1:W-:Y:S01]  /*ddb00*/  STL [R1+0x11c0], R55 ;  /* 0x0011c03701007387 */ /* 0x0003e20000100800 */
[----:B------:R-:W-:Y:S02]  /*ddb10*/  ULDC.64 UR8, c[0x0][0x228] ;  /* 0x00008a0000087ab9 */ /* 0x000fe40000000a00 */
[----:B------:R-:W-:-:S04]  /*ddb20*/  @P2 LOP3.LUT R8, R8, 0x2000000, RZ, 0xfc, !PT ;  /* 0x0200000008082812 */ /* 0x000fc800078efcff */
        /* <DEDUP_REMOVED lines=8> */
[----:B-1----:R-:W-:Y:S01]  /*ddbb0*/  VIADD R55, R55, UR4 ;  /* 0x0000000437377c36 */ /* 0x002fe20008000000 */
[----:B------:R-:W-:Y:S01]  /*ddbc0*/  ISETP.LT.AND P3, PT, R148, UR7, !P0 ;  /* 0x0000000794007c0c */ /* 0x000fe2000c761270 */
[----:B------:R-:W-:Y:S01]  /*ddbd0*/  ULDC UR4, c[0x0][0x228] ;  /* 0x00008a0000047ab9 */ /* 0x000fe20000000800 */
[----:B------:R-:W-:Y:S01]  /*ddbe0*/  ISETP.LT.AND P2, PT, R143, UR5, !P0 ;  /* 0x000000058f007c0c */ /* 0x000fe2000c741270 */
[----:B------:R-:W-:Y:S01]  /*ddbf0*/  UMOV UR6, UR8 ;  /* 0x0000000800067c82 */ /* 0x000fe20008000000 */
[----:B------:R-:W-:Y:S01]  /*ddc00*/  ISETP.LT.AND P1, PT, R142, UR4, !P0 ;  /* 0x000000048e007c0c */ /* 0x000fe2000c721270 */
[----:B------:R-:W-:Y:S01]  /*ddc10*/  VIADD R32, R252, 0x11 ;  /* 0x00000011fc207836 */ /* 0x000fe20000000000 */
[----:B------:R-:W-:Y:S01]  /*ddc20*/  R2UR UR56, R50 ;  /* 0x00000000323872ca */ /* 0x000fe200000e0000 */
[----:B------:R-:W-:Y:S01]  /*ddc30*/  ULDC UR5, c[0x0][0x228] ;  /* 0x00008a0000057ab9 */ /* 0x000fe20000000800 */
[----:B------:R-:W-:Y:S01]  /*ddc40*/  IMAD.U32 R170, RZ, RZ, UR9 ;  /* 0x00000009ffaa7e24 */ /* 0x000fe2000f8e00ff */
[----:B------:R-:W-:-:S04]  /*ddc50*/  ULDC.64 UR46, c[0x0][0x228] ;  /* 0x00008a00002e7ab9 */ /* 0x000fc80000000a00 */
        /* <DEDUP_REMOVED lines=18> */
[----:B-1----:R-:W-:Y:S01]  /*ddd80*/  VIADD R55, R55, UR4 ;  /* 0x0000000437377c36 */ /* 0x002fe20008000000 */
[----:B------:R-:W-:Y:S01]  /*ddd90*/  ULDC UR4, c[0x0][0x228] ;  /* 0x00008a0000047ab9 */ /* 0x000fe20000000800 */
[----:B------:R-:W-:Y:S01]  /*ddda0*/  UMOV UR6, UR8 ;  /* 0x0000000800067c82 */ /* 0x000fe20008000000 */
[----:B------:R-:W-:Y:S01]  /*dddb0*/  ISETP.LT.AND P1, PT, R142, UR4, !P0 ;  /* 0x000000048e007c0c */ /* 0x000fe2000c721270 */
[----:B------:R-:W-:Y:S01]  /*dddc0*/  VIADD R32, R252, 0x10 ;  /* 0x00000010fc207836 */ /* 0x000fe20000000000 */
[----:B------:R-:W-:-:S03]  /*dddd0*/  ULDC UR5, c[0x0][0x228] ;  /* 0x00008a0000057ab9 */ /* 0x000fc60000000800 */
        /* <DEDUP_REMOVED lines=13> */
[----:B------:R-:W-:Y:S01]  /*ddeb0*/  ISETP.LT.AND P3, PT, R148, UR7, !P0 ;  /* 0x0000000794007c0c */ /* 0x000fe2000c761270 */
[----:B------:R1:W-:Y:S01]  /*ddec0*/  STL [R1+0x11a8], R55 ;  /* 0x0011a83701007387 */ /* 0x0003e20000100800 */
[----:B------:R-:W-:Y:S01]  /*dded0*/  IMAD.U32 R168, RZ, RZ, UR9 ;  /* 0x00000009ffa87e24 */ /* 0x000fe2000f8e00ff */
[----:B------:R-:W-:Y:S01]  /*ddee0*/  ULDC.64 UR8, c[0x0][0x228] ;  /* 0x00008a0000087ab9 */ /* 0x000fe20000000a00 */
[----:B------:R-:W-:Y:S01]  /*ddef0*/  ISETP.LT.AND P2, PT, R143, UR5, !P0 ;  /* 0x000000058f007c0c */ /* 0x000fe2000c741270 */
[----:B------:R-:W-:Y:S01]  /*ddf00*/  UMOV UR6, UR8 ;  /* 0x0000000800067c82 */ /* 0x000fe20008000000 */
[----:B------:R-:W-:Y:S01]  /*ddf10*/  LOP3.LUT R8, R8, 0xffffffef, RZ, 0xc0, !PT ;  /* 0xffffffef08087812 */ /* 0x000fe200078ec0ff */
[----:B------:R-:W-:Y:S01]  /*ddf20*/  VIADD R32, R252, 0xf ;  /* 0x0000000ffc207836 */ /* 0x000fe20000000000 */
[----:B------:R-:W-:Y:S01]  /*ddf30*/  UMOV UR12, UR58 ;  /* 0x0000003a000c7c82 */ /* 0x000fe20008000000 */
[----:B------:R-:W-:Y:S01]  /*ddf40*/  ULDC UR5, c[0x0][0x228] ;  /* 0x00008a0000057ab9 */ /* 0x000fe20000000800 */
[----:B-1----:R-:W-:Y:S01]  /*ddf50*/  VIADD R55, R55, UR4 ;  /* 0x0000000437377c36 */ /* 0x002fe20008000000 */
[----:B------:R-:W-:-:S02]  /*ddf60*/  ULDC UR4, c[0x0][0x228] ;  /* 0x00008a0000047ab9 */ /* 0x000fc40000000800 */
[----:B------:R-:W-:Y:S02]  /*ddf70*/  ISETP.LT.AND P1, PT, R142, UR4, !P0 ;  /* 0x000000048e007c0c */ /* 0x000fe4000c721270 */
[----:B------:R-:W-:Y:S01]  /*ddf80*/  @P3 LOP3.LUT R8, R8, 0x10, RZ, 0xfc, !PT ;  /* 0x0000001008083812 */ /* 0x000fe200078efcff */
[----:B------:R-:W-:Y:S01]  /*ddf90*/  UMOV UR58, UR9 ;  /* 0x00000009003a7c82 */ /* 0x000fe20008000000 */
[----:B------:R-:W-:Y:S01]  /*ddfa0*/  ISETP.LT.AND P0, PT, R141, UR6, !P0 ;  /* 0x000000068d007c0c */ /* 0x000fe2000c701270 */
[----:B------:R-:W-:Y:S01]  /*ddfb0*/  ULDC.64 UR8, c[0x0][0x228] ;  /* 0x00008a0000087ab9 */ /* 0x000fe20000000a00 */
[----:B------:R-:W-:Y:S01]  /*ddfc0*/  LOP3.LUT R8, R8, 0xfffffffb, RZ, 0xc0, !PT ;  /* 0xfffffffb08087812 */ /* 0x000fe200078ec0ff */
[----:B------:R-:W-:-:S03]  /*ddfd0*/  ULDC UR4, c[0x0][0x248] ;  /* 0x0000920000047ab9 */ /* 0x000fc60000000800 */
[----:B------:R-:W-:Y:S01]  /*ddfe0*/  @P2 LOP3.LUT R8, R8, 0x4, RZ, 0xfc, !PT ;  /* 0x0000000408082812 */ /* 0x000fe200078efcff */
[----:B------:R-:W-:Y:S01]  /*ddff0*/  UMOV UR6, UR8 ;  /* 0x0000000800067c82 */ /* 0x000fe20008000000 */
[----:B------:R1:W-:Y:S01]  /*de000*/  STL [R1+0x11a4], R55 ;  /* 0x0011a43701007387 */ /* 0x0003e20000100800 */
[----:B------:R-:W-:Y:S01]  /*de010*/  UMOV UR54, UR20 ;  /* 0x0000001400367c82 */ /* 0x000fe20008000000 */
[----:B------:R-:W-:Y:S01]  /*de020*/  LOP3.LUT R8, R8, 0xfffffffe, RZ, 0xc0, !PT ;  /* 0xfffffffe08087812 */ /* 0x000fe200078ec0ff */
[----:B------:R-:W-:Y:S02]  /*de030*/  ULDC UR8, c[0x0][0x228] ;  /* 0x00008a0000087ab9 */ /* 0x000fe40000000800 */
[----:B------:R-:W-:Y:S02]  /*de040*/  @P0 LOP3.LUT R7, R7, 0x80000000, RZ, 0xfc, !PT ;  /* 0x8000000007070812 */ /* 0x000fe400078efcff */
[----:B------:R-:W-:Y:S01]  /*de050*/  ISETP.GE.AND P0, PT, R32, UR12, PT ;  /* 0x0000000c20007c0c */ /* 0x000fe2000bf06270 */
[----:B-1----:R-:W-:Y:S01]  /*de060*/  VIADD R55, R55, UR4 ;  /* 0x0000000437377c36 */ /* 0x002fe20008000000 */
[----:B------:R-:W-:Y:S01]  /*de070*/  @P1 LOP3.LUT R8, R8, 0x1, RZ, 0xfc, !PT ;  /* 0x0000000108081812 */ /* 0x000fe200078efcff */
[----:B------:R-:W-:Y:S01]  /*de080*/  ULDC UR4, c[0x0][0x228] ;  /* 0x00008a0000047ab9 */ /* 0x000fe20000000800 */
[----:B------:R-:W-:Y:S01]  /*de090*/  ISETP.LT.AND P1, PT, R148, UR6, !P0 ;  /* 0x0000000694007c0c */ /* 0x000fe2000c721270 */
[----:B------:R-:W-:Y:S01]  /*de0a0*/  UMOV UR20, UR59 ;  /* 0x0000003b00147c82 */ /* 0x000fe20008000000 */
[----:B------:R-:W-:-:S02]  /*de0b0*/  ISETP.LT.AND P2, PT, R143, UR5, !P0 ;  /* 0x000000058f007c0c */ /* 0x000fc4000c741270 */
[----:B------:R-:W-:Y:S02]  /*de0c0*/  LOP3.LUT R7, R7, 0xdfffffff, RZ, 0xc0, !PT ;  /* 0xdfffffff07077812 */ /* 0x000fe400078ec0ff */
[----:B------:R-:W-:Y:S01]  /*de0d0*/  IADD3 R32, R252, 0xe, RZ ;  /* 0x0000000efc207810 */ /* 0x000fe20007ffe0ff */
[----:B------:R1:W-:Y:S01]  /*de0e0*/  STL [R1+0x11a0], R55 ;  /* 0x0011a03701007387 */ /* 0x0003e20000100800 */
[----:B------:R-:W-:Y:S01]  /*de0f0*/  ULDC.64 UR6, c[0x0][0x228] ;  /* 0x00008a0000067ab9 */ /* 0x000fe20000000a00 */
[----:B------:R-:W-:-:S04]  /*de100*/  ULDC.64 UR12, c[0x0][0x228] ;  /* 0x00008a00000c7ab9 */ /* 0x000fc80000000a00 */
        /* <DEDUP_REMOVED lines=9> */
[----:B-1----:R-:W-:Y:S01]  /*de1a0*/  VIADD R55, R55, UR4 ;  /* 0x0000000437377c36 */ /* 0x002fe20008000000 */
[----:B------:R-:W-:Y:S02]  /*de1b0*/  ULDC.64 UR4, c[0x0][0x228] ;  /* 0x00008a0000047ab9 */ /* 0x000fe40000000a00 */
[----:B------:R-:W-:Y:S02]  /*de1c0*/  @P0 LOP3.LUT R7, R7, 0x800000, RZ, 0xfc, !PT ;  /* 0x0080000007070812 */ /* 0x000fe400078efcff */
[----:B------:R-:W-:-:S04]  /*de1d0*/  ISETP.GE.AND P0, PT, R32, UR54, PT ;  /* 0x0000003620007c0c */ /* 0x000fc8000bf06270 */
[----:B------:R-:W-:Y:S01]  /*de1e0*/  ISETP.LT.AND P3, PT, R148, UR4, !P0 ;  /* 0x0000000494007c0c */ /* 0x000fe2000c761270 */
[----:B------:R-:W-:Y:S01]  /*de1f0*/  UMOV UR59, UR9 ;  /* 0x00000009003b7c82 */ /* 0x000fe20008000000 */
[----:B------:R-:W-:Y:S01]  /*de200*/  ULDC UR9, c[0x0][0x228] ;  /* 0x00008a0000097ab9 */ /* 0x000fe20000000800 */
[----:B------:R-:W-:Y:S01]  /*de210*/  LOP3.LUT R7, R7, 0xffdfffff, RZ, 0xc0, !PT ;  /* 0xffdfffff07077812 */ /* 0x000fe200078ec0ff */
[----:B------:R-:W-:Y:S01]  /*de220*/  VIADD R32, R252, 0xd ;  /* 0x0000000dfc207836 */ /* 0x000fe20000000000 */
[----:B------:R-:W-:Y:S01]  /*de230*/  ISETP.LT.AND P2, PT, R143, UR9, !P0 ;  /* 0x000000098f007c0c */ /* 0x000fe2000c741270 */
[----:B------:R-:W-:Y:S01]  /*de240*/  ULDC UR4, c[0x0][0x248] ;  /* 0x0000920000047ab9 */ /* 0x000fe20000000800 */
[----:B------:R-:W-:Y:S01]  /*de250*/  ISETP.LT.AND P1, PT, R142, UR8, !P0 ;  /* 0x000000088e007c0c */ /* 0x000fe2000c721270 */
[----:B------:R-:W-:-:S05]  /*de260*/  ULDC.64 UR8, c[0x0][0x228] ;  /* 0x00008a0000087ab9 */ /* 0x000fca0000000a00 */
        /* <DEDUP_REMOVED lines=10> */
[----:B------:R1:W-:Y:S01]  /*de310*/  STL [R1+0x1198], R55 ;  /* 0x0011983701007387 */ /* 0x0003e20000100800 */
[----:B------:R-:W-:Y:S01]  /*de320*/  LOP3.LUT R7, R7, 0xffffbfff, RZ, 0xc0, !PT ;  /* 0xffffbfff07077812 */ /* 0x000fe200078ec0ff */
[----:B------:R-:W-:Y:S01]  /*de330*/  ULDC.64 UR16, c[0x0][0x228] ;  /* 0x00008a0000107ab9 */ /* 0x000fe20000000a00 */
[----:B------:R-:W-:Y:S02]  /*de340*/  ISETP.LT.AND P3, PT, R148, UR8, !P0 ;  /* 0x0000000894007c0c */ /* 0x000fe4000c761270 */
[----:B------:R-:W-:Y:S01]  /*de350*/  ISETP.LT.AND P2, PT, R143, UR6, !P0 ;  /* 0x000000068f007c0c */ /* 0x000fe2000c741270 */
[----:B------:R-:W-:Y:S01]  /*de360*/  ULDC UR6, c[0x0][0x228] ;  /* 0x00008a0000067ab9 */ /* 0x000fe20000000800 */
[----:B-1----:R-:W-:Y:S01]  /*de370*/  VIADD R55, R55, UR4 ;  /* 0x0000000437377c36 */ /* 0x002fe20008000000 */
[----:B------:R-:W-:-:S02]  /*de380*/  ULDC UR4, c[0x0][0x228] ;  /* 0x00008a0000047ab9 */ /* 0x000fc40000000800 */
[----:B------:R-:W-:Y:S01]  /*de390*/  ISETP.LT.AND P1, PT, R142, UR4, !P0 ;  /* 0x000000048e007c0c */ /* 0x000fe2000c721270 */
[----:B------:R-:W-:-:S05]  /*de3a0*/  ULDC UR4, c[0x0][0x248] ;  /* 0x0000920000047ab9 */ /* 0x000fca0000000800 */
[----:B------:R-:W-:-:S04]  /*de3b0*/  @P3 LOP3.LUT R7, R7, 0x4000, RZ, 0xfc, !PT ;  /* 0x0000400007073812 */ /* 0x000fc800078efcff */
[----:B------:R-:W-:-:S04]  /*de3c0*/  LOP3.LUT R7, R7, 0xffffdfff, RZ, 0xc0, !PT ;  /* 0xffffdfff07077812 */ /* 0x000fc800078ec0ff */
[----:B------:R-:W-:Y:S02]  /*de3d0*/  @P2 LOP3.LUT R7, R7, 0x2000, RZ, 0xfc, !PT ;  /* 0x0000200007072812 */ /* 0x000fe400078efcff */
[----:B------:R-:W-:Y:S02]  /*de3e0*/  ISETP.LT.AND P0, PT, R141, UR10, !P0 ;  /* 0x0000000a8d007c0c */ /* 0x000fe4000c701270 */
[----:B------:R-:W-:Y:S01]  /*de3f0*/  IADD3 R32, R252, 0xc, RZ ;  /* 0x0000000cfc207810 */ /* 0x000fe20007ffe0ff */
[----:B------:R1:W-:Y:S01]  /*de400*/  STL [R1+0x1194], R55 ;  /* 0x0011943701007387 */ /* 0x0003e20000100800 */
[----:B------:R-:W-:Y:S01]  /*de410*/  LOP3.LUT R7, R7, 0xfffffbff, RZ, 0xc0, !PT ;  /* 0xfffffbff07077812 */ /* 0x000fe200078ec0ff */
[----:B------:R-:W-:Y:S01]  /*de420*/  UMOV UR54, UR50 ;  /* 0x0000003200367c82 */ /* 0x000fe20008000000 */
[----:B------:R-:W-:Y:S01]  /*de430*/  UMOV UR8, UR44 ;  /* 0x0000002c00087c82 */ /* 0x000fe20008000000 */
[----:B------:R-:W-:Y:S01]  /*de440*/  UMOV UR60, UR48 ;  /* 0x00000030003c7c82 */ /* 0x000fe20008000000 */
[----:B------:R-:W-:Y:S01]  /*de450*/  @P1 LOP3.LUT R7, R7, 0x400, RZ, 0xfc, !PT ;  /* 0x0000040007071812 */ /* 0x000fe200078efcff */
[----:B------:R-:W-:Y:S01]  /*de460*/  ULDC.64 UR44, c[0x0][0x228] ;  /* 0x00008a00002c7ab9 */ /* 0x000fe20000000a00 */
[----:B------:R-:W-:Y:S01]  /*de470*/  LOP3.LUT R5, R5, 0xdfffffff, RZ, 0xc0, !PT ;  /* 0xdfffffff05057812 */ /* 0x000fe200078ec0ff */
[----:B------:R-:W-:Y:S01]  /*de480*/  ULDC.64 UR48, c[0x0][0x228] ;  /* 0x00008a0000307ab9 */ /* 0x000fe20000000a00 */
[----:B------:R-:W-:Y:S01]  /*de490*/  LOP3.LUT R7, R7, 0xfffffdff, RZ, 0xc0, !PT ;  /* 0xfffffdff07077812 */ /* 0x000fe200078ec0ff */
[----:B------:R-:W-:-:S03]  /*de4a0*/  ULDC UR10, c[0x0][0x228] ;  /* 0x00008a00000a7ab9 */ /* 0x000fc60000000800 */
[----:B------:R-:W-:Y:S02]  /*de4b0*/  @P0 LOP3.LUT R7, R7, 0x200, RZ, 0xfc, !PT ;  /* 0x0000020007070812 */ /* 0x000fe400078efcff */
[----:B------:R-:W-:Y:S02]  /*de4c0*/  ISETP.GE.AND P0, PT, R32, UR20, PT ;  /* 0x0000001420007c0c */ /* 0x000fe4000bf06270 */
[----:B------:R-:W-:Y:S01]  /*de4d0*/  LOP3.LUT R7, R7, 0xfffffeff, RZ, 0xc0, !PT ;  /* 0xfffffeff07077812 */ /* 0x000fe200078ec0ff */
[----:B-1----:R-:W-:Y:S01]  /*de4e0*/  VIADD R55, R55, UR4 ;  /* 0x0000000437377c36 */ /* 0x002fe20008000000 */
[----:B------:R-:W-:Y:S01]  /*de4f0*/  ISETP.LT.AND P3, PT, R148, UR12, !P0 ;  /* 0x0000000c94007c0c */ /* 0x000fe2000c761270 */
[----:B------:R-:W-:Y:S01]  /*de500*/  ULDC UR4, c[0x0][0x228] ;  /* 0x00008a0000047ab9 */ /* 0x000fe20000000800 */
[----:B------:R-:W-:Y:S01]  /*de510*/  ISETP.LT.AND P2, PT, R143, UR6, !P0 ;  /* 0x000000068f007c0c */ /* 0x000fe2000c741270 */
[----:B------:R-:W-:Y:S01]  /*de520*/  VIADD R32, R252, 0xb ;  /* 0x0000000bfc207836 */ /* 0x000fe20000000000 */
[----:B------:R-:W-:Y:S01]  /*de530*/  ISETP.LT.AND P1, PT, R142, UR4, !P0 ;  /* 0x000000048e007c0c */ /* 0x000fe2000c721270 */
[----:B------:R-:W-:Y:S01]  /*de540*/  ULDC UR6, c[0x0][0x228] ;  /* 0x00008a0000067ab9 */ /* 0x000fe20000000800 */
[----:B------:R-:W-:-:S07]  /*de550*/  ULDC.64 UR20, c[0x0][0x228] ;  /* 0x00008a0000147ab9 */ /* 0x000fce0000000a00 */
        /* <DEDUP_REMOVED lines=30> */
[----:B------:R1:W-:Y:S01]  /*de740*/  STL [R1+0x1188], R55 ;  /* 0x0011883701007387 */ /* 0x0003e20000100800 */
[----:B------:R-:W-:Y:S01]  /*de750*/  VIADD R32, R252, 0x9 ;  /* 0x00000009fc207836 */ /* 0x000fe20000000000 */
[----:B------:R-:W-:Y:S01]  /*de760*/  LOP3.LUT R7, R7, 0xfffffffe, RZ, 0xc0, !PT ;  /* 0xfffffffe07077812 */ /* 0x000fe200078ec0ff */
[----:B------:R-:W-:Y:S01]  /*de770*/  ULDC.64 UR24, c[0x0][0x228] ;  /* 0x00008a0000187ab9 */ /* 0x000fe20000000a00 */
[----:B------:R-:W-:Y:S01]  /*de780*/  ISETP.LT.AND P2, PT, R143, UR6, !P0 ;  /* 0x000000068f007c0c */ /* 0x000fe2000c741270 */
[----:B------:R-:W-:Y:S01]  /*de790*/  ULDC UR6, c[0x0][0x228] ;  /* 0x00008a0000067ab9 */ /* 0x000fe20000000800 */
[----:B-1----:R-:W-:Y:S01]  /*de7a0*/  VIADD R55, R55, UR4 ;  /* 0x0000000437377c36 */ /* 0x002fe20008000000 */
[----:B------:R-:W-:-:S02]  /*de7b0*/  ULDC UR4, c[0x0][0x228] ;  /* 0x00008a0000047ab9 */ /* 0x000fc40000000800 */
[----:B------:R-:W-:Y:S01]  /*de7c0*/  ISETP.LT.AND P1, PT, R142, UR4, !P0 ;  /* 0x000000048e007c0c */ /* 0x000fe2000c721270 */
[----:B------:R-:W-:Y:S01]  /*de7d0*/  ULDC UR4, c[0x0][0x248] ;  /* 0x0000920000047ab9 */ /* 0x000fe20000000800 */
[----:B------:R-:W-:-:S06]  /*de7e0*/  ISETP.LT.AND P3, PT, R148, UR20, !P0 ;  /* 0x0000001494007c0c */ /* 0x000fcc000c761270 */
        /* <DEDUP_REMOVED lines=8> */
[----:B------:R-:W-:Y:S01]  /*de870*/  @P3 LOP3.LUT R7, R7, 0x1, RZ, 0xfc, !PT ;  /* 0x0000000107073812 */ /* 0x000fe200078efcff */
[----:B------:R-:W-:Y:S01]  /*de880*/  ULDC.64 UR28, c[0x0][0x228] ;  /* 0x00008a00001c7ab9 */ /* 0x000fe20000000a00 */
[----:B------:R-:W-:Y:S02]  /*de890*/  ISETP.LT.AND P3, PT, R148, UR24, !P0 ;  /* 0x0000001894007c0c */ /* 0x000fe4000c761270 */
[----:B------:R-:W-:Y:S01]  /*de8a0*/  ISETP.LT.AND P2, PT, R143, UR6, !P0 ;  /* 0x000000068f007c0c */ /* 0x000fe2000c741270 */
[----:B------:R-:W-:Y:S01]  /*de8b0*/  ULDC UR6, c[0x0][0x228] ;  /* 0x00008a0000067ab9 */ /* 0x000fe20000000800 */
[----:B------:R-:W-:Y:S01]  /*de8c0*/  LOP3.LUT R6, R6, 0xf7ffffff, RZ, 0xc0, !PT ;  /* 0xf7ffffff06067812 */ /* 0x000fe200078ec0ff */
[----:B-1----:R-:W-:Y:S01]  /*de8d0*/  VIADD R55, R55, UR4 ;  /* 0x0000000437377c36 */ /* 0x002fe20008000000 */
[----:B------:R-:W-:-:S02]  /*de8e0*/  ULDC UR4, c[0x0][0x228] ;  /* 0x00008a0000047ab9 */ /* 0x000fc40000000800 */
[----:B------:R-:W-:Y:S01]  /*de8f0*/  ISETP.LT.AND P1, PT, R142, UR4, !P0 ;  /* 0x000000048e007c0c */ /* 0x000fe2000c721270 */
[----:B------:R-:W-:-:S04]  /*de900*/  ULDC UR4, c[0x0][0x248] ;  /* 0x0000920000047ab9 */ /* 0x000fc80000000800 */
        /* <DEDUP_REMOVED lines=10> */
[----:B------:R-:W-:Y:S02]  /*de9b0*/  ISETP.LT.AND P3, PT, R148, UR28, !P0 ;  /* 0x0000001c94007c0c */ /* 0x000fe4000c761270 */
[----:B------:R-:W-:Y:S02]  /*de9c0*/  ISETP.LT.AND P2, PT, R143, UR30, !P0 ;  /* 0x0000001e8f007c0c */ /* 0x000fe4000c741270 */
[----:B------:R-:W-:Y:S01]  /*de9d0*/  LOP3.LUT R6, R6, 0xff7fffff, RZ, 0xc0, !PT ;  /* 0xff7fffff06067812 */ /* 0x000fe200078ec0ff */
[----:B------:R1:W-:Y:S08]  /*de9e0*/  STL [R1+0x1174], R55 ;  /* 0x0011743701007387 */ /* 0x0003f00000100800 */
[----:B------:R-:W-:Y:S01]  /*de9f0*/  @P3 LOP3.LUT R6, R6, 0x800000, RZ, 0xfc, !PT ;  /* 0x0080000006063812 */ /* 0x000fe200078efcff */
[----:B-1----:R-:W-:Y:S01]  /*dea00*/  VIADD R55, R55, UR4 ;  /* 0x0000000437377c36 */ /* 0x002fe20008000000 */
[----:B------:R-:W-:-:S02]  /*dea10*/  ULDC UR4, c[0x0][0x228] ;  /* 0x00008a0000047ab9 */ /* 0x000fc40000000800 */
[----:B------:R-:W-:Y:S02]  /*dea20*/  LOP3.LUT R6, R6, 0xffbfffff, RZ, 0xc0, !PT ;  /* 0xffbfffff06067812 */ /* 0x000fe400078ec0ff */
[----:B------:R-:W-:Y:S01]  /*dea30*/  ISETP.LT.AND P1, PT, R142, UR4, !P0 ;  /* 0x000000048e007c0c */ /* 0x000fe2000c721270 */
[----:B------:R-:W-:Y:S01]  /*dea40*/  VIADD R32, R252, 0x7 ;  /* 0x00000007fc207836 */ /* 0x000fe20000000000 */
[----:B------:R-:W-:Y:S01]  /*dea50*/  @P2 LOP3.LUT R6, R6, 0x400000, RZ, 0xfc, !PT ;  /* 0x0040000006062812 */ /* 0x000fe200078efcff */
[----:B------:R-:W-:Y:S01]  /*dea60*/  UMOV UR54, UR36 ;  /* 0x0000002400367c82 */ /* 0x000fe20008000000 */
[----:B------:R-:W-:Y:S01]  /*dea70*/  ISETP.LT.AND P0, PT, R141, UR32, !P0 ;  /* 0x000000208d007c0c */ /* 0x000fe2000c701270 */
[----:B------:R-:W-:Y:S01]  /*dea80*/  ULDC.64 UR36, c[0x0][0x228] ;  /* 0x00008a0000247ab9 */ /* 0x000fe20000000a00 */
[----:B------:R-:W-:Y:S01]  /*dea90*/  LOP3.LUT R6, R6, 0xffdfffff, RZ, 0xc0, !PT ;  /* 0xffdfffff06067812 */ /* 0x000fe200078ec0ff */
[----:B------:R-:W-:-:S06]  /*deaa0*/  ULDC UR4, c[0x0][0x248] ;  /* 0x0000920000047ab9 */ /* 0x000fcc0000000800 */
        /* <DEDUP_REMOVED lines=8> */
[----:B------:R-:W-:Y:S01]  /*deb30*/  R2UR UR50, R49 ;  /* 0x00000000313272ca */ /* 0x000fe200000e0000 */
[----:B------:R-:W-:Y:S01]  /*deb40*/  VIADD R49, R55, UR4 ;  /* 0x0000000437317c36 */ /* 0x000fe20008000000 */
[----:B------:R-:W-:Y:S02]  /*deb50*/  ULDC UR4, c[0x0][0x228] ;  /* 0x00008a0000047ab9 */ /* 0x000fe40000000800 */
[----:B------:R-:W-:Y:S01]  /*deb60*/  ISETP.LT.AND P1, PT, R142, UR4, !P0 ;  /* 0x000000048e007c0c */ /* 0x000fe2000c721270 */
[----:B------:R-:W-:Y:S02]  /*deb70*/  STL [R1+0x116c], R55 ;  /* 0x00116c3701007387 */ /* 0x000fe40000100800 */
[----:B------:R-:W-:Y:S01]  /*deb80*/  @P3 LOP3.LUT R6, R6, 0x80000, RZ, 0xfc, !PT ;  /* 0x0008000006063812 */ /* 0x000fe200078efcff */
[----:B------:R-:W-:-:S03]  /*deb90*/  ULDC UR4, c[0x0][0x248] ;  /* 0x0000920000047ab9 */ /* 0x000fc60000000800 */
        /* <DEDUP_REMOVED lines=10> */
[----:B------:R1:W-:Y:S01]  /*dec40*/  STL [R1+0x1168], R49 ;  /* 0x0011683101007387 */ /* 0x0003e20000100800 */
[----:B------:R-:W-:Y:S01]  /*dec50*/  ISETP.LT.AND P3, PT, R148, UR40, !P0 ;  /* 0x0000002894007c0c */ /* 0x000fe2000c761270 */
[----:B------:R-:W-:Y:S01]  /*dec60*/  VIADD R32, R252, 0x5 ;  /* 0x00000005fc207836 */ /* 0x000fe20000000000 */
[----:B------:R-:W-:Y:S01]  /*dec70*/  ISETP.LT.AND P2, PT, R143, UR42, !P0 ;  /* 0x0000002a8f007c0c */ /* 0x000fe2000c741270 */
[----:B------:R-:W-:Y:S01]  /*dec80*/  ULDC.64 UR50, c[0x0][0x228] ;  /* 0x00008a0000327ab9 */ /* 0x000fe20000000a00 */
[----:B-1----:R-:W-:Y:S01]  /*dec90*/  VIADD R49, R49, UR4 ;  /* 0x0000000431317c36 */ /* 0x002fe20008000000 */
[----:B------:R-:W-:-:S08]  /*deca0*/  ULDC UR4, c[0x0][0x228] ;  /* 0x00008a0000047ab9 */ /* 0x000fd00000000800 */
        /* <DEDUP_REMOVED lines=12> */
[----:B------:R-:W-:Y:S01]  /*ded70*/  ULDC.64 UR56, c[0x0][0x228] ;  /* 0x00008a0000387ab9 */ /* 0x000fe20000000a00 */
[----:B-1----:R-:W-:Y:S01]  /*ded80*/  VIADD R49, R49, UR4 ;  /* 0x0000000431317c36 */ /* 0x002fe20008000000 */
[----:B------:R-:W-:Y:S02]  /*ded90*/  ULDC UR4, c[0x0][0x228] ;  /* 0x00008a0000047ab9 */ /* 0x000fe40000000800 */
[----:B------:R-:W-:Y:S01]  /*deda0*/  ISETP.LT.AND P1, PT, R142, UR4, !P0 ;  /* 0x000000048e007c0c */ /* 0x000fe2000c721270 */
[----:B------:R-:W-:Y:S01]  /*dedb0*/  ULDC UR4, c[0x0][0x248] ;  /* 0x0000920000047ab9 */ /* 0x000fe20000000800 */
[----:B------:R-:W-:-:S02]  /*dedc0*/  ISETP.LT.AND P3, PT, R148, UR46, !P0 ;  /* 0x0000002e94007c0c */ /* 0x000fc4000c761270 */
[----:B------:R-:W-:Y:S02]  /*dedd0*/  ISETP.LT.AND P2, PT, R143, UR48, !P0 ;  /* 0x000000308f007c0c */ /* 0x000fe4000c741270 */
[----:B------:R-:W-:Y:S02]  /*dede0*/  ISETP.LT.AND P0, PT, R141, UR50, !P0 ;  /* 0x000000328d007c0c */ /* 0x000fe4000c701270 */
[----:B------:R-:W-:-:S05]  /*dedf0*/  IADD3 R32, R252, 0x4, RZ ;  /* 0x00000004fc207810 */ /* 0x000fca0007ffe0ff */
[----:B------:R-:W-:-:S04]  /*dee00*/  @P1 LOP3.LUT R5, R5, 0x20000000, RZ, 0xfc, !PT ;  /* 0x2000000005051812 */ /* 0x000fc800078efcff */
[----:B------:R-:W-:Y:S02]  /*dee10*/  LOP3.LUT R5, R5, 0xf7ffffff, RZ, 0xc0, !PT ;  /* 0xf7ffffff05057812 */ /* 0x000fe400078ec0ff */
[----:B------:R-:W-:Y:S02]  /*dee20*/  LOP3.LUT R6, R6, 0xfffffff7, RZ, 0xc0, !PT ;  /* 0xfffffff706067812 */ /* 0x000fe400078ec0ff */
[----:B------:R-:W-:Y:S02]  /*dee30*/  @P0 LOP3.LUT R5, R5, 0x8000000, RZ, 0xfc, !PT ;  /* 0x0800000005050812 */ /* 0x000fe400078efcff */
[----:B------:R-:W-:Y:S01]  /*dee40*/  MOV R164, UR59 ;  /* 0x0000003b00a47c02 */ /* 0x000fe20008000f00 */
[----:B------:R-:W-:Y:S01]  /*dee50*/  UMOV UR59, UR52 ;  /* 0x00000034003b7c82 */ /* 0x000fe20008000000 */
[----:B------:R-:W-:Y:S01]  /*dee60*/  ISETP.GE.AND P0, PT, R32, UR8, PT ;  /* 0x0000000820007c0c */ /* 0x000fe2000bf06270 */
[----:B------:R-:W-:Y:S01]  /*dee70*/  ULDC.64 UR52, c[0x0][0x228] ;  /* 0x00008a0000347ab9 */ /* 0x000fe20000000a00 */
[----:B------:R-:W-:-:S02]  /*dee80*/  @P3 LOP3.LUT R6, R6, 0x8, RZ, 0xfc, !PT ;  /* 0x0000000806063812 */ /* 0x000fc400078efcff */
[----:B------:R-:W-:Y:S02]  /*dee90*/  MOV R167, UR58 ;  /* 0x0000003a00a77c02 */ /* 0x000fe40008000f00 */
[----:B------:R-:W-:Y:S01]  /*deea0*/  LOP3.LUT R5, R5, 0xfdffffff, RZ, 0xc0, !PT ;  /* 0xfdffffff05057812 */ /* 0x000fe200078ec0ff */
[----:B------:R1:W-:Y:S01]  /*deeb0*/  STL [R1+0x115c], R49 ;  /* 0x00115c3101007387 */ /* 0x0003e20000100800 */
[----:B------:R-:W-:Y:S01]  /*deec0*/  ISETP.LT.AND P3, PT, R148, UR52, !P0 ;  /* 0x0000003494007c0c */ /* 0x000fe2000c761270 */
[----:B------:R-:W-:Y:S01]  /*deed0*/  VIADD R32, R252, 0x2 ;  /* 0x00000002fc207836 */ /* 0x000fe20000000000 */
[----:B------:R-:W-:Y:S01]  /*deee0*/  LOP3.LUT R6, R6, 0xfffffffd, RZ, 0xc0, !PT ;  /* 0xfffffffd06067812 */ /* 0x000fe200078ec0ff */
[----:B------:R-:W-:Y:S01]  /*deef0*/  UMOV UR58, UR54 ;  /* 0x00000036003a7c82 */ /* 0x000fe20008000000 */
[----:B------:R-:W-:Y:S01]  /*def00*/  ULDC.64 UR54, c[0x0][0x228] ;  /* 0x00008a0000367ab9 */ /* 0x000fe20000000a00 */
[----:B------:R-:W-:Y:S01]  /*def10*/  ULDC UR8, c[0x0][0x228] ;  /* 0x00008a0000087ab9 */ /* 0x000fe20000000800 */
[----:B------:R-:W-:-:S02]  /*def20*/  @P2 LOP3.LUT R6, R6, 0x2, RZ, 0xfc, !PT ;  /* 0x0000000206062812 */ /* 0x000fc400078efcff */
[----:B------:R-:W-:Y:S01]  /*def30*/  ISETP.LT.AND P2, PT, R143, UR54, !P0 ;  /* 0x000000368f007c0c */ /* 0x000fe2000c741270 */
[----:B-1----:R-:W-:Y:S01]  /*def40*/  VIADD R49, R49, UR4 ;  /* 0x0000000431317c36 */ /* 0x002fe20008000000 */
        /* <DEDUP_REMOVED lines=15> */
[----:B------:R-:W-:Y:S01]  /*df040*/  ULDC UR10, c[0x0][0x228] ;  /* 0x00008a00000a7ab9 */ /* 0x000fe20000000800 */
[----:B------:R-:W-:Y:S01]  /*df050*/  LOP3.LUT R5, R5, 0xffffffbf, RZ, 0xc0, !PT ;  /* 0xffffffbf05057812 */ /* 0x000fe200078ec0ff */
[----:B------:R-:W-:Y:S01]  /*df060*/  ULDC UR8, c[0x0][0x228] ;  /* 0x00008a0000087ab9 */ /* 0x000fe20000000800 */
[----:B------:R-:W-:Y:S01]  /*df070*/  ISETP.LT.AND P1, PT, R142, UR6, !P0 ;  /* 0x000000068e007c0c */ /* 0x000fe2000c721270 */
[----:B------:R-:W-:Y:S01]  /*df080*/  ULDC UR6, c[0x0][0x228] ;  /* 0x00008a0000067ab9 */ /* 0x000fe20000000800 */
[----:B------:R-:W-:Y:S01]  /*df090*/  MOV R165, UR61 ;  /* 0x0000003d00a57c02 */ /* 0x000fe20008000f00 */
[----:B-1----:R-:W-:Y:S01]  /*df0a0*/  VIADD R49, R49, UR4 ;  /* 0x0000000431317c36 */ /* 0x002fe20008000000 */
[----:B------:R-:W-:Y:S01]  /*df0b0*/  ULDC UR4, c[0x0][0x228] ;  /* 0x00008a0000047ab9 */ /* 0x000fe20000000800 */
[----:B------:R-:W-:-:S02]  /*df0c0*/  R2UR UR61, R51 ;  /* 0x00000000333d72ca */ /* 0x000fc400000e0000 */
[----:B------:R-:W-:Y:S01]  /*df0d0*/  ISETP.LT.AND P0, PT, R141, UR4, !P0 ;  /* 0x000000048d007c0c */ /* 0x000fe2000c701270 */
[----:B------:R-:W-:Y:S01]  /*df0e0*/  ULDC UR4, c[0x0][0x248] ;  /* 0x0000920000047ab9 */ /* 0x000fe20000000800 */
[----:B------:R-:W-:-:S04]  /*df0f0*/  @P3 LOP3.LUT R5, R5, 0x40, RZ, 0xfc, !PT ;  /* 0x0000004005053812 */ /* 0x000fc800078efcff */
[----:B------:R-:W-:Y:S02]  /*df100*/  LOP3.LUT R5, R5, 0xffffffef, RZ, 0xc0, !PT ;  /* 0xffffffef05057812 */ /* 0x000fe400078ec0ff */
[----:B------:R-:W-:Y:S02]  /*df110*/  LOP3.LUT R4, R4, 0x7fffffff, RZ, 0xc0, !PT ;  /* 0x7fffffff04047812 */ /* 0x000fe400078ec0ff */
[----:B------:R-:W-:Y:S02]  /*df120*/  @P2 LOP3.LUT R5, R5, 0x10, RZ, 0xfc, !PT ;  /* 0x0000001005052812 */ /* 0x000fe400078efcff */
[----:B------:R-:W-:Y:S02]  /*df130*/  IADD3 R32, R252, 0x1, RZ ;  /* 0x00000001fc207810 */ /* 0x000fe40007ffe0ff */
[----:B------:R-:W-:Y:S02]  /*df140*/  LOP3.LUT R5, R5, 0xfffffffd, RZ, 0xc0, !PT ;  /* 0xfffffffd05057812 */ /* 0x000fe400078ec0ff */
[----:B------:R-:W-:Y:S01]  /*df150*/  @P0 LOP3.LUT R4, R4, 0x80000000, RZ, 0xfc, !PT ;  /* 0x8000000004040812 */ /* 0x000fe200078efcff */
[----:B------:R1:W-:Y:S01]  /*df160*/  STL [R1+0x1150], R49 ;  /* 0x0011503101007387 */ /* 0x0003e20000100800 */
[----:B------:R-:W-:-:S02]  /*df170*/  ISETP.GE.AND P0, PT, R32, UR61, PT ;  /* 0x0000003d20007c0c */ /* 0x000fc4000bf06270 */
[----:B------:R-:W-:Y:S02]  /*df180*/  @P1 LOP3.LUT R5, R5, 0x2, RZ, 0xfc, !PT ;  /* 0x0000000205051812 */ /* 0x000fe400078efcff */
[----:B------:R-:W-:Y:S02]  /*df190*/  ISETP.LT.AND P3, PT, R148, UR10, !P0 ;  /* 0x0000000a94007c0c */ /* 0x000fe4000c761270 */
[----:B------:R-:W-:Y:S01]  /*df1a0*/  ISETP.LT.AND P2, PT, R143, UR8, !P0 ;  /* 0x000000088f007c0c */ /* 0x000fe2000c741270 */
[----:B-1----:R-:W-:Y:S01]  /*df1b0*/  VIADD R49, R49, UR4 ;  /* 0x0000000431317c36 */ /* 0x002fe20008000000 */
[----:B------:R-:W-:Y:S01]  /*df1c0*/  ULDC UR4, c[0x0][0x228] ;  /* 0x00008a0000047ab9 */ /* 0x000fe20000000800 */
[----:B------:R-:W-:Y:S02]  /*df1d0*/  ISETP.LT.AND P1, PT, R142, UR6, !P0 ;  /* 0x000000068e007c0c */ /* 0x000fe4000c721270 */
[----:B------:R-:W-:Y:S01]  /*df1e0*/  R2UR UR12, R37 ;  /* 0x00000000250c72ca */ /* 0x000fe200000e0000 */
[----:B------:R-:W-:Y:S01]  /*df1f0*/  STL [R1+0x114c], R49 ;  /* 0x00114c3101007387 */ /* 0x000fe20000100800 */
[----:B------:R-:W-:Y:S01]  /*df200*/  ISETP.LT.AND P0, PT, R141, UR4, !P0 ;  /* 0x000000048d007c0c */ /* 0x000fe2000c701270 */
[----:B------:R-:W-:Y:S01]  /*df210*/  ULDC UR4, c[0x0][0x248] ;  /* 0x0000920000047ab9 */ /* 0x000fe20000000800 */
[----:B------:R-:W-:Y:S01]  /*df220*/  R2UR UR60, R36 ;  /* 0x00000000243c72ca */ /* 0x000fe200000e0000 */
[----:B------:R-:W-:Y:S01]  /*df230*/  VIADD R32, R49, UR4 ;  /* 0x0000000431207c36 */ /* 0x000fe20008000000 */
[----:B------:R-:W-:Y:S01]  /*df240*/  R2UR UR14, R38 ;  /* 0x00000000260e72ca */ /* 0x000fe200000e0000 */
[----:B------:R-:W-:Y:S01]  /*df250*/  UMOV UR44, UR58 ;  /* 0x0000003a002c7c82 */ /* 0x000fe20008000000 */
[----:B------:R-:W-:Y:S01]  /*df260*/  R2UR UR16, R39 ;  /* 0x00000000271072ca */ /* 0x000fe200000e0000 */
[----:B------:R-:W-:Y:S01]  /*df270*/  UMOV UR42, UR59 ;  /* 0x0000003b002a7c82 */ /* 0x000fe20008000000 */
[----:B------:R1:W-:Y:S01]  /*df280*/  STL [R1+0x1894], R32 ;  /* 0x0018942001007387 */ /* 0x0003e20000100800 */
[----:B------:R-:W-:Y:S01]  /*df290*/  R2UR UR61, R35 ;  /* 0x00000000233d72ca */ /* 0x000fe200000e0000 */
[----:B------:R-:W-:Y:S01]  /*df2a0*/  ULDC UR6, c[0x0][0x228] ;  /* 0x00008a0000067ab9 */ /* 0x000fe20000000800 */
[----:B------:R-:W-:Y:S01]  /*df2b0*/  R2UR UR32, R47 ;  /* 0x000000002f2072ca */ /* 0x000fe200000e0000 */
[----:B------:R-:W2:Y:S01]  /*df2c0*/  LDL.LU R36, [R1+0x16e0] ;  /* 0x0016e00001247983 */ /* 0x000ea20000300800 */
[----:B------:R-:W-:Y:S01]  /*df2d0*/  R2UR UR58, R33 ;  /* 0x00000000213a72ca */ /* 0x000fe200000e0000 */
[----:B------:R-:W-:-:S02]  /*df2e0*/  ULDC UR4, c[0x0][0x228] ;  /* 0x00008a0000047ab9 */ /* 0x000fc40000000800 */
[----:B------:R-:W2:Y:S01]  /*df2f0*/  LDL.LU R37, [R1+0x16e8] ;  /* 0x0016e80001257983 */ /* 0x000ea20000300800 */
[----:B------:R-:W-:-:S03]  /*df300*/  R2UR UR59, R34 ;  /* 0x00000000223b72ca */ /* 0x000fc600000e0000 */
[----:B------:R-:W2:Y:S04]  /*df310*/  LDL.LU R38, [R1+0x190] ;  /* 0x0001900001267983 */ /* 0x000ea80000300800 */
[----:B------:R-:W2:Y:S04]  /*df320*/  LDL.LU R39, [R1+0x198] ;  /* 0x0001980001277983 */ /* 0x000ea80000300800 */
[----:B-1----:R-:W3:Y:S04]  /*df330*/  LDL.LU R32, [R1+0x9b0] ;  /* 0x0009b00001207983 */ /* 0x002ee80000300800 */
[----:B------:R-:W3:Y:S04]  /*df340*/  LDL.LU R33, [R1+0x9b8] ;  /* 0x0009b80001217983 */ /* 0x000ee80000300800 */
[----:B------:R-:W3:Y:S04]  /*df350*/  LDL.LU R34, [R1+0x150] ;  /* 0x0001500001227983 */ /* 0x000ee80000300800 */
[----:B------:R-:W3:Y:S01]  /*df360*/  LDL.LU R35, [R1+0x158] ;  /* 0x0001580001237983 */ /* 0x000ee20000300800 */
[----:B------:R-:W-:-:S02]  /*df370*/  R2UR UR30, R46 ;  /* 0x000000002e1e72ca */ /* 0x000fc400000e0000 */
[----:B------:R-:W-:Y:S02]  /*df380*/  R2UR UR28, R45 ;  /* 0x000000002d1c72ca */ /* 0x000fe400000e0000 */
[----:B------:R-:W-:Y:S02]  /*df390*/  R2UR UR26, R44 ;  /* 0x000000002c1a72ca */ /* 0x000fe400000e0000 */
[----:B------:R-:W-:Y:S02]  /*df3a0*/  R2UR UR24, R43 ;  /* 0x000000002b1872ca */ /* 0x000fe400000e0000 */
[----:B------:R-:W-:Y:S02]  /*df3b0*/  R2UR UR22, R42 ;  /* 0x000000002a1672ca */ /* 0x000fe400000e0000 */
[----:B------:R-:W-:Y:S02]  /*df3c0*/  R2UR UR20, R41 ;  /* 0x00000000291472ca */ /* 0x000fe400000e0000 */
[----:B------:R-:W-:Y:S01]  /*df3d0*/  R2UR UR18, R40 ;  /* 0x00000000281272ca */ /* 0x000fe200000e0000 */
[----:B--2---:R1:W-:Y:S04]  /*df3e0*/  STSM.16.M88.4 [R0], R36 ;  /* 0x0000002400007844 */ /* 0x0043e80000000200 */
[----:B-1----:R-:W2:Y:S04]  /*df3f0*/  LDL.LU R36, [R1+0xa70] ;  /* 0x000a700001247983 */ /* 0x002ea80000300800 */
[----:B------:R-:W2:Y:S04]  /*df400*/  LDL.LU R37, [R1+0xa78] ;  /* 0x000a780001257983 */ /* 0x000ea80000300800 */
[----:B------:R-:W2:Y:S04]  /*df410*/  LDL.LU R38, [R1+0x500] ;  /* 0x0005000001267983 */ /* 0x000ea80000300800 */
[----:B---3--:R1:W-:Y:S04]  /*df420*/  STSM.16.M88.4 [R0+0x200], R32 ;  /* 0x0002002000007844 */ /* 0x0083e80000000200 */
[----:B------:R-:W2:Y:S01]  /*df430*/  LDL.LU R39, [R1+0x508] ;  /* 0x0005080001277983 */ /* 0x000ea20000300800 */
[----:B------:R-:W-:Y:S06]  /*df440*/  BAR.SYNC.DEFER_BLOCKING 0x0 ;  /* 0x0000000000007b1d */ /* 0x000fec0000010000 */
[----:B-1----:R-:W3:Y:S04]  /*df450*/  LDL.LU R32, [R1+0x15a0] ;  /* 0x0015a00001207983 */ /* 0x002ee80000300800 */
[----:B------:R-:W3:Y:S04]  /*df460*/  LDL.LU R33, [R1+0x15a8] ;  /* 0x0015a80001217983 */ /* 0x000ee80000300800 */
[----:B------:R-:W3:Y:S04]  /*df470*/  LDL.LU R34, [R1+0x360] ;  /* 0x0003600001227983 */ /* 0x000ee80000300800 */
[----:B------:R-:W3:Y:S04]  /*df480*/  LDL.LU R35, [R1+0x368] ;  /* 0x0003680001237983 */ /* 0x000ee80000300800 */
[----:B------:R-:W1:Y:S04]  /*df490*/  LDS.128 R44, [R2] ;  /* 0x00000000022c7984 */ /* 0x000e680000000c00 */
[----:B------:R-:W4:Y:S01]  /*df4a0*/  LDS.128 R40, [R2+0x400] ;  /* 0x0004000002287984 */ /* 0x000f220000000c00 */
[----:B------:R-:W-:Y:S06]  /*df4b0*/  BAR.SYNC.DEFER_BLOCKING 0x0 ;  /* 0x0000000000007b1d */ /* 0x000fec0000010000 */
[----:B-1----:R-:W-:Y:S04]  /*df4c0*/  STL.64 [R1+0x60], R44 ;  /* 0x0000602c01007387 */ /* 0x002fe80000100a00 */
[----:B------:R-:W-:Y:S04]  /*df4d0*/  STL.64 [R1+0x68], R46 ;  /* 0x0000682e01007387 */ /* 0x000fe80000100a00 */
[----:B----4-:R-:W-:Y:S04]  /*df4e0*/  STL.64 [R1+0x240], R40 ;  /* 0x0002402801007387 */ /* 0x010fe80000100a00 */
[----:B------:R-:W-:Y:S04]  /*df4f0*/  STL.64 [R1+0x248], R42 ;  /* 0x0002482a01007387 */ /* 0x000fe80000100a00 */
        /* <DEDUP_REMOVED lines=104> */
[----:B-1----:R-:W-:Y:S04]  /*dfb80*/  STL.64 [R1], R44 ;  /* 0x0000002c01007387 */ /* 0x002fe80000100a00 */
        /* <DEDUP_REMOVED lines=14> */
[----:B------:R-:W1:Y:S04]  /*dfc70*/  LDS.128 R40, [R2+0x400] ;  /* 0x0004000002287984 */ /* 0x000e680000000c00 */
[----:B------:R-:W-:Y:S01]  /*dfc80*/  LDS.128 R248, [R2] ;  /* 0x0000000002f87984 */ /* 0x000fe20000000c00 */
[----:B------:R-:W-:Y:S06]  /*dfc90*/  BAR.SYNC.DEFER_BLOCKING 0x0 ;  /* 0x0000000000007b1d */ /* 0x000fec0000010000 */
[----:B-1----:R-:W-:Y:S04]  /*dfca0*/  STL.64 [R1+0x80], R40 ;  /* 0x0000802801007387 */ /* 0x002fe80000100a00 */
        /* <DEDUP_REMOVED lines=973> */
[----:B--2---:R-:W-:Y:S04]  /*e3980*/  STSM.16.M88.4 [R0], R36 ;  /* 0x0000002400007844 */ /* 0x004fe80000000200 */
[----:B---3--:R1:W-:Y:S01]  /*e3990*/  STSM.16.M88.4 [R0+0x200], R32 ;  /* 0x0002002000007844 */ /* 0x0083e20000000200 */
[----:B------:R-:W-:Y:S06]  /*e39a0*/  BAR.SYNC.DEFER_BLOCKING 0x0 ;  /* 0x0000000000007b1d */ /* 0x000fec0000010000 */
        /* <DEDUP_REMOVED lines=19> */
[----:B------:R-:W2:Y:S04]  /*e3ae0*/  LDL.LU R35, [R1+0x1e8] ;  /* 0x0001e80001237983 */ /* 0x000ea80000300800 */
[----:B---3--:R1:W-:Y:S01]  /*e3af0*/  STSM.16.M88.4 [R0+0x200], R36 ;  /* 0x0002002400007844 */ /* 0x0083e20000000200 */
        /* <DEDUP_REMOVED lines=108> */
[----:B------:R-:W-:Y:S01]  /*e41c0*/  BAR.SYNC.DEFER_BLOCKING 0x0 ;  /* 0x0000000000007b1d */ /* 0x000fe20000010000 */
[----:B------:R-:W-:-:S04]  /*e41d0*/  LOP3.LUT R4, R4, 0xffdfffff, RZ, 0xc0, !PT ;  /* 0xffdfffff04047812 */ /* 0x000fc800078ec0ff */
[----:B------:R-:W-:-:S04]  /*e41e0*/  @P3 LOP3.LUT R4, R4, 0x200000, RZ, 0xfc, !PT ;  /* 0x0020000004043812 */ /* 0x000fc800078efcff */
[----:B------:R-:W-:Y:S02]  /*e41f0*/  LOP3.LUT R4, R4, 0xfff7ffff, RZ, 0xc0, !PT ;  /* 0xfff7ffff04047812 */ /* 0x000fe400078ec0ff */
[----:B------:R-:W-:Y:S01]  /*e4200*/  R2UR UR40, R54 ;  /* 0x00000000362872ca */ /* 0x000fe200000e0000 */
[----:B------:R-:W-:Y:S01]  /*e4210*/  VIADD R163, R252, 0x82 ;  /* 0x00000082fca37836 */ /* 0x000fe20000000000 */
[----:B------:R-:W-:Y:S01]  /*e4220*/  @P2 LOP3.LUT R4, R4, 0x80000, RZ, 0xfc, !PT ;  /* 0x0008000004042812 */ /* 0x000fe200078efcff */
[C---:B------:R-:W-:Y:S01]  /*e4230*/  VIADD R162, R252.reuse, 0x83 ;  /* 0x00000083fca27836 */ /* 0x040fe20000000000 */
[----:B------:R-:W-:Y:S01]  /*e4240*/  R2UR UR38, R53 ;  /* 0x00000000352672ca */ /* 0x000fe200000e0000 */
[----:B------:R-:W-:Y:S01]  /*e4250*/  VIADD R161, R252, 0x84 ;  /* 0x00000084fca17836 */ /* 0x000fe20000000000 */
[----:B------:R-:W-:Y:S02]  /*e4260*/  LOP3.LUT R4, R4, 0xfffdffff, RZ, 0xc0, !PT ;  /* 0xfffdffff04047812 */ /* 0x000fe400078ec0ff */
[C---:B------:R-:W-:Y:S01]  /*e4270*/  IADD3 R160, R252.reuse, 0x85, RZ ;  /* 0x00000085fca07810 */ /* 0x040fe20007ffe0ff */
[----:B------:R-:W-:Y:S01]  /*e4280*/  VIADD R159, R252, 0x86 ;  /* 0x00000086fc9f7836 */ /* 0x000fe20000000000 */
[----:B------:R-:W-:Y:S01]  /*e4290*/  R2UR UR34, R48 ;  /* 0x00000000302272ca */ /* 0x000fe200000e0000 */
[----:B------:R-:W-:Y:S01]  /*e42a0*/  VIADD R158, R252, 0x87 ;  /* 0x00000087fc9e7836 */ /* 0x000fe20000000000 */
[----:B------:R-:W-:Y:S01]  /*e42b0*/  R2UR UR36, R52 ;  /* 0x00000000342472ca */ /* 0x000fe200000e0000 */
[----:B------:R-:W3:Y:S04]  /*e42c0*/  LDS.128 R44, [R2] ;  /* 0x00000000022c7984 */ /* 0x000ee80000000c00 */
[----:B------:R-:W4:Y:S01]  /*e42d0*/  LDS.128 R40, [R2+0x400] ;  /* 0x0004000002287984 */ /* 0x000f220000000c00 */
[----:B------:R-:W-:Y:S01]  /*e42e0*/  @P1 LOP3.LUT R4, R4, 0x20000, RZ, 0xfc, !PT ;  /* 0x0002000004041812 */ /* 0x000fe200078efcff */
[----:B------:R-:W-:Y:S03]  /*e42f0*/  BAR.SYNC.DEFER_BLOCKING 0x0 ;  /* 0x0000000000007b1d */ /* 0x000fe60000010000 */
[----:B------:R-:W-:-:S04]  /*e4300*/  LOP3.LUT R4, R4, 0xffff7fff, RZ, 0xc0, !PT ;  /* 0xffff7fff04047812 */ /* 0x000fc800078ec0ff */
[----:B------:R-:W-:Y:S02]  /*e4310*/  @P0 LOP3.LUT R4, R4, 0x8000, RZ, 0xfc, !PT ;  /* 0x0000800004040812 */ /* 0x000fe400078efcff */
[C---:B------:R-:W-:Y:S01]  /*e4320*/  ISETP.GE.AND P0, PT, R252.reuse, UR44, PT ;  /* 0x0000002cfc007c0c */ /* 0x040fe2000bf06270 */
[----:B------:R-:W-:Y:S01]  /*e4330*/  VIADD R157, R252, 0x88 ;  /* 0x00000088fc9d7836 */ /* 0x000fe20000000000 */
[----:B------:R-:W-:Y:S02]  /*e4340*/  LOP3.LUT R6, R6, 0x7fffffff, RZ, 0xc0, !PT ;  /* 0x7fffffff06067812 */ /* 0x000fe400078ec0ff */
[C---:B------:R-:W-:Y:S01]  /*e4350*/  IADD3 R156, R252.reuse, 0x89, RZ ;  /* 0x00000089fc9c7810 */ /* 0x040fe20007ffe0ff */
[----:B------:R-:W-:Y:S01]  /*e4360*/  VIADD R155, R252, 0x8a ;  /* 0x0000008afc9b7836 */ /* 0x000fe20000000000 */
[----:B------:R-:W-:Y:S01]  /*e4370*/  ISETP.LT.AND P1, PT, R148, UR6, !P0 ;  /* 0x0000000694007c0c */ /* 0x000fe2000c721270 */
[C---:B------:R-:W-:Y:S01]  /*e4380*/  VIADD R154, R252.reuse, 0x8b ;  /* 0x0000008bfc9a7836 */ /* 0x040fe20000000000 */
[----:B------:R-:W-:Y:S01]  /*e4390*/  ISETP.LT.AND P0, PT, R143, UR4, !P0 ;  /* 0x000000048f007c0c */ /* 0x000fe2000c701270 */
[----:B------:R-:W-:Y:S01]  /*e43a0*/  VIADD R153, R252, 0x8c ;  /* 0x0000008cfc997836 */ /* 0x000fe20000000000 */
[----:B------:R-:W-:-:S02]  /*e43b0*/  LOP3.LUT R4, R4, 0xffffdfff, RZ, 0xc0, !PT ;  /* 0xffffdfff04047812 */ /* 0x000fc400078ec0ff */
[C---:B------:R-:W-:Y:S01]  /*e43c0*/  IADD3 R152, R252.reuse, 0x8d, RZ ;  /* 0x0000008dfc987810 */ /* 0x040fe20007ffe0ff */
[C---:B------:R-:W-:Y:S01]  /*e43d0*/  VIADD R139, R252.reuse, 0x8e ;  /* 0x0000008efc8b7836 */ /* 0x040fe20000000000 */
[----:B------:R-:W-:Y:S01]  /*e43e0*/  ISETP.GE.AND P2, PT, R163, UR42, PT ;  /* 0x0000002aa3007c0c */ /* 0x000fe2000bf46270 */
[C---:B------:R-:W-:Y:S01]  /*e43f0*/  VIADD R138, R252.reuse, 0x8f ;  /* 0x0000008ffc8a7836 */ /* 0x040fe20000000000 */
[----:B------:R-:W-:Y:S01]  /*e4400*/  LOP3.LUT R9, R9, 0xfffffff7, RZ, 0xc0, !PT ;  /* 0xfffffff709097812 */ /* 0x000fe200078ec0ff */
[C---:B------:R-:W-:Y:S01]  /*e4410*/  VIADD R137, R252.reuse, 0x90 ;  /* 0x00000090fc897836 */ /* 0x040fe20000000000 */
[----:B------:R-:W-:Y:S02]  /*e4420*/  LOP3.LUT R7, R7, 0xfffff7ff, RZ, 0xc0, !PT ;  /* 0xfffff7ff07077812 */ /* 0x000fe400078ec0ff */
[C---:B------:R-:W-:Y:S01]  /*e4430*/  IADD3 R136, R252.reuse, 0x91, RZ ;  /* 0x00000091fc887810 */ /* 0x040fe20007ffe0ff */
[----:B------:R-:W-:Y:S01]  /*e4440*/  VIADD R135, R252, 0x92 ;  /* 0x00000092fc877836 */ /* 0x000fe20000000000 */
[----:B------:R-:W-:Y:S01]  /*e4450*/  @P1 LOP3.LUT R4, R4, 0x2000, RZ, 0xfc, !PT ;  /* 0x0000200004041812 */ /* 0x000fe200078efcff */
[C---:B------:R-:W-:Y:S01]  /*e4460*/  VIADD R134, R252.reuse, 0x93 ;  /* 0x00000093fc867836 */ /* 0x040fe20000000000 */
[----:B------:R-:W-:Y:S01]  /*e4470*/  LOP3.LUT R31, R31, 0xffefffff, RZ, 0xc0, !PT ;  /* 0xffefffff1f1f7812 */ /* 0x000fe200078ec0ff */
[----:B------:R-:W-:Y:S01]  /*e4480*/  VIADD R133, R252, 0x94 ;  /* 0x00000094fc857836 */ /* 0x000fe20000000000 */
[----:B------:R-:W-:-:S02]  /*e4490*/  LOP3.LUT R4, R4, 0xfffff7ff, RZ, 0xc0, !PT ;  /* 0xfffff7ff04047812 */ /* 0x000fc400078ec0ff */
[C---:B------:R-:W-:Y:S01]  /*e44a0*/  IADD3 R132, R252.reuse, 0x95, RZ ;  /* 0x00000095fc847810 */ /* 0x040fe20007ffe0ff */
[----:B------:R-:W-:Y:S01]  /*e44b0*/  VIADD R130, R252, 0x97 ;  /* 0x00000097fc827836 */ /* 0x000fe20000000000 */
[----:B------:R-:W-:Y:S01]  /*e44c0*/  @P0 LOP3.LUT R4, R4, 0x800, RZ, 0xfc, !PT ;  /* 0x0000080004040812 */ /* 0x000fe200078efcff */
[----:B------:R-:W-:Y:S01]  /*e44d0*/  VIADD R131, R252, 0x96 ;  /* 0x00000096fc837836 */ /* 0x000fe20000000000 */
[----:B------:R-:W-:Y:S01]  /*e44e0*/  R2UR UR8, R242 ;  /* 0x00000000f20872ca */ /* 0x000fe200000e0000 */
[----:B------:R-:W-:Y:S01]  /*e44f0*/  VIADD R129, R252, 0x98 ;  /* 0x00000098fc817836 */ /* 0x000fe20000000000 */
[----:B------:R-:W-:Y:S02]  /*e4500*/  LOP3.LUT R4, R4, 0xffffffef, RZ, 0xc0, !PT ;  /* 0xffffffef04047812 */ /* 0x000fe400078ec0ff */
[C---:B------:R-:W-:Y:S01]  /*e4510*/  IADD3 R128, R252.reuse, 0x99, RZ ;  /* 0x00000099fc807810 */ /* 0x040fe20007ffe0ff */
[----:B------:R-:W-:Y:S01]  /*e4520*/  VIADD R127, R252, 0x9a ;  /* 0x0000009afc7f7836 */ /* 0x000fe20000000000 */
[----:B------:R-:W-:Y:S01]  /*e4530*/  @P2 LOP3.LUT R4, R4, 0x10, RZ, 0xfc, !PT ;  /* 0x0000001004042812 */ /* 0x000fe200078efcff */
[----:B------:R-:W-:Y:S01]  /*e4540*/  VIADD R126, R252, 0x9b ;  /* 0x0000009bfc7e7836 */ /* 0x000fe20000000000 */
[----:B------:R-:W-:Y:S01]  /*e4550*/  R2UR UR56, R240 ;  /* 0x00000000f03872ca */ /* 0x000fe200000e0000 */
[----:B------:R-:W-:Y:S01]  /*e4560*/  VIADD R125, R252, 0x9c ;  /* 0x0000009cfc7d7836 */ /* 0x000fe20000000000 */
[----:B------:R-:W-:-:S02]  /*e4570*/  LOP3.LUT R4, R4, 0xfffffff7, RZ, 0xc0, !PT ;  /* 0xfffffff704047812 */ /* 0x000fc400078ec0ff */
[C---:B------:R-:W-:Y:S01]  /*e4580*/  IADD3 R124, R252.reuse, 0x9d, RZ ;  /* 0x0000009dfc7c7810 */ /* 0x040fe20007ffe0ff */
[----:B------:R-:W-:Y:S01]  /*e4590*/  VIADD R123, R252, 0x9e ;  /* 0x0000009efc7b7836 */ /* 0x000fe20000000000 */
[----:B------:R-:W-:Y:S01]  /*e45a0*/  R2UR UR4, R244 ;  /* 0x00000000f40472ca */ /* 0x000fe200000e0000 */
[C---:B------:R-:W-:Y:S01]  /*e45b0*/  VIADD R122, R252.reuse, 0x9f ;  /* 0x0000009ffc7a7836 */ /* 0x040fe20000000000 */
[----:B------:R-:W-:Y:S01]  /*e45c0*/  R2UR UR6, R243 ;  /* 0x00000000f30672ca */ /* 0x000fe200000e0000 */
[C---:B------:R-:W-:Y:S01]  /*e45d0*/  VIADD R121, R252.reuse, 0xa0 ;  /* 0x000000a0fc797836 */ /* 0x040fe20000000000 */
[----:B------:R-:W-:Y:S02]  /*e45e0*/  R2UR UR10, R241 ;  /* 0x00000000f10a72ca */ /* 0x000fe400000e0000 */
[C---:B------:R-:W-:Y:S01]  /*e45f0*/  IADD3 R120, R252.reuse, 0xa1, RZ ;  /* 0x000000a1fc787810 */ /* 0x040fe20007ffe0ff */
[C---:B------:R-:W-:Y:S01]  /*e4600*/  VIADD R119, R252.reuse, 0xa2 ;  /* 0x000000a2fc777836 */ /* 0x040fe20000000000 */
[----:B------:R-:W-:Y:S01]  /*e4610*/  R2UR UR54, R239 ;  /* 0x00000000ef3672ca */ /* 0x000fe200000e0000 */
[----:B------:R-:W-:Y:S01]  /*e4620*/  VIADD R118, R252, 0xa3 ;  /* 0x000000a3fc767836 */ /* 0x000fe20000000000 */
[----:B------:R-:W-:Y:S01]  /*e4630*/  R2UR UR52, R238 ;  /* 0x00000000ee3472ca */ /* 0x000fe200000e0000 */
[----:B------:R-:W-:Y:S01]  /*e4640*/  VIADD R117, R252, 0xa4 ;  /* 0x000000a4fc757836 */ /* 0x000fe20000000000 */
[----:B------:R-:W-:-:S02]  /*e4650*/  LOP3.LUT R5, R5, 0xfffffffe, RZ, 0xc0, !PT ;  /* 0xfffffffe05057812 */ /* 0x000fc400078ec0ff */
[C---:B------:R-:W-:Y:S01]  /*e4660*/  IADD3 R116, R252.reuse, 0xa5, RZ ;  /* 0x000000a5fc747810 */ /* 0x040fe20007ffe0ff */
[C---:B------:R-:W-:Y:S01]  /*e4670*/  VIADD R115, R252.reuse, 0xa6 ;  /* 0x000000a6fc737836 */ /* 0x040fe20000000000 */
[----:B------:R-:W-:Y:S01]  /*e4680*/  R2UR UR50, R237 ;  /* 0x00000000ed3272ca */ /* 0x000fe200000e0000 */
[----:B------:R-:W-:Y:S01]  /*e4690*/  VIADD R114, R252, 0xa7 ;  /* 0x000000a7fc727836 */ /* 0x000fe20000000000 */
[----:B------:R-:W-:Y:S01]  /*e46a0*/  R2UR UR48, R236 ;  /* 0x00000000ec3072ca */ /* 0x000fe200000e0000 */
[C---:B------:R-:W-:Y:S01]  /*e46b0*/  VIADD R113, R252.reuse, 0xa8 ;  /* 0x000000a8fc717836 */ /* 0x040fe20000000000 */
[----:B------:R-:W-:Y:S01]  /*e46c0*/  R2UR UR46, R235 ;  /* 0x00000000eb2e72ca */ /* 0x000fe200000e0000 */
[C---:B------:R-:W-:Y:S01]  /*e46d0*/  VIADD R111, R252.reuse, 0xaa ;  /* 0x000000aafc6f7836 */ /* 0x040fe20000000000 */
[C---:B------:R-:W-:Y:S01]  /*e46e0*/  IADD3 R112, R252.reuse, 0xa9, RZ ;  /* 0x000000a9fc707810 */ /* 0x040fe20007ffe0ff */
[C---:B------:R-:W-:Y:S02]  /*e46f0*/  VIADD R110, R252.reuse, 0xab ;  /* 0x000000abfc6e7836 */ /* 0x040fe40000000000 */
[C---:B------:R-:W-:Y:S01]  /*e4700*/  VIADD R109, R252.reuse, 0xac ;  /* 0x000000acfc6d7836 */ /* 0x040fe20000000000 */
[C---:B------:R-:W-:Y:S01]  /*e4710*/  IADD3 R108, R252.reuse, 0xad, RZ ;  /* 0x000000adfc6c7810 */ /* 0x040fe20007ffe0ff */
[----:B------:R-:W-:-:S02]  /*e4720*/  VIADD R107, R252, 0xae ;  /* 0x000000aefc6b7836 */ /* 0x000fc40000000000 */
[C---:B------:R-:W-:Y:S02]  /*e4730*/  VIADD R106, R252.reuse, 0xaf ;  /* 0x000000affc6a7836 */ /* 0x040fe40000000000 */
[C---:B------:R-:W-:Y:S01]  /*e4740*/  VIADD R105, R252.reuse, 0xb0 ;  /* 0x000000b0fc697836 */ /* 0x040fe20000000000 */
[C---:B------:R-:W-:Y:S01]  /*e4750*/  IADD3 R104, R252.reuse, 0xb1, RZ ;  /* 0x000000b1fc687810 */ /* 0x040fe20007ffe0ff */
[C---:B------:R-:W-:Y:S02]  /*e4760*/  VIADD R103, R252.reuse, 0xb2 ;  /* 0x000000b2fc677836 */ /* 0x040fe40000000000 */
[C---:B------:R-:W-:Y:S02]  /*e4770*/  VIADD R101, R252.reuse, 0xb4 ;  /* 0x000000b4fc657836 */ /* 0x040fe40000000000 */
[C---:B------:R-:W-:Y:S02]  /*e4780*/  VIADD R102, R252.reuse, 0xb3 ;  /* 0x000000b3fc667836 */ /* 0x040fe40000000000 */
[----:B------:R-:W-:-:S02]  /*e4790*/  VIADD R99, R252, 0xb6 ;  /* 0x000000b6fc637836 */ /* 0x000fc40000000000 */
[C---:B------:R-:W-:Y:S02]  /*e47a0*/  VIADD R98, R252.reuse, 0xb7 ;  /* 0x000000b7fc627836 */ /* 0x040fe40000000000 */
[C---:B------:R-:W-:Y:S01]  /*e47b0*/  VIADD R97, R252.reuse, 0xb8 ;  /* 0x000000b8fc617836 */ /* 0x040fe20000000000 */
[C---:B------:R-:W-:Y:S01]  /*e47c0*/  IADD3 R96, R252.reuse, 0xb9, RZ ;  /* 0x000000b9fc607810 */ /* 0x040fe20007ffe0ff */
[C---:B------:R-:W-:Y:S02]  /*e47d0*/  VIADD R95, R252.reuse, 0xba ;  /* 0x000000bafc5f7836 */ /* 0x040fe40000000000 */
[C---:B------:R-:W-:Y:S02]  /*e47e0*/  VIADD R94, R252.reuse, 0xbb ;  /* 0x000000bbfc5e7836 */ /* 0x040fe40000000000 */
[C---:B------:R-:W-:Y:S01]  /*e47f0*/  VIADD R93, R252.reuse, 0xbc ;  /* 0x000000bcfc5d7836 */ /* 0x040fe20000000000 */
[C---:B------:R-:W-:Y:S01]  /*e4800*/  IADD3 R92, R252.reuse, 0xbd, RZ ;  /* 0x000000bdfc5c7810 */ /* 0x040fe20007ffe0ff */
[----:B------:R-:W-:-:S02]  /*e4810*/  VIADD R90, R252, 0xbf ;  /* 0x000000bffc5a7836 */ /* 0x000fc40000000000 */
[C---:B------:R-:W-:Y:S02]  /*e4820*/  VIADD R91, R252.reuse, 0xbe ;  /* 0x000000befc5b7836 */ /* 0x040fe40000000000 */
[----:B------:R-:W-:Y:S01]  /*e4830*/  VIADD R89, R252, 0xc0 ;  /* 0x000000c0fc597836 */ /* 0x000fe20000000000 */
[----:B------:R-:W-:Y:S02]  /*e4840*/  LOP3.LUT R8, R8, 0xfffffffd, RZ, 0xc0, !PT ;  /* 0xfffffffd08087812 */ /* 0x000fe400078ec0ff */
[C---:B------:R-:W-:Y:S01]  /*e4850*/  IADD3 R88, R252.reuse, 0xc1, RZ ;  /* 0x000000c1fc587810 */ /* 0x040fe20007ffe0ff */
[C---:B------:R-:W-:Y:S02]  /*e4860*/  VIADD R87, R252.reuse, 0xc2 ;  /* 0x000000c2fc577836 */ /* 0x040fe40000000000 */
[C---:B------:R-:W-:Y:S02]  /*e4870*/  VIADD R86, R252.reuse, 0xc3 ;  /* 0x000000c3fc567836 */ /* 0x040fe40000000000 */
[C---:B------:R-:W-:Y:S01]  /*e4880*/  VIADD R85, R252.reuse, 0xc4 ;  /* 0x000000c4fc557836 */ /* 0x040fe20000000000 */
[C---:B------:R-:W-:Y:S01]  /*e4890*/  IADD3 R84, R252.reuse, 0xc5, RZ ;  /* 0x000000c5fc547810 */ /* 0x040fe20007ffe0ff */
[----:B------:R-:W-:-:S02]  /*e48a0*/  VIADD R83, R252, 0xc6 ;  /* 0x000000c6fc537836 */ /* 0x000fc40000000000 */
[C---:B------:R-:W-:Y:S02]  /*e48b0*/  VIADD R82, R252.reuse, 0xc7 ;  /* 0x000000c7fc527836 */ /* 0x040fe40000000000 */
[C---:B------:R-:W-:Y:S01]  /*e48c0*/  VIADD R81, R252.reuse, 0xc8 ;  /* 0x000000c8fc517836 */ /* 0x040fe20000000000 */
[C---:B------:R-:W-:Y:S01]  /*e48d0*/  IADD3 R80, R252.reuse, 0xc9, RZ ;  /* 0x000000c9fc507810 */ /* 0x040fe20007ffe0ff */
[----:B------:R-:W-:Y:S01]  /*e48e0*/  VIADD R79, R252, 0xca ;  /* 0x000000cafc4f7836 */ /* 0x000fe20000000000 */
[----:B-1----:R-:W3:Y:S04]  /*e48f0*/  LDL.LU R36, [R1+0x1474] ;  /* 0x0014740001247983 */ /* 0x002ee80000300800 */
[----:B--2---:R1:W-:Y:S01]  /*e4900*/  STSM.16.M88.4 [R0], R32 ;  /* 0x0000002000007844 */ /* 0x0043e20000000200 */
[----:B------:R-:W-:-:S02]  /*e4910*/  R2UR UR44, R234 ;  /* 0x00000000ea2c72ca */ /* 0x000fc400000e0000 */
[----:B------:R-:W-:Y:S01]  /*e4920*/  R2UR UR42, R233 ;  /* 0x00000000e92a72ca */ /* 0x000fe200000e0000 */
[C---:B------:R-:W-:Y:S01]  /*e4930*/  VIADD R78, R252.reuse, 0xcb ;  /* 0x000000cbfc4e7836 */ /* 0x040fe20000000000 */
[----:B------:R-:W3:Y:S01]  /*e4940*/  LDL.LU R37, [R1+0x147c] ;  /* 0x00147c0001257983 */ /* 0x000ee20000300800 */
[C---:B------:R-:W-:Y:S02]  /*e4950*/  VIADD R75, R252.reuse, 0xce ;  /* 0x000000cefc4b7836 */ /* 0x040fe40000000000 */
[C---:B------:R-:W-:Y:S01]  /*e4960*/  VIADD R70, R252.reuse, 0xd3 ;  /* 0x000000d3fc467836 */ /* 0x040fe20000000000 */
[----:B------:R-:W3:Y:S04]  /*e4970*/  LDL.LU R38, [R1+0xe04] ;  /* 0x000e040001267983 */ /* 0x000ee80000300800 */
[----:B------:R-:W3:Y:S01]  /*e4980*/  LDL.LU R39, [R1+0xe0c] ;  /* 0x000e0c0001277983 */ /* 0x000ee20000300800 */
[C---:B-1----:R-:W-:Y:S01]  /*e4990*/  VIADD R34, R252.reuse, 0xef ;  /* 0x000000effc227836 */ /* 0x042fe20000000000 */
[----:B------:R-:W-:-:S04]  /*e49a0*/  IADD3 R33, R252, 0xf0, RZ ;  /* 0x000000f0fc217810 */ /* 0x000fc80007ffe0ff */
[----:B------:R-:W-:Y:S02]  /*e49b0*/  ISETP.GE.AND P1, PT, R34, UR40, PT ;  /* 0x0000002822007c0c */ /* 0x000fe4000bf26270 */
[----:B------:R-:W-:Y:S01]  /*e49c0*/  ISETP.GE.AND P0, PT, R33, UR38, PT ;  /* 0x0000002621007c0c */ /* 0x000fe2000bf06270 */
[----:B------:R-:W-:-:S05]  /*e49d0*/  VIADD R32, R252, 0xf1 ;  /* 0x000000f1fc207836 */ /* 0x000fca0000000000 */
[----:B------:R-:W-:-:S05]  /*e49e0*/  ISETP.GE.AND P2, PT, R32, UR36, PT ;  /* 0x0000002420007c0c */ /* 0x000fca000bf46270 */
[----:B------:R-:W-:Y:S02]  /*e49f0*/  @P1 LOP3.LUT R6, R6, 0x80000000, RZ, 0xfc, !PT ;  /* 0x8000000006061812 */ /* 0x000fe400078efcff */
[----:B------:R-:W-:Y:S02]  /*e4a00*/  ISETP.GE.AND P1, PT, R162, UR34, PT ;  /* 0x00000022a2007c0c */ /* 0x000fe4000bf26270 */
[----:B------:R-:W-:Y:S02]  /*e4a10*/  @P0 LOP3.LUT R9, R9, 0x8, RZ, 0xfc, !PT ;  /* 0x0000000809090812 */ /* 0x000fe400078efcff */
[----:B------:R-:W-:Y:S02]  /*e4a20*/  ISETP.GE.AND P0, PT, R161, UR32, PT ;  /* 0x00000020a1007c0c */ /* 0x000fe4000bf06270 */
[----:B------:R-:W-:Y:S02]  /*e4a30*/  @P2 LOP3.LUT R7, R7, 0x800, RZ, 0xfc, !PT ;  /* 0x0000080007072812 */ /* 0x000fe400078efcff */
[----:B------:R-:W-:-:S05]  /*e4a40*/  ISETP.GE.AND P2, PT, R160, UR30, PT ;  /* 0x0000001ea0007c0c */ /* 0x000fca000bf46270 */
[----:B------:R-:W-:-:S04]  /*e4a50*/  @P1 LOP3.LUT R4, R4, 0x8, RZ, 0xfc, !PT ;  /* 0x0000000804041812 */ /* 0x000fc800078efcff */
[----:B------:R-:W-:-:S04]  /*e4a60*/  LOP3.LUT R4, R4, 0xfffffffb, RZ, 0xc0, !PT ;  /* 0xfffffffb04047812 */ /* 0x000fc800078ec0ff */
[----:B------:R-:W-:Y:S02]  /*e4a70*/  @P0 LOP3.LUT R4, R4, 0x4, RZ, 0xfc, !PT ;  /* 0x0000000404040812 */ /* 0x000fe400078efcff */
[----:B------:R-:W-:Y:S02]  /*e4a80*/  ISETP.GE.AND P1, PT, R159, UR28, PT ;  /* 0x0000001c9f007c0c */ /* 0x000fe4000bf26270 */
[----:B------:R-:W-:-:S04]  /*e4a90*/  LOP3.LUT R4, R4, 0xfffffffd, RZ, 0xc0, !PT ;  /* 0xfffffffd04047812 */ /* 0x000fc800078ec0ff */
[----:B------:R-:W-:Y:S02]  /*e4aa0*/  @P2 LOP3.LUT R4, R4, 0x2, RZ, 0xfc, !PT ;  /* 0x0000000204042812 */ /* 0x000fe400078efcff */
[----:B------:R-:W-:Y:S02]  /*e4ab0*/  ISETP.GE.AND P0, PT, R158, UR26, PT ;  /* 0x0000001a9e007c0c */ /* 0x000fe4000bf06270 */
[----:B------:R-:W-:-:S04]  /*e4ac0*/  LOP3.LUT R4, R4, 0xfffffffe, RZ, 0xc0, !PT ;  /* 0xfffffffe04047812 */ /* 0x000fc800078ec0ff */
[----:B------:R-:W-:Y:S02]  /*e4ad0*/  @P1 LOP3.LUT R4, R4, 0x1, RZ, 0xfc, !PT ;  /* 0x0000000104041812 */ /* 0x000fe400078efcff */
[----:B------:R-:W-:Y:S02]  /*e4ae0*/  ISETP.GE.AND P1, PT, R157, UR24, PT ;  /* 0x000000189d007c0c */ /* 0x000fe4000bf26270 */
[----:B------:R-:W-:-:S03]  /*e4af0*/  LOP3.LUT R4, R4, 0xffffffdf, RZ, 0xc0, !PT ;  /* 0xffffffdf04047812 */ /* 0x000fc600078ec0ff */
[----:B------:R-:W-:Y:S02]  /*e4b00*/  @P0 LOP3.LUT R31, R31, 0x100000, RZ, 0xfc, !PT ;  /* 0x001000001f1f0812 */ /* 0x000fe400078efcff */
[----:B------:R-:W-:Y:S02]  /*e4b10*/  ISETP.GE.AND P0, PT, R156, UR22, PT ;  /* 0x000000169c007c0c */ /* 0x000fe4000bf06270 */
[----:B------:R-:W-:-:S04]  /*e4b20*/  ISETP.GE.AND P2, PT, R155, UR20, PT ;  /* 0x000000149b007c0c */ /* 0x000fc8000bf46270 */
        /* <DEDUP_REMOVED lines=26> */
[----:B------:R-:W-:-:S04]  /*e4cd0*/  @P1 LOP3.LUT R4, R4, 0x400000, RZ, 0xfc, !PT ;  /* 0x0040000004041812 */ /* 0x000fc800078efcff */
[----:B------:R-:W-:-:S04]  /*e4ce0*/  LOP3.LUT R4, R4, 0xff7fffff, RZ, 0xc0, !PT ;  /* 0xff7fffff04047812 */ /* 0x000fc800078ec0ff */
[----:B------:R-:W-:Y:S02]  /*e4cf0*/  @P0 LOP3.LUT R4, R4, 0x800000, RZ, 0xfc, !PT ;  /* 0x0080000004040812 */ /* 0x000fe400078efcff */
[----:B------:R-:W-:Y:S02]  /*e4d00*/  ISETP.GE.AND P0, PT, R134, UR4, PT ;  /* 0x0000000486007c0c */ /* 0x000fe4000bf06270 */
[----:B------:R-:W-:Y:S02]  /*e4d10*/  ISETP.GE.AND P2, PT, R133, UR6, PT ;  /* 0x0000000685007c0c */ /* 0x000fe4000bf46270 */
[----:B------:R-:W-:Y:S02]  /*e4d20*/  LOP3.LUT R4, R4, 0xfdffffff, RZ, 0xc0, !PT ;  /* 0xfdffffff04047812 */ /* 0x000fe400078ec0ff */
[----:B------:R-:W-:-:S07]  /*e4d30*/  ISETP.GE.AND P1, PT, R132, UR8, PT ;  /* 0x0000000884007c0c */ /* 0x000fce000bf26270 */
[----:B------:R-:W-:-:S04]  /*e4d40*/  @P0 LOP3.LUT R4, R4, 0x2000000, RZ, 0xfc, !PT ;  /* 0x0200000004040812 */ /* 0x000fc800078efcff */
[----:B------:R-:W-:-:S04]  /*e4d50*/  LOP3.LUT R4, R4, 0xf7ffffff, RZ, 0xc0, !PT ;  /* 0xf7ffffff04047812 */ /* 0x000fc800078ec0ff */
[----:B------:R-:W-:Y:S02]  /*e4d60*/  @P2 LOP3.LUT R4, R4, 0x8000000, RZ, 0xfc, !PT ;  /* 0x0800000004042812 */ /* 0x000fe400078efcff */
[----:B------:R-:W-:Y:S02]  /*e4d70*/  ISETP.GE.AND P2, PT, R130, UR56, PT ;  /* 0x0000003882007c0c */ /* 0x000fe4000bf46270 */
[----:B------:R-:W-:Y:S02]  /*e4d80*/  ISETP.GE.AND P0, PT, R131, UR10, PT ;  /* 0x0000000a83007c0c */ /* 0x000fe4000bf06270 */
[----:B------:R-:W-:-:S04]  /*e4d90*/  LOP3.LUT R4, R4, 0xdfffffff, RZ, 0xc0, !PT ;  /* 0xdfffffff04047812 */ /* 0x000fc800078ec0ff */
[----:B------:R-:W-:Y:S02]  /*e4da0*/  @P1 LOP3.LUT R4, R4, 0x20000000, RZ, 0xfc, !PT ;  /* 0x2000000004041812 */ /* 0x000fe400078efcff */
[----:B------:R-:W-:Y:S02]  /*e4db0*/  ISETP.GE.AND P1, PT, R129, UR54, PT ;  /* 0x0000003681007c0c */ /* 0x000fe4000bf26270 */
[----:B------:R-:W-:Y:S02]  /*e4dc0*/  LOP3.LUT R4, R4, 0xbfffffff, RZ, 0xc0, !PT ;  /* 0xbfffffff04047812 */ /* 0x000fe400078ec0ff */
[----:B------:R-:W-:Y:S02]  /*e4dd0*/  @P2 LOP3.LUT R5, R5, 0x1, RZ, 0xfc, !PT ;  /* 0x0000000105052812 */ /* 0x000fe400078efcff */
[----:B------:R-:W-:Y:S02]  /*e4de0*/  @P0 LOP3.LUT R4, R4, 0x40000000, RZ, 0xfc, !PT ;  /* 0x4000000004040812 */ /* 0x000fe400078efcff */
[----:B------:R-:W-:-:S02]  /*e4df0*/  ISETP.GE.AND P0, PT, R128, UR52, PT ;  /* 0x0000003480007c0c */ /* 0x000fc4000bf06270 */
        /* <DEDUP_REMOVED lines=12> */
[----:B------:R-:W-:Y:S02]  /*e4ec0*/  LOP3.LUT R5, R5, 0xfffffdff, RZ, 0xc0, !PT ;  /* 0xfffffdff05057812 */ /* 0x000fe400078ec0ff */
[----:B------:R-:W-:Y:S02]  /*e4ed0*/  R2UR UR40, R232 ;  /* 0x00000000e82872ca */ /* 0x000fe400000e0000 */
[----:B------:R-:W-:Y:S02]  /*e4ee0*/  @P0 LOP3.LUT R5, R5, 0x200, RZ, 0xfc, !PT ;  /* 0x0000020005050812 */ /* 0x000fe400078efcff */
[----:B------:R-:W-:-:S02]  /*e4ef0*/  ISETP.GE.AND P1, PT, R123, UR42, PT ;  /* 0x0000002a7b007c0c */ /* 0x000fc4000bf26270 */
[----:B------:R-:W-:Y:S02]  /*e4f00*/  LOP3.LUT R5, R5, 0xfffff7ff, RZ, 0xc0, !PT ;  /* 0xfffff7ff05057812 */ /* 0x000fe400078ec0ff */
[----:B------:R-:W-:Y:S02]  /*e4f10*/  R2UR UR38, R231 ;  /* 0x00000000e72672ca */ /* 0x000fe400000e0000 */
[----:B------:R-:W-:-:S03]  /*e4f20*/  @P2 LOP3.LUT R5, R5, 0x800, RZ, 0xfc, !PT ;  /* 0x0000080005052812 */ /* 0x000fc600078efcff */
[----:B------:R-:W-:Y:S02]  /*e4f30*/  ISETP.GE.AND P0, PT, R122, UR40, PT ;  /* 0x000000287a007c0c */ /* 0x000fe4000bf06270 */
[----:B------:R-:W-:Y:S02]  /*e4f40*/  LOP3.LUT R5, R5, 0xffffefff, RZ, 0xc0, !PT ;  /* 0xffffefff05057812 */ /* 0x000fe400078ec0ff */
[----:B------:R-:W-:Y:S02]  /*e4f50*/  R2UR UR36, R230 ;  /* 0x00000000e62472ca */ /* 0x000fe400000e0000 */
[----:B------:R-:W-:Y:S02]  /*e4f60*/  @P1 LOP3.LUT R5, R5, 0x1000, RZ, 0xfc, !PT ;  /* 0x0000100005051812 */ /* 0x000fe400078efcff */
[----:B------:R-:W-:Y:S02]  /*e4f70*/  ISETP.GE.AND P2, PT, R121, UR38, PT ;  /* 0x0000002679007c0c */ /* 0x000fe4000bf46270 */
[----:B------:R-:W-:-:S02]  /*e4f80*/  LOP3.LUT R5, R5, 0xffffbfff, RZ, 0xc0, !PT ;  /* 0xffffbfff05057812 */ /* 0x000fc400078ec0ff */
        /* <DEDUP_REMOVED lines=25> */
[----:B------:R-:W-:Y:S02]  /*e5120*/  @P0 LOP3.LUT R5, R5, 0x1000000, RZ, 0xfc, !PT ;  /* 0x0100000005050812 */ /* 0x000fe400078efcff */
[----:B------:R-:W-:Y:S02]  /*e5130*/  R2UR UR18, R221 ;  /* 0x00000000dd1272ca */ /* 0x000fe400000e0000 */
[----:B------:R-:W-:Y:S02]  /*e5140*/  ISETP.GE.AND P1, PT, R114, UR24, PT ;  /* 0x0000001872007c0c */ /* 0x000fe4000bf26270 */
[----:B------:R-:W-:Y:S02]  /*e5150*/  LOP3.LUT R5, R5, 0xfbffffff, RZ, 0xc0, !PT ;  /* 0xfbffffff05057812 */ /* 0x000fe400078ec0ff */
[----:B------:R-:W-:-:S02]  /*e5160*/  R2UR UR20, R222 ;  /* 0x00000000de1472ca */ /* 0x000fc400000e0000 */
[----:B------:R-:W-:Y:S02]  /*e5170*/  @P2 LOP3.LUT R5, R5, 0x4000000, RZ, 0xfc, !PT ;  /* 0x0400000005052812 */ /* 0x000fe400078efcff */
[----:B------:R-:W-:Y:S02]  /*e5180*/  ISETP.GE.AND P0, PT, R113, UR22, PT ;  /* 0x0000001671007c0c */ /* 0x000fe4000bf06270 */
[----:B------:R-:W-:Y:S02]  /*e5190*/  R2UR UR16, R220 ;  /* 0x00000000dc1072ca */ /* 0x000fe400000e0000 */
[----:B------:R-:W-:-:S04]  /*e51a0*/  LOP3.LUT R5, R5, 0xefffffff, RZ, 0xc0, !PT ;  /* 0xefffffff05057812 */ /* 0x000fc800078ec0ff */
[----:B------:R-:W-:Y:S02]  /*e51b0*/  @P1 LOP3.LUT R5, R5, 0x10000000, RZ, 0xfc, !PT ;  /* 0x1000000005051812 */ /* 0x000fe400078efcff */
[----:B------:R-:W-:Y:S02]  /*e51c0*/  ISETP.GE.AND P1, PT, R111, UR18, PT ;  /* 0x000000126f007c0c */ /* 0x000fe4000bf26270 */
[----:B------:R-:W-:Y:S02]  /*e51d0*/  ISETP.GE.AND P2, PT, R112, UR20, PT ;  /* 0x0000001470007c0c */ /* 0x000fe4000bf46270 */
[----:B------:R-:W-:Y:S02]  /*e51e0*/  R2UR UR14, R219 ;  /* 0x00000000db0e72ca */ /* 0x000fe400000e0000 */
[----:B------:R-:W-:Y:S02]  /*e51f0*/  LOP3.LUT R5, R5, 0xbfffffff, RZ, 0xc0, !PT ;  /* 0xbfffffff05057812 */ /* 0x000fe400078ec0ff */
[----:B------:R-:W-:-:S02]  /*e5200*/  LOP3.LUT R6, R6, 0xfffffffe, RZ, 0xc0, !PT ;  /* 0xfffffffe06067812 */ /* 0x000fc400078ec0ff */
[----:B------:R-:W-:Y:S02]  /*e5210*/  @P0 LOP3.LUT R5, R5, 0x40000000, RZ, 0xfc, !PT ;  /* 0x4000000005050812 */ /* 0x000fe400078efcff */
[----:B------:R-:W-:Y:S02]  /*e5220*/  ISETP.GE.AND P0, PT, R110, UR16, PT ;  /* 0x000000106e007c0c */ /* 0x000fe4000bf06270 */
[----:B------:R-:W-:Y:S02]  /*e5230*/  R2UR UR12, R218 ;  /* 0x00000000da0c72ca */ /* 0x000fe400000e0000 */
[----:B------:R-:W-:Y:S02]  /*e5240*/  LOP3.LUT R5, R5, 0x7fffffff, RZ, 0xc0, !PT ;  /* 0x7fffffff05057812 */ /* 0x000fe400078ec0ff */
[----:B------:R-:W-:Y:S02]  /*e5250*/  @P1 LOP3.LUT R6, R6, 0x1, RZ, 0xfc, !PT ;  /* 0x0000000106061812 */ /* 0x000fe400078efcff */
[----:B------:R-:W-:-:S02]  /*e5260*/  @P2 LOP3.LUT R5, R5, 0x80000000, RZ, 0xfc, !PT ;  /* 0x8000000005052812 */ /* 0x000fc400078efcff */
        /* <DEDUP_REMOVED lines=21> */
[----:B------:R-:W-:-:S04]  /*e53c0*/  LOP3.LUT R6, R6, 0xfffff7ff, RZ, 0xc0, !PT ;  /* 0xfffff7ff06067812 */ /* 0x000fc800078ec0ff */
[----:B------:R-:W-:Y:S02]  /*e53d0*/  @P1 LOP3.LUT R6, R6, 0x800, RZ, 0xfc, !PT ;  /* 0x0000080006061812 */ /* 0x000fe400078efcff */
[----:B------:R-:W-:Y:S02]  /*e53e0*/  R2UR UR58, R211 ;  /* 0x00000000d33a72ca */ /* 0x000fe400000e0000 */
[----:B------:R-:W-:Y:S02]  /*e53f0*/  ISETP.GE.AND P1, PT, R103, UR61, PT ;  /* 0x0000003d67007c0c */ /* 0x000fe4000bf26270 */
[----:B------:R-:W-:-:S04]  /*e5400*/  LOP3.LUT R6, R6, 0xffffdfff, RZ, 0xc0, !PT ;  /* 0xffffdfff06067812 */ /* 0x000fc800078ec0ff */
[----:B------:R-:W-:Y:S02]  /*e5410*/  @P0 LOP3.LUT R6, R6, 0x2000, RZ, 0xfc, !PT ;  /* 0x0000200006060812 */ /* 0x000fe400078efcff */
[----:B------:R-:W-:Y:S02]  /*e5420*/  R2UR UR59, R212 ;  /* 0x00000000d43b72ca */ /* 0x000fe400000e0000 */
[----:B------:R-:W-:Y:S02]  /*e5430*/  LOP3.LUT R6, R6, 0xffff7fff, RZ, 0xc0, !PT ;  /* 0xffff7fff06067812 */ /* 0x000fe400078ec0ff */
[----:B------:R-:W-:Y:S02]  /*e5440*/  R2UR UR6, R209 ;  /* 0x00000000d10672ca */ /* 0x000fe400000e0000 */
[----:B------:R-:W-:Y:S02]  /*e5450*/  @P1 LOP3.LUT R6, R6, 0x8000, RZ, 0xfc, !PT ;  /* 0x0000800006061812 */ /* 0x000fe400078efcff */
[----:B------:R-:W-:-:S02]  /*e5460*/  ISETP.GE.AND P1, PT, R101, UR58, PT ;  /* 0x0000003a65007c0c */ /* 0x000fc4000bf26270 */
[----:B------:R-:W-:Y:S02]  /*e5470*/  R2UR UR8, R208 ;  /* 0x00000000d00872ca */ /* 0x000fe400000e0000 */
[----:B------:R-:W-:Y:S02]  /*e5480*/  LOP3.LUT R31, R31, 0xffdfffff, RZ, 0xc0, !PT ;  /* 0xffdfffff1f1f7812 */ /* 0x000fe400078ec0ff */
[----:B------:R-:W-:Y:S02]  /*e5490*/  ISETP.GE.AND P0, PT, R102, UR59, PT ;  /* 0x0000003b66007c0c */ /* 0x000fe4000bf06270 */
[----:B------:R-:W-:-:S05]  /*e54a0*/  R2UR UR10, R207 ;  /* 0x00000000cf0a72ca */ /* 0x000fca00000e0000 */
[----:B------:R-:W-:Y:S02]  /*e54b0*/  @P1 LOP3.LUT R31, R31, 0x200000, RZ, 0xfc, !PT ;  /* 0x002000001f1f1812 */ /* 0x000fe400078efcff */
[----:B------:R-:W-:Y:S02]  /*e54c0*/  ISETP.GE.AND P1, PT, R99, UR6, PT ;  /* 0x0000000663007c0c */ /* 0x000fe4000bf26270 */
[----:B------:R-:W-:Y:S02]  /*e54d0*/  LOP3.LUT R6, R6, 0xfffdffff, RZ, 0xc0, !PT ;  /* 0xfffdffff06067812 */ /* 0x000fe400078ec0ff */
[----:B------:R-:W-:Y:S02]  /*e54e0*/  LOP3.LUT R7, R7, 0xffffefff, RZ, 0xc0, !PT ;  /* 0xffffefff07077812 */ /* 0x000fe400078ec0ff */
[----:B------:R-:W-:Y:S02]  /*e54f0*/  @P0 LOP3.LUT R6, R6, 0x20000, RZ, 0xfc, !PT ;  /* 0x0002000006060812 */ /* 0x000fe400078efcff */
[----:B------:R-:W-:-:S02]  /*e5500*/  ISETP.GE.AND P0, PT, R98, UR8, PT ;  /* 0x0000000862007c0c */ /* 0x000fc4000bf06270 */
[----:B------:R-:W-:-:S03]  /*e5510*/  R2UR UR56, R206 ;  /* 0x00000000ce3872ca */ /* 0x000fc600000e0000 */
        /* <DEDUP_REMOVED lines=29> */
[----:B------:R-:W-:-:S04]  /*e56f0*/  LOP3.LUT R7, R7, 0xefffffff, RZ, 0xc0, !PT ;  /* 0xefffffff07077812 */ /* 0x000fc800078ec0ff */
        /* <DEDUP_REMOVED lines=48> */
[----:B------:R-:W-:-:S04]  /*e5a00*/  @P3 LOP3.LUT R8, R8, 0x1000000, RZ, 0xfc, !PT ;  /* 0x0100000008083812 */ /* 0x000fc800078efcff */
[----:B------:R-:W-:Y:S02]  /*e5a10*/  LOP3.LUT R8, R8, 0xfbffffff, RZ, 0xc0, !PT ;  /* 0xfbffffff08087812 */ /* 0x000fe400078ec0ff */
[----:B------:R-:W-:Y:S02]  /*e5a20*/  R2UR UR61, R165 ;  /* 0x00000000a53d72ca */ /* 0x000fe400000e0000 */
[----:B------:R-:W-:Y:S02]  /*e5a30*/  @P1 LOP3.LUT R8, R8, 0x4000000, RZ, 0xfc, !PT ;  /* 0x0400000008081812 */ /* 0x000fe400078efcff */
[----:B------:R-:W-:Y:S02]  /*e5a40*/  ISETP.GE.AND P1, PT, R75, UR14, PT ;  /* 0x0000000e4b007c0c */ /* 0x000fe4000bf26270 */
[----:B------:R-:W-:Y:S01]  /*e5a50*/  LOP3.LUT R9, R9, 0xfffffffd, RZ, 0xc0, !PT ;  /* 0xfffffffd09097812 */ /* 0x000fe200078ec0ff */
[----:B------:R-:W-:-:S10]  /*e5a60*/  VIADD R69, R252, 0xd4 ;  /* 0x000000d4fc457836 */ /* 0x000fd40000000000 */
[----:B------:R-:W-:Y:S02]  /*e5a70*/  @P1 LOP3.LUT R9, R9, 0x2, RZ, 0xfc, !PT ;  /* 0x0000000209091812 */ /* 0x000fe400078efcff */
[----:B------:R-:W-:Y:S02]  /*e5a80*/  ISETP.GE.AND P1, PT, R70, UR61, PT ;  /* 0x0000003d46007c0c */ /* 0x000fe4000bf26270 */
[----:B------:R-:W-:-:S11]  /*e5a90*/  LOP3.LUT R9, R9, 0xffffefff, RZ, 0xc0, !PT ;  /* 0xffffefff09097812 */ /* 0x000fd600078ec0ff */
[----:B------:R-:W-:Y:S02]  /*e5aa0*/  @P1 LOP3.LUT R9, R9, 0x1000, RZ, 0xfc, !PT ;  /* 0x0000100009091812 */ /* 0x000fe400078efcff */
[----:B------:R-:W-:Y:S02]  /*e5ab0*/  ISETP.GE.AND P1, PT, R69, UR5, PT ;  /* 0x0000000545007c0c */ /* 0x000fe4000bf26270 */
[----:B------:R-:W-:Y:S02]  /*e5ac0*/  LOP3.LUT R9, R9, 0xffffbfff, RZ, 0xc0, !PT ;  /* 0xffffbfff09097812 */ /* 0x000fe400078ec0ff */
[----:B------:R-:W-:-:S09]  /*e5ad0*/  IADD3 R68, R252, 0xd5, RZ ;  /* 0x000000d5fc447810 */ /* 0x000fd20007ffe0ff */
[----:B------:R-:W-:Y:S02]  /*e5ae0*/  @P1 LOP3.LUT R9, R9, 0x4000, RZ, 0xfc, !PT ;  /* 0x0000400009091812 */ /* 0x000fe400078efcff */
[----:B------:R-:W-:Y:S01]  /*e5af0*/  ISETP.GE.AND P1, PT, R68, UR7, PT ;  /* 0x0000000744007c0c */ /* 0x000fe2000bf26270 */
[C---:B------:R-:W-:Y:S01]  /*e5b00*/  VIADD R67, R252.reuse, 0xd6 ;  /* 0x000000d6fc437836 */ /* 0x040fe20000000000 */
[----:B------:R-:W-:Y:S01]  /*e5b10*/  LOP3.LUT R9, R9, 0xfffeffff, RZ, 0xc0, !PT ;  /* 0xfffeffff09097812 */ /* 0x000fe200078ec0ff */
[----:B------:R-:W-:-:S10]  /*e5b20*/  VIADD R66, R252, 0xd7 ;  /* 0x000000d7fc427836 */ /* 0x000fd40000000000 */
        /* <DEDUP_REMOVED lines=29> */
[----:B------:R-:W-:Y:S01]  /*e5d00*/  VIADD R59, R252, 0xde ;  /* 0x000000defc3b7836 */ /* 0x000fe20000000000 */
        /* <DEDUP_REMOVED lines=40> */
[----:B------:R-:W-:Y:S01]  /*e5f90*/  LOP3.LUT R10, R10, 0xfeffffff, RZ, 0xc0, !PT ;  /* 0xfeffffff0a0a7812 */ /* 0x000fe200078ec0ff */
[----:B---3--:R1:W-:Y:S01]  /*e5fa0*/  STSM.16.M88.4 [R0+0x200], R36 ;  /* 0x0002002400007844 */ /* 0x0083e20000000200 */
[----:B------:R-:W-:Y:S09]  /*e5fb0*/  BAR.SYNC.DEFER_BLOCKING 0x0 ;  /* 0x0000000000007b1d */ /* 0x000ff20000010000 */
[----:B------:R-:W-:-:S02]  /*e5fc0*/  @P1 LOP3.LUT R10, R10, 0x1000000, RZ, 0xfc, !PT ;  /* 0x010000000a0a1812 */ /* 0x000fc400078efcff */
[----:B------:R-:W-:Y:S02]  /*e5fd0*/  ISETP.GE.AND P1, PT, R49, UR45, PT ;  /* 0x0000002d31007c0c */ /* 0x000fe4000bf26270 */
[----:B------:R-:W-:Y:S02]  /*e5fe0*/  LOP3.LUT R10, R10, 0xfbffffff, RZ, 0xc0, !PT ;  /* 0xfbffffff0a0a7812 */ /* 0x000fe400078ec0ff */
[----:B------:R-:W-:-:S09]  /*e5ff0*/  IADD3 R48, R252, 0xe9, RZ ;  /* 0x000000e9fc307810 */ /* 0x000fd20007ffe0ff */
[----:B------:R-:W-:Y:S02]  /*e6000*/  @P1 LOP3.LUT R10, R10, 0x4000000, RZ, 0xfc, !PT ;  /* 0x040000000a0a1812 */ /* 0x000fe400078efcff */
[----:B------:R-:W-:Y:S01]  /*e6010*/  ISETP.GE.AND P1, PT, R48, UR47, PT ;  /* 0x0000002f30007c0c */ /* 0x000fe2000bf26270 */
[----:B-1----:R-:W-:Y:S01]  /*e6020*/  VIADD R39, R252, 0xea ;  /* 0x000000eafc277836 */ /* 0x002fe20000000000 */
[----:B------:R-:W-:Y:S01]  /*e6030*/  LOP3.LUT R10, R10, 0xf7ffffff, RZ, 0xc0, !PT ;  /* 0xf7ffffff0a0a7812 */ /* 0x000fe200078ec0ff */
[----:B------:R-:W1:Y:S10]  /*e6040*/  LDS.128 R148, [R2] ;  /* 0x0000000002947984 */ /* 0x000e740000000c00 */
[----:B------:R-:W-:-:S02]  /*e6050*/  @P1 LOP3.LUT R10, R10, 0x8000000, RZ, 0xfc, !PT ;  /* 0x080000000a0a1812 */ /* 0x000fc400078efcff */
[----:B------:R-:W-:Y:S01]  /*e6060*/  ISETP.GE.AND P1, PT, R39, UR49, PT ;  /* 0x0000003127007c0c */ /* 0x000fe2000bf26270 */
[----:B------:R-:W-:Y:S01]  /*e6070*/  VIADD R38, R252, 0xeb ;  /* 0x000000ebfc267836 */ /* 0x000fe20000000000 */
[----:B------:R-:W-:Y:S02]  /*e6080*/  LOP3.LUT R10, R10, 0xbfffffff, RZ, 0xc0, !PT ;  /* 0xbfffffff0a0a7812 */ /* 0x000fe400078ec0ff */
[----:B------:R-:W-:-:S09]  /*e6090*/  R2UR UR18, R171 ;  /* 0x00000000ab1272ca */ /* 0x000fd200000e0000 */
[----:B------:R-:W-:Y:S02]  /*e60a0*/  @P1 LOP3.LUT R10, R10, 0x40000000, RZ, 0xfc, !PT ;  /* 0x400000000a0a1812 */ /* 0x000fe400078efcff */
[----:B------:R-:W-:Y:S01]  /*e60b0*/  ISETP.GE.AND P1, PT, R38, UR51, PT ;  /* 0x0000003326007c0c */ /* 0x000fe2000bf26270 */
[C---:B------:R-:W-:Y:S01]  /*e60c0*/  VIADD R37, R252.reuse, 0xec ;  /* 0x000000ecfc257836 */ /* 0x040fe20000000000 */
[----:B------:R-:W-:Y:S01]  /*e60d0*/  LOP3.LUT R11, R11, 0xfffffffd, RZ, 0xc0, !PT ;  /* 0xfffffffd0b0b7812 */ /* 0x000fe200078ec0ff */
[----:B------:R2:W-:Y:S01]  /*e60e0*/  STL.64 [R1+0x3b0], R44 ;  /* 0x0003b02c01007387 */ /* 0x0005e20000100a00 */
[----:B------:R-:W-:Y:S01]  /*e60f0*/  VIADD R77, R252, 0xcc ;  /* 0x000000ccfc4d7836 */ /* 0x000fe20000000000 */
[----:B------:R-:W-:Y:S02]  /*e6100*/  R2UR UR16, R170 ;  /* 0x00000000aa1072ca */ /* 0x000fe400000e0000 */
[----:B------:R3:W-:Y:S06]  /*e6110*/  STL.64 [R1+0x3b8], R46 ;  /* 0x0003b82e01007387 */ /* 0x0007ec0000100a00 */
[----:B------:R-:W-:-:S02]  /*e6120*/  @P1 LOP3.LUT R11, R11, 0x2, RZ, 0xfc, !PT ;  /* 0x000000020b0b1812 */ /* 0x000fc400078efcff */
[----:B------:R-:W-:Y:S01]  /*e6130*/  ISETP.GE.AND P1, PT, R37, UR53, PT ;  /* 0x0000003525007c0c */ /* 0x000fe2000bf26270 */
[----:B----4-:R4:W-:Y:S01]  /*e6140*/  STL.64 [R1+0x8a0], R40 ;  /* 0x0008a02801007387 */ /* 0x0109e20000100a00 */
[----:B------:R-:W-:-:S03]  /*e6150*/  ISETP.GE.AND P0, PT, R77, UR18, PT ;  /* 0x000000124d007c0c */ /* 0x000fc6000bf06270 */
[----:B------:R1:W-:Y:S04]  /*e6160*/  STL.64 [R1+0x8a8], R42 ;  /* 0x0008a82a01007387 */ /* 0x0003e80000100a00 */
[----:B--2---:R-:W2:Y:S01]  /*e6170*/  LDL.LU R44, [R1+0x1384] ;  /* 0x00138400012c7983 */ /* 0x004ea20000300800 */
[----:B------:R-:W-:-:S03]  /*e6180*/  LOP3.LUT R9, R9, 0xfffffbff, RZ, 0xc0, !PT ;  /* 0xfffffbff09097812 */ /* 0x000fc600078ec0ff */
[----:B---3--:R-:W2:Y:S01]  /*e6190*/  LDL.LU R46, [R1+0x7c4] ;  /* 0x0007c400012e7983 */ /* 0x008ea20000300800 */
[----:B------:R-:W-:-:S03]  /*e61a0*/  IADD3 R76, R252, 0xcd, RZ ;  /* 0x000000cdfc4c7810 */ /* 0x000fc60007ffe0ff */
[----:B------:R-:W2:Y:S01]  /*e61b0*/  LDL.LU R47, [R1+0x7cc] ;  /* 0x0007cc00012f7983 */ /* 0x000ea20000300800 */
[----:B------:R-:W-:-:S03]  /*e61c0*/  IADD3 R36, R252, 0xed, RZ ;  /* 0x000000edfc247810 */ /* 0x000fc60007ffe0ff */
[----:B----4-:R-:W3:Y:S04]  /*e61d0*/  LDL.LU R40, [R1+0x12b4] ;  /* 0x0012b40001287983 */ /* 0x010ee80000300800 */
[----:B------:R-:W3:Y:S01]  /*e61e0*/  LDL.LU R41, [R1+0x12bc] ;  /* 0x0012bc0001297983 */ /* 0x000ee20000300800 */
[----:B------:R-:W-:-:S03]  /*e61f0*/  @P1 LOP3.LUT R9, R9, 0x400, RZ, 0xfc, !PT ;  /* 0x0000040009091812 */ /* 0x000fc600078efcff */
[----:B-1----:R-:W3:Y:S01]  /*e6200*/  LDL.LU R42, [R1+0x2c4] ;  /* 0x0002c400012a7983 */ /* 0x002ee20000300800 */
[----:B------:R-:W-:-:S03]  /*e6210*/  ISETP.GE.AND P3, PT, R76, UR16, PT ;  /* 0x000000104c007c0c */ /* 0x000fc6000bf66270 */
[----:B------:R-:W3:Y:S01]  /*e6220*/  LDL.LU R43, [R1+0x2cc] ;  /* 0x0002cc00012b7983 */ /* 0x000ee20000300800 */
[----:B------:R-:W-:-:S03]  /*e6230*/  ISETP.GE.AND P1, PT, R36, UR55, PT ;  /* 0x0000003724007c0c */ /* 0x000fc6000bf26270 */
[----:B------:R-:W2:Y:S01]  /*e6240*/  LDL.LU R45, [R1+0x138c] ;  /* 0x00138c00012d7983 */ /* 0x000ea20000300800 */
[----:B------:R-:W-:-:S03]  /*e6250*/  R2UR UR12, R168 ;  /* 0x00000000a80c72ca */ /* 0x000fc600000e0000 */
[----:B------:R-:W-:Y:S01]  /*e6260*/  STL.64 [R1+0x2c0], R148 ;  /* 0x0002c09401007387 */ /* 0x000fe20000100a00 */
[----:B------:R-:W-:-:S03]  /*e6270*/  LOP3.LUT R8, R8, 0xbfffffff, RZ, 0xc0, !PT ;  /* 0xbfffffff08087812 */ /* 0x000fc600078ec0ff */
[----:B------:R-:W-:Y:S04]  /*e6280*/  STL.64 [R1+0x2c8], R150 ;  /* 0x0002c89601007387 */ /* 0x000fe80000100a00 */
[----:B------:R-:W1:Y:S01]  /*e6290*/  LDS.128 R148, [R2+0x400] ;  /* 0x0004000002947984 */ /* 0x000e620000000c00 */
[----:B------:R-:W-:Y:S01]  /*e62a0*/  @P0 LOP3.LUT R8, R8, 0x40000000, RZ, 0xfc, !PT ;  /* 0x4000000008080812 */ /* 0x000fe200078efcff */
[C---:B------:R-:W-:Y:S01]  /*e62b0*/  VIADD R74, R252.reuse, 0xcf ;  /* 0x000000cffc4a7836 */ /* 0x040fe20000000000 */
[----:B------:R-:W-:Y:S01]  /*e62c0*/  LOP3.LUT R9, R9, 0xfffffeff, RZ, 0xc0, !PT ;  /* 0xfffffeff09097812 */ /* 0x000fe200078ec0ff */
[----:B------:R-:W-:Y:S01]  /*e62d0*/  VIADD R35, R252, 0xee ;  /* 0x000000eefc237836 */ /* 0x000fe20000000000 */
[----:B------:R-:W-:Y:S02]  /*e62e0*/  LOP3.LUT R8, R8, 0x7fffffff, RZ, 0xc0, !PT ;  /* 0x7fffffff08087812 */ /* 0x000fe400078ec0ff */
[----:B------:R-:W-:-:S02]  /*e62f0*/  @P1 LOP3.LUT R9, R9, 0x100, RZ, 0xfc, !PT ;  /* 0x0000010009091812 */ /* 0x000fc400078efcff */
[----:B------:R-:W-:Y:S02]  /*e6300*/  @P3 LOP3.LUT R8, R8, 0x80000000, RZ, 0xfc, !PT ;  /* 0x8000000008083812 */ /* 0x000fe400078efcff */
[----:B------:R-:W-:Y:S02]  /*e6310*/  ISETP.GE.AND P3, PT, R74, UR12, PT ;  /* 0x0000000c4a007c0c */ /* 0x000fe4000bf66270 */
[----:B------:R-:W-:Y:S02]  /*e6320*/  ISETP.GE.AND P1, PT, R35, UR57, PT ;  /* 0x0000003923007c0c */ /* 0x000fe4000bf26270 */
[----:B------:R-:W-:Y:S02]  /*e6330*/  R2UR UR60, R166 ;  /* 0x00000000a63c72ca */ /* 0x000fe400000e0000 */
[----:B------:R-:W-:Y:S01]  /*e6340*/  R2UR UR12, R246 ;  /* 0x00000000f60c72ca */ /* 0x000fe200000e0000 */
[----:B------:R-:W-:Y:S01]  /*e6350*/  VIADD R73, R252, 0xd0 ;  /* 0x000000d0fc497836 */ /* 0x000fe20000000000 */
[----:B------:R-:W-:-:S02]  /*e6360*/  LOP3.LUT R9, R9, 0xffffffbf, RZ, 0xc0, !PT ;  /* 0xffffffbf09097812 */ /* 0x000fc400078ec0ff */
[----:B------:R-:W-:Y:S02]  /*e6370*/  R2UR UR59, R164 ;  /* 0x00000000a43b72ca */ /* 0x000fe400000e0000 */
[----:B------:R-:W-:-:S03]  /*e6380*/  R2UR UR58, R167 ;  /* 0x00000000a73a72ca */ /* 0x000fc600000e0000 */
[----:B------:R-:W-:Y:S02]  /*e6390*/  @P1 LOP3.LUT R9, R9, 0x40, RZ, 0xfc, !PT ;  /* 0x0000004009091812 */ /* 0x000fe400078efcff */
[----:B------:R-:W-:Y:S02]  /*e63a0*/  ISETP.GE.AND P4, PT, R73, UR60, PT ;  /* 0x0000003c49007c0c */ /* 0x000fe4000bf86270 */
[----:B------:R-:W-:Y:S02]  /*e63b0*/  ISETP.GE.AND P1, PT, R141, UR12, PT ;  /* 0x0000000c8d007c0c */ /* 0x000fe4000bf26270 */
[----:B------:R-:W-:Y:S01]  /*e63c0*/  R2UR UR60, R144 ;  /* 0x00000000903c72ca */ /* 0x000fe200000e0000 */
[----:B------:R-:W-:Y:S01]  /*e63d0*/  VIADD R71, R252, 0xd2 ;  /* 0x000000d2fc477836 */ /* 0x000fe20000000000 */
[----:B------:R-:W-:Y:S01]  /*e63e0*/  BAR.SYNC.DEFER_BLOCKING 0x0 ;  /* 0x0000000000007b1d */ /* 0x000fe20000010000 */
[C---:B------:R-:W-:Y:S02]  /*e63f0*/  LOP3.LUT P0, RZ, R4.reuse, 0x10, RZ, 0xc0, !PT ;  /* 0x0000001004ff7812 */ /* 0x040fe4000780c0ff */
[----:B------:R-:W-:-:S02]  /*e6400*/  LOP3.LUT R4, R4, 0xffffffbf, RZ, 0xc0, !PT ;  /* 0xffffffbf04047812 */ /* 0x000fc400078ec0ff */
[----:B------:R-:W-:Y:S02]  /*e6410*/  IADD3 R72, R252, 0xd1, RZ ;  /* 0x000000d1fc487810 */ /* 0x000fe40007ffe0ff */
[----:B------:R-:W-:Y:S01]  /*e6420*/  ISETP.GE.AND P6, PT, R71, UR59, PT ;  /* 0x0000003b47007c0c */ /* 0x000fe2000bfc6270 */
[----:B-1----:R-:W-:Y:S01]  /*e6430*/  STL.64 [R1+0x7c0], R148 ;  /* 0x0007c09401007387 */ /* 0x002fe20000100a00 */
[----:B------:R-:W-:Y:S02]  /*e6440*/  @P1 LOP3.LUT R4, R4, 0x40, RZ, 0xfc, !PT ;  /* 0x0000004004041812 */ /* 0x000fe400078efcff */
[----:B------:R-:W-:Y:S01]  /*e6450*/  ISETP.LT.AND P1, PT, R143, UR60, !P0 ;  /* 0x0000003c8f007c0c */ /* 0x000fe2000c721270 */
[----:B------:R1:W-:Y:S01]  /*e6460*/  STL.64 [R1+0x7c8], R150 ;  /* 0x0007c89601007387 */ /* 0x0003e20000100a00 */
[----:B------:R-:W-:Y:S02]  /*e6470*/  ISETP.GE.AND P5, PT, R72, UR58, PT ;  /* 0x0000003a48007c0c */ /* 0x000fe4000bfa6270 */
[----:B------:R-:W-:-:S02]  /*e6480*/  R2UR UR59, R247 ;  /* 0x00000000f73b72ca */ /* 0x000fc400000e0000 */
[----:B------:R-:W-:Y:S01]  /*e6490*/  R2UR UR58, R245 ;  /* 0x00000000f53a72ca */ /* 0x000fe200000e0000 */
[----:B-1----:R-:W4:Y:S04]  /*e64a0*/  LDL.LU.64 R150, [R1+0x41d0] ;  /* 0x0041d00001967983 */ /* 0x002f280000300a00 */
[----:B------:R-:W3:Y:S04]  /*e64b0*/  LDL.LU.64 R148, [R1+0x41c8] ;  /* 0x0041c80001947983 */ /* 0x000ee80000300a00 */
[----:B------:R-:W4:Y:S04]  /*e64c0*/  LDL.LU R144, [R1+0x41c4] ;  /* 0x0041c40001907983 */ /* 0x000f280000300800 */
[----:B------:R-:W2:Y:S01]  /*e64d0*/  LDL.LU R163, [R1+0xb8] ;  /* 0x0000b80001a37983 */ /* 0x000ea20000300800 */
[----:B------:R-:W-:-:S03]  /*e64e0*/  LOP3.LUT R4, R4, 0xefffffff, RZ, 0xc0, !PT ;  /* 0xefffffff04047812 */ /* 0x000fc600078ec0ff */
[----:B------:R-:W4:Y:S01]  /*e64f0*/  LDL.LU R143, [R1+0x41c0] ;  /* 0x0041c000018f7983 */ /* 0x000f220000300800 */
[----:B------:R-:W-:Y:S02]  /*e6500*/  @P1 LOP3.LUT R4, R4, 0x10000000, RZ, 0xfc, !PT ;  /* 0x1000000004041812 */ /* 0x000fe400078efcff */
[----:B------:R-:W-:Y:S02]  /*e6510*/  ISETP.LT.AND P1, PT, R142, UR59, !P0 ;  /* 0x0000003b8e007c0c */ /* 0x000fe4000c721270 */
[----:B------:R-:W4:Y:S01]  /*e6520*/  LDL.LU R142, [R1+0x41bc] ;  /* 0x0041bc00018e7983 */ /* 0x000f220000300800 */
[----:B------:R-:W-:Y:S02]  /*e6530*/  ISETP.LT.AND P0, PT, R141, UR58, !P0 ;  /* 0x0000003a8d007c0c */ /* 0x000fe4000c701270 */
[----:B------:R-:W-:Y:S01]  /*e6540*/  R2UR UR58, R140 ;  /* 0x000000008c3a72ca */ /* 0x000fe200000e0000 */
[----:B------:R-:W4:Y:S04]  /*e6550*/  LDL.LU R141, [R1+0x41b8] ;  /* 0x0041b800018d7983 */ /* 0x000f280000300800 */
[----:B------:R-:W4:Y:S01]  /*e6560*/  LDL.LU R140, [R1+0x41b4] ;  /* 0x0041b400018c7983 */ /* 0x000f220000300800 */
[----:B------:R-:W-:-:S02]  /*e6570*/  LOP3.LUT R4, R4, 0xfbffffff, RZ, 0xc0, !PT ;  /* 0xfbffffff04047812 */ /* 0x000fc400078ec0ff */
[----:B------:R-:W-:Y:S02]  /*e6580*/  R2UR UR4, R210 ;  /* 0x00000000d20472ca */ /* 0x000fe400000e0000 */
[----:B------:R-:W-:-:S04]  /*e6590*/  @P1 LOP3.LUT R4, R4, 0x4000000, RZ, 0xfc, !PT ;  /* 0x0400000004041812 */ /* 0x000fc800078efcff */
[----:B------:R-:W-:Y:S02]  /*e65a0*/  LOP3.LUT R4, R4, 0xfeffffff, RZ, 0xc0, !PT ;  /* 0xfeffffff04047812 */ /* 0x000fe400078ec0ff */
[----:B------:R-:W-:Y:S02]  /*e65b0*/  IADD3 R100, R252, 0xb5, RZ ;  /* 0x000000b5fc647810 */ /* 0x000fe40007ffe0ff */
[----:B------:R-:W-:Y:S02]  /*e65c0*/  @P0 LOP3.LUT R4, R4, 0x1000000, RZ, 0xfc, !PT ;  /* 0x0100000004040812 */ /* 0x000fe400078efcff */
[C---:B------:R-:W-:Y:S02]  /*e65d0*/  LOP3.LUT P1, RZ, R31.reuse, 0x200000, RZ, 0xc0, !PT ;  /* 0x002000001fff7812 */ /* 0x040fe4000782c0ff */
[----:B------:R-:W-:Y:S02]  /*e65e0*/  LOP3.LUT P0, RZ, R31, 0x100000, RZ, 0xc0, !PT ;  /* 0x001000001fff7812 */ /* 0x000fe4000780c0ff */
[----:B------:R-:W-:Y:S01]  /*e65f0*/  ISETP.GE.AND P2, PT, R100, UR4, PT ;  /* 0x0000000464007c0c */ /* 0x000fe2000bf46270 */
[----:B------:R-:W-:Y:S01]  /*e6600*/  ULDC UR4, c[0x0][0x228] ;  /* 0x00008a0000047ab9 */ /* 0x000fe20000000800 */
[----:B--2---:R-:W-:Y:S01]  /*e6610*/  R2UR UR59, R163 ;  /* 0x00000000a33b72ca */ /* 0x004fe200000e0000 */
[----:B------:R-:W-:Y:S01]  /*e6620*/  STL [R1+0x41c0], R27 ;  /* 0x0041c01b01007387 */ /* 0x000fe20000100800 */
[----:B------:R-:W-:-:S02]  /*e6630*/  LOP3.LUT R3, R3, 0xfbffffff, RZ, 0xc0, !PT ;  /* 0xfbffffff03037812 */ /* 0x000fc400078ec0ff */
[----:B------:R-:W-:Y:S01]  /*e6640*/  LOP3.LUT R31, R31, 0xfff7ffff, RZ, 0xc0, !PT ;  /* 0xfff7ffff1f1f7812 */ /* 0x000fe200078ec0ff */
[----:B------:R-:W-:Y:S04]  /*e6650*/  STL [R1+0x41bc], R28 ;  /* 0x0041bc1c01007387 */ /* 0x000fe80000100800 */
[----:B------:R-:W-:Y:S01]  /*e6660*/  STSM.16.M88.4 [R0], R44 ;  /* 0x0000002c00007844 */ /* 0x000fe20000000200 */
[----:B---3--:R-:W-:Y:S01]  /*e6670*/  MOV R102, R149 ;  /* 0x0000009500667202 */ /* 0x008fe20000000f00 */
[----:B----4-:R-:W-:Y:S01]  /*e6680*/  IMAD.MOV.U32 R103, RZ, RZ, R151 ;  /* 0x000000ffff677224 */ /* 0x010fe200078e0097 */
[----:B------:R-:W-:Y:S01]  /*e6690*/  @P0 LOP3.LUT R3, R3, 0x4000000, RZ, 0xfc, !PT ;  /* 0x0400000003030812 */ /* 0x000fe200078efcff */
[----:B------:R-:W-:Y:S01]  /*e66a0*/  STL [R1+0x41b8], R29 ;  /* 0x0041b81d01007387 */ /* 0x000fe20000100800 */
[----:B------:R-:W-:Y:S01]  /*e66b0*/  LOP3.LUT P0, RZ, R4, 0x40, RZ, 0xc0, !PT ;  /* 0x0000004004ff7812 */ /* 0x000fe2000780c0ff */
[----:B------:R-:W-:Y:S01]  /*e66c0*/  ULDC UR5, c[0x0][0x22c] ;  /* 0x00008b0000057ab9 */ /* 0x000fe20000000800 */
[----:B------:R-:W-:Y:S01]  /*e66d0*/  LOP3.LUT R3, R3, 0xfdffffff, RZ, 0xc0, !PT ;  /* 0xfdffffff03037812 */ /* 0x000fe200078ec0ff */
[----:B------:R-:W-:Y:S03]  /*e66e0*/  STL [R1+0x41b4], R30 ;  /* 0x0041b41e01007387 */ /* 0x000fe60000100800 */
[----:B------:R-:W-:Y:S01]  /*e66f0*/  @P1 LOP3.LUT R3, R3, 0x2000000, RZ, 0xfc, !PT ;  /* 0x0200000003031812 */ /* 0x000fe200078efcff */
[----:B------:R-:W2:Y:S03]  /*e6700*/  LDL.LU R32, [R1+0x17a0] ;  /* 0x0017a00001207983 */ /* 0x000ea60000300800 */
[----:B------:R-:W-:Y:S01]  /*e6710*/  LOP3.LUT R3, R3, 0xfeffffff, RZ, 0xc0, !PT ;  /* 0xfeffffff03037812 */ /* 0x000fe200078ec0ff */
[----:B------:R-:W2:Y:S03]  /*e6720*/  LDL.LU R33, [R1+0x17a8] ;  /* 0x0017a80001217983 */ /* 0x000ea60000300800 */
[----:B------:R-:W-:Y:S01]  /*e6730*/  @P2 LOP3.LUT R3, R3, 0x1000000, RZ, 0xfc, !PT ;  /* 0x0100000003032812 */ /* 0x000fe200078efcff */
[----:B------:R-:W2:Y:S03]  /*e6740*/  LDL.LU R34, [R1+0x1f0] ;  /* 0x0001f00001227983 */ /* 0x000ea60000300800 */
[----:B------:R-:W-:Y:S01]  /*e6750*/  LOP3.LUT R3, R3, 0xff7fffff, RZ, 0xc0, !PT ;  /* 0xff7fffff03037812 */ /* 0x000fe200078ec0ff */
[----:B------:R-:W2:Y:S03]  /*e6760*/  LDL.LU R35, [R1+0x1f8] ;  /* 0x0001f80001237983 */ /* 0x000ea60000300800 */
[----:B------:R-:W-:Y:S01]  /*e6770*/  @P3 LOP3.LUT R3, R3, 0x800000, RZ, 0xfc, !PT ;  /* 0x0080000003033812 */ /* 0x000fe200078efcff */
[----:B------:R-:W3:Y:S03]  /*e6780*/  LDL.LU R36, [R1+0xa10] ;  /* 0x000a100001247983 */ /* 0x000ee60000300800 */
[----:B------:R-:W-:Y:S01]  /*e6790*/  LOP3.LUT R3, R3, 0xffbfffff, RZ, 0xc0, !PT ;  /* 0xffbfffff03037812 */ /* 0x000fe200078ec0ff */
[----:B------:R-:W3:Y:S03]  /*e67a0*/  LDL.LU R37, [R1+0xa18] ;  /* 0x000a180001257983 */ /* 0x000ee60000300800 */
[----:B------:R-:W-:Y:S01]  /*e67b0*/  @P4 LOP3.LUT R3, R3, 0x400000, RZ, 0xfc, !PT ;  /* 0x0040000003034812 */ /* 0x000fe200078efcff */
[----:B------:R-:W3:Y:S03]  /*e67c0*/  LDL.LU R38, [R1+0x3c0] ;  /* 0x0003c00001267983 */ /* 0x000ee60000300800 */
[----:B------:R-:W-:Y:S01]  /*e67d0*/  LOP3.LUT R3, R3, 0xffdfffff, RZ, 0xc0, !PT ;  /* 0xffdfffff03037812 */ /* 0x000fe200078ec0ff */
[----:B------:R-:W3:Y:S03]  /*e67e0*/  LDL.LU R39, [R1+0x3c8] ;  /* 0x0003c80001277983 */ /* 0x000ee60000300800 */
[----:B------:R-:W-:Y:S01]  /*e67f0*/  @P5 LOP3.LUT R3, R3, 0x200000, RZ, 0xfc, !PT ;  /* 0x0020000003035812 */ /* 0x000fe200078efcff */
[----:B------:R-:W-:Y:S03]  /*e6800*/  STSM.16.M88.4 [R0+0x200], R40 ;  /* 0x0002002800007844 */ /* 0x000fe60000000200 */
[----:B------:R-:W-:Y:S01]  /*e6810*/  LOP3.LUT R3, R3, 0xffefffff, RZ, 0xc0, !PT ;  /* 0xffefffff03037812 */ /* 0x000fe200078ec0ff */
[----:B------:R-:W-:Y:S03]  /*e6820*/  BAR.SYNC.DEFER_BLOCKING 0x0 ;  /* 0x0000000000007b1d */ /* 0x000fe60000010000 */
[----:B------:R-:W-:-:S02]  /*e6830*/  @P6 LOP3.LUT R3, R3, 0x100000, RZ, 0xfc, !PT ;  /* 0x0010000003036812 */ /* 0x000fc400078efcff */
[----:B------:R-:W-:-:S13]  /*e6840*/  LOP3.LUT P6, RZ, R4, 0x80000, RZ, 0xc0, !PT ;  /* 0x0008000004ff7812 */ /* 0x000fda00078cc0ff */
[----:B------:R-:W-:Y:S02]  /*e6850*/  @P6 LOP3.LUT R31, R31, 0x80000, RZ, 0xfc, !PT ;  /* 0x000800001f1f6812 */ /* 0x000fe400078efcff */
[----:B------:R-:W-:Y:S02]  /*e6860*/  LOP3.LUT P6, RZ, R4, 0x20000, RZ, 0xc0, !PT ;  /* 0x0002000004ff7812 */ /* 0x000fe400078cc0ff */
[----:B------:R-:W-:Y:S01]  /*e6870*/  LOP3.LUT R31, R31, 0xffefffff, RZ, 0xc0, !PT ;  /* 0xffefffff1f1f7812 */ /* 0x000fe200078ec0ff */
[----:B------:R-:W1:Y:S04]  /*e6880*/  LDS.128 R44, [R2] ;  /* 0x00000000022c7984 */ /* 0x000e680000000c00 */
[----:B------:R-:W4:Y:S01]  /*e6890*/  LDS.128 R40, [R2+0x400] ;  /* 0x0004000002287984 */ /* 0x000f220000000c00 */
[----:B------:R-:W-:Y:S05]  /*e68a0*/  BAR.SYNC.DEFER_BLOCKING 0x0 ;  /* 0x0000000000007b1d */ /* 0x000fea0000010000 */
[----:B------:R-:W-:-:S02]  /*e68b0*/  @P6 LOP3.LUT R31, R31, 0x100000, RZ, 0xfc, !PT ;  /* 0x001000001f1f6812 */ /* 0x000fc400078efcff */
[----:B------:R-:W-:Y:S02]  /*e68c0*/  LOP3.LUT P6, RZ, R4, 0x8000, RZ, 0xc0, !PT ;  /* 0x0000800004ff7812 */ /* 0x000fe400078cc0ff */
[----:B------:R-:W-:-:S11]  /*e68d0*/  LOP3.LUT R31, R31, 0xffdfffff, RZ, 0xc0, !PT ;  /* 0xffdfffff1f1f7812 */ /* 0x000fd600078ec0ff */
[----:B------:R-:W-:Y:S02]  /*e68e0*/  @P6 LOP3.LUT R31, R31, 0x200000, RZ, 0xfc, !PT ;  /* 0x002000001f1f6812 */ /* 0x000fe400078efcff */
[----:B------:R-:W-:Y:S02]  /*e68f0*/  LOP3.LUT P6, RZ, R4, 0x2000, RZ, 0xc0, !PT ;  /* 0x0000200004ff7812 */ /* 0x000fe400078cc0ff */
[----:B------:R-:W-:-:S11]  /*e6900*/  LOP3.LUT R31, R31, 0xffbfffff, RZ, 0xc0, !PT ;  /* 0xffbfffff1f1f7812 */ /* 0x000fd600078ec0ff */
[----:B------:R-:W-:Y:S01]  /*e6910*/  @P6 LOP3.LUT R31, R31, 0x400000, RZ, 0xfc, !PT ;  /* 0x004000001f1f6812 */ /* 0x000fe200078efcff */
[----:B-1----:R-:W-:Y:S01]  /*e6920*/  STL.64 [R1+0x1e0], R44 ;  /* 0x0001e02c01007387 */ /* 0x002fe20000100a00 */
[----:B------:R-:W-:Y:S02]  /*e6930*/  LOP3.LUT P6, RZ, R4, 0x800, RZ, 0xc0, !PT ;  /* 0x0000080004ff7812 */ /* 0x000fe400078cc0ff */
[----:B------:R-:W-:Y:S01]  /*e6940*/  LOP3.LUT R31, R31, 0xff7fffff, RZ, 0xc0, !PT ;  /* 0xff7fffff1f1f7812 */ /* 0x000fe200078ec0ff */
[----:B------:R-:W-:Y:S04]  /*e6950*/  STL.64 [R1+0x1e8], R46 ;  /* 0x0001e82e01007387 */ /* 0x000fe80000100a00 */
[----:B----4-:R-:W-:Y:S04]  /*e6960*/  STL.64 [R1+0x570], R40 ;  /* 0x0005702801007387 */ /* 0x010fe80000100a00 */
[----:B------:R-:W-:Y:S02]  /*e6970*/  STL.64 [R1+0x578], R42 ;  /* 0x0005782a01007387 */ /* 0x000fe40000100a00 */
[----:B------:R-:W-:-:S02]  /*e6980*/  @P6 LOP3.LUT R31, R31, 0x800000, RZ, 0xfc, !PT ;  /* 0x008000001f1f6812 */ /* 0x000fc400078efcff */
[----:B------:R-:W-:Y:S02]  /*e6990*/  LOP3.LUT P6, RZ, R4, 0x200, RZ, 0xc0, !PT ;  /* 0x0000020004ff7812 */ /* 0x000fe400078cc0ff */
[----:B------:R-:W-:-:S11]  /*e69a0*/  LOP3.LUT R31, R31, 0xfeffffff, RZ, 0xc0, !PT ;  /* 0xfeffffff1f1f7812 */ /* 0x000fd600078ec0ff */
[----:B------:R-:W-:Y:S01]  /*e69b0*/  @P6 LOP3.LUT R31, R31, 0x1000000, RZ, 0xfc, !PT ;  /* 0x010000001f1f6812 */ /* 0x000fe200078efcff */
        /* <DEDUP_REMOVED lines=45> */
[----:B------:R-:W1:Y:S04]  /*e6c90*/  LDS.128 R44, [R2] ;  /* 0x00000000022c7984 */ /* 0x000e680000000c00 */
[----:B------:R-:W4:Y:S01]  /*e6ca0*/  LDS.128 R40, [R2+0x400] ;  /* 0x0004000002287984 */ /* 0x000f220000000c00 */
[----:B------:R-:W-:Y:S01]  /*e6cb0*/  BAR.SYNC.DEFER_BLOCKING 0x0 ;  /* 0x0000000000007b1d */ /* 0x000fe20000010000 */
[----:B------:R-:W-:-:S02]  /*e6cc0*/  IMAD.MOV.U32 R38, RZ, RZ, R172 ;  /* 0x000000ffff267224 */ /* 0x000fc400078e00ac */
[----:B------:R-:W-:-:S03]  /*e6cd0*/  IMAD.MOV.U32 R39, RZ, RZ, R174 ;  /* 0x000000ffff277224 */ /* 0x000fc600078e00ae */
        /* <DEDUP_REMOVED lines=70> */
[----:B------:R-:W-:Y:S01]  /*e7140*/  MOV R38, R173 ;  /* 0x000000ad00267202 */ /* 0x000fe20000000f00 */
[----:B------:R-:W-:-:S04]  /*e7150*/  IMAD.MOV.U32 R39, RZ, RZ, R175 ;  /* 0x000000ffff277224 */ /* 0x000fc800078e00af */
        /* <DEDUP_REMOVED lines=428> */
[----:B------:R-:W-:Y:S01]  /*e8c20*/  LDS.128 R240, [R2+0x400] ;  /* 0x0004000002f07984 */ /* 0x000fe20000000c00 */
[----:B------:R-:W-:Y:S01]  /*e8c30*/  BAR.SYNC.DEFER_BLOCKING 0x0 ;  /* 0x0000000000007b1d */ /* 0x000fe20000010000 */
[----:B------:R-:W-:Y:S01]  /*e8c40*/  MOV R38, R145 ;  /* 0x0000009100267202 */ /* 0x000fe20000000f00 */
[----:B------:R-:W-:-:S04]  /*e8c50*/  IMAD.MOV.U32 R39, RZ, RZ, R147 ;  /* 0x000000ffff277224 */ /* 0x000fc800078e0093 */
[----:B--2---:R2:W-:Y:S04]  /*e8c60*/  STSM.16.M88.4 [R0], R32 ;  /* 0x0000002000007844 */ /* 0x0045e80000000200 */
[----:B--2---:R-:W2:Y:S04]  /*e8c70*/  LDL.LU R32, [R1+0x1840] ;  /* 0x0018400001207983 */ /* 0x004ea80000300800 */
[----:B------:R-:W2:Y:S04]  /*e8c80*/  LDL.LU R33, [R1+0x1848] ;  /* 0x0018480001217983 */ /* 0x000ea80000300800 */
[----:B------:R-:W2:Y:S04]  /*e8c90*/  LDL.LU R34, [R1+0x620] ;  /* 0x0006200001227983 */ /* 0x000ea80000300800 */
[----:B---3--:R3:W-:Y:S04]  /*e8ca0*/  STSM.16.M88.4 [R0+0x200], R36 ;  /* 0x0002002400007844 */ /* 0x0087e80000000200 */
[----:B------:R-:W2:Y:S01]  /*e8cb0*/  LDL.LU R35, [R1+0x628] ;  /* 0x0006280001237983 */ /* 0x000ea20000300800 */
[----:B------:R-:W-:Y:S06]  /*e8cc0*/  BAR.SYNC.DEFER_BLOCKING 0x0 ;  /* 0x0000000000007b1d */ /* 0x000fec0000010000 */
[----:B---3--:R-:W3:Y:S04]  /*e8cd0*/  LDL.LU R36, [R1+0x17e0] ;  /* 0x0017e00001247983 */ /* 0x008ee80000300800 */
[----:B------:R-:W3:Y:S04]  /*e8ce0*/  LDL.LU R37, [R1+0x17e8] ;  /* 0x0017e80001257983 */ /* 0x000ee80000300800 */
[----:B------:R-:W3:Y:S04]  /*e8cf0*/  LDL.LU R38, [R1+0x3f0] ;  /* 0x0003f00001267983 */ /* 0x000ee80000300800 */
[----:B------:R-:W3:Y:S04]  /*e8d00*/  LDL.LU R39, [R1+0x3f8] ;  /* 0x0003f80001277983 */ /* 0x000ee80000300800 */
[----:B------:R-:W4:Y:S04]  /*e8d10*/  LDS.128 R236, [R2] ;  /* 0x0000000002ec7984 */ /* 0x000f280000000c00 */
[----:B------:R-:W4:Y:S01]  /*e8d20*/  LDS.128 R232, [R2+0x400] ;  /* 0x0004000002e87984 */ /* 0x000f220000000c00 */
[----:B------:R-:W-:Y:S06]  /*e8d30*/  BAR.SYNC.DEFER_BLOCKING 0x0 ;  /* 0x0000000000007b1d */ /* 0x000fec0000010000 */
        /* <DEDUP_REMOVED lines=12> */
[----:B------:R-:W-:Y:S01]  /*e8e00*/  LDS.128 R224, [R2+0x400] ;  /* 0x0004000002e07984 */ /* 0x000fe20000000c00 */
        /* <DEDUP_REMOVED lines=18> */
[----:B------:R-:W1:Y:S04]  /*e8f30*/  LDS.128 R220, [R2] ;  /* 0x0000000002dc7984 */ /* 0x000e680000000c00 */
        /* <DEDUP_REMOVED lines=13> */
[----:B------:R-:W1:Y:S04]  /*e9010*/  LDS.128 R212, [R2] ;  /* 0x0000000002d47984 */ /* 0x000e680000000c00 */
[----:B------:R-:W-:Y:S01]  /*e9020*/  LDS.128 R208, [R2+0x400] ;  /* 0x0004000002d07984 */ /* 0x000fe20000000c00 */
[----:B------:R-:W-:Y:S01]  /*e9030*/  BAR.SYNC.DEFER_BLOCKING 0x0 ;  /* 0x0000000000007b1d */ /* 0x000fe20000010000 */
[----:B------:R-:W-:-:S02]  /*e9040*/  IMAD.MOV.U32 R46, RZ, RZ, R180 ;  /* 0x000000ffff2e7224 */ /* 0x000fc400078e00b4 */
[----:B------:R-:W-:-:S03]  /*e9050*/  IMAD.MOV.U32 R47, RZ, RZ, R182 ;  /* 0x000000ffff2f7224 */ /* 0x000fc600078e00b6 */
[----:B----4-:R-:W-:Y:S04]  /*e9060*/  STSM.16.M88.4 [R0], R40 ;  /* 0x0000002800007844 */ /* 0x010fe80000000200 */
[----:B------:R-:W-:Y:S01]  /*e9070*/  STSM.16.M88.4 [R0+0x200], R44 ;  /* 0x0002002c00007844 */ /* 0x000fe20000000200 */
[----:B------:R-:W-:Y:S06]  /*e9080*/  BAR.SYNC.DEFER_BLOCKING 0x0 ;  /* 0x0000000000007b1d */ /* 0x000fec0000010000 */
        /* <DEDUP_REMOVED lines=50> */
[----:B------:R-:W-:Y:S01]  /*e93b0*/  BAR.SYNC.DEFER_BLOCKING 0x0 ;  /* 0x0000000000007b1d */ /* 0x000fe20000010000 */
[----:B------:R-:W-:Y:S01]  /*e93c0*/  MOV R38, R181 ;  /* 0x000000b500267202 */ /* 0x000fe20000000f00 */
[----:B------:R-:W-:-:S04]  /*e93d0*/  IMAD.MOV.U32 R39, RZ, RZ, R183 ;  /* 0x000000ffff277224 */ /* 0x000fc800078e00b7 */
[----:B--2---:R-:W-:Y:S04]  /*e93e0*/  STSM.16.M88.4 [R0], R32 ;  /* 0x0000002000007844 */ /* 0x004fe80000000200 */
[----:B---3--:R2:W-:Y:S01]  /*e93f0*/  STSM.16.M88.4 [R0+0x200], R36 ;  /* 0x0002002400007844 */ /* 0x0085e20000000200 */
[----:B------:R-:W-:Y:S06]  /*e9400*/  BAR.SYNC.DEFER_BLOCKING 0x0 ;  /* 0x0000000000007b1d */ /* 0x000fec0000010000 */
[----:B--2---:R-:W2:Y:S04]  /*e9410*/  LDL.LU R36, [R1+0x17f0] ;  /* 0x0017f00001247983 */ /* 0x004ea80000300800 */
        /* <DEDUP_REMOVED lines=8> */
[----:B------:R-:W1:Y:S01]  /*e94a0*/  LDS.128 R80, [R2+0x400] ;  /* 0x0004000002507984 */ /* 0x000e620000000c00 */
[----:B------:R-:W-:Y:S06]  /*e94b0*/  BAR.SYNC.DEFER_BLOCKING 0x0 ;  /* 0x0000000000007b1d */ /* 0x000fec0000010000 */
        /* <DEDUP_REMOVED lines=10> */
[----:B------:R-:W2:Y:S04]  /*e9560*/  LDL.LU R39, [R1+0x978] ;  /* 0x0009780001277983 */ /* 0x000ea80000300800 */
[----:B---3--:R3:W-:Y:S01]  /*e9570*/  STSM.16.M88.4 [R0+0x200], R32 ;  /* 0x0002002000007844 */ /* 0x0087e20000000200 */
        /* <DEDUP_REMOVED lines=17> */
[----:B------:R-:W4:Y:S04]  /*e9690*/  LDS.128 R68, [R2] ;  /* 0x0000000002447984 */ /* 0x000f280000000c00 */
[----:B------:R-:W-:Y:S01]  /*e96a0*/  LDS.128 R44, [R2+0x400] ;  /* 0x00040000022c7984 */ /* 0x000fe20000000c00 */
[----:B------:R-:W-:Y:S01]  /*e96b0*/  BAR.SYNC.DEFER_BLOCKING 0x0 ;  /* 0x0000000000007b1d */ /* 0x000fe20000010000 */
[----:B------:R-:W-:-:S02]  /*e96c0*/  IMAD.MOV.U32 R34, RZ, RZ, R148 ;  /* 0x000000ffff227224 */ /* 0x000fc400078e0094 */
[----:B------:R-:W-:-:S03]  /*e96d0*/  IMAD.MOV.U32 R35, RZ, RZ, R150 ;  /* 0x000000ffff237224 */ /* 0x000fc600078e0096 */
        /* <DEDUP_REMOVED lines=14> */
[----:B------:R-:W4:Y:S04]  /*e97c0*/  LDL.LU R56, [R1+0x17f4] ;  /* 0x0017f40001387983 */ /* 0x000f280000300800 */
[----:B------:R-:W4:Y:S04]  /*e97d0*/  LDL.LU R57, [R1+0x17fc] ;  /* 0x0017fc0001397983 */ /* 0x000f280000300800 */
[----:B------:R-:W4:Y:S04]  /*e97e0*/  LDL.LU R58, [R1+0x5f4] ;  /* 0x0005f400013a7983 */ /* 0x000f280000300800 */
[----:B------:R-:W4:Y:S04]  /*e97f0*/  LDL.LU R59, [R1+0x5fc] ;  /* 0x0005fc00013b7983 */ /* 0x000f280000300800 */
        /* <DEDUP_REMOVED lines=12> */
[----:B------:R-:W-:Y:S01]  /*e98c0*/  LDS.128 R36, [R2+0x400] ;  /* 0x0004000002247984 */ /* 0x000fe20000000c00 */
[----:B------:R-:W-:Y:S06]  /*e98d0*/  BAR.SYNC.DEFER_BLOCKING 0x0 ;  /* 0x0000000000007b1d */ /* 0x000fec0000010000 */
[----:B------:R-:W3:Y:S04]  /*e98e0*/  LDL.LU R96, [R1+0x1624] ;  /* 0x0016240001607983 */ /* 0x000ee80000300800 */
[----:B------:R-:W3:Y:S04]  /*e98f0*/  LDL.LU R97, [R1+0x162c] ;  /* 0x00162c0001617983 */ /* 0x000ee80000300800 */
[----:B------:R-:W3:Y:S04]  /*e9900*/  LDL.LU R98, [R1+0xe24] ;  /* 0x000e240001627983 */ /* 0x000ee80000300800 */
[----:B------:R-:W3:Y:S04]  /*e9910*/  LDL.LU R99, [R1+0xe2c] ;  /* 0x000e2c0001637983 */ /* 0x000ee80000300800 */
[----:B----4-:R-:W-:Y:S04]  /*e9920*/  STSM.16.M88.4 [R0], R56 ;  /* 0x0000003800007844 */ /* 0x010fe80000000200 */
[----:B--2---:R-:W-:Y:S01]  /*e9930*/  STSM.16.M88.4 [R0+0x200], R32 ;  /* 0x0002002000007844 */ /* 0x004fe20000000200 */
[----:B------:R-:W-:Y:S06]  /*e9940*/  BAR.SYNC.DEFER_BLOCKING 0x0 ;  /* 0x0000000000007b1d */ /* 0x000fec0000010000 */
[----:B------:R-:W2:Y:S04]  /*e9950*/  LDS.128 R56, [R2] ;  /* 0x0000000002387984 */ /* 0x000ea80000000c00 */
[----:B------:R-:W-:Y:S01]  /*e9960*/  LDS.128 R32, [R2+0x400] ;  /* 0x0004000002207984 */ /* 0x000fe20000000c00 */
[----:B------:R-:W-:Y:S06]  /*e9970*/  BAR.SYNC.DEFER_BLOCKING 0x0 ;  /* 0x0000000000007b1d */ /* 0x000fec0000010000 */
[----:B---3--:R3:W-:Y:S04]  /*e9980*/  STSM.16.M88.4 [R0], R92 ;  /* 0x0000005c00007844 */ /* 0x0087e80000000200 */
[----:B---3--:R-:W3:Y:S04]  /*e9990*/  LDL.LU R92, [R1+0x1534] ;  /* 0x00153400015c7983 */ /* 0x008ee80000300800 */
[----:B------:R-:W3:Y:S04]  /*e99a0*/  LDL.LU R93, [R1+0x153c] ;  /* 0x00153c00015d7983 */ /* 0x000ee80000300800 */
[----:B------:R-:W3:Y:S04]  /*e99b0*/  LDL.LU R94, [R1+0x764] ;  /* 0x00076400015e7983 */ /* 0x000ee80000300800 */
[----:B------:R-:W3:Y:S04]  /*e99c0*/  LDL.LU R95, [R1+0x76c] ;  /* 0x00076c00015f7983 */ /* 0x000ee80000300800 */
[----:B------:R-:W4:Y:S04]  /*e99d0*/  LDL.LU R100, [R1+0x13c4] ;  /* 0x0013c40001647983 */ /* 0x000f280000300800 */
[----:B------:R1:W-:Y:S04]  /*e99e0*/  STSM.16.M88.4 [R0+0x200], R96 ;  /* 0x0002006000007844 */ /* 0x0003e80000000200 */
[----:B------:R-:W4:Y:S01]  /*e99f0*/  LDL.LU R101, [R1+0x13cc] ;  /* 0x0013cc0001657983 */ /* 0x000f220000300800 */
[----:B------:R-:W-:Y:S06]  /*e9a00*/  BAR.SYNC.DEFER_BLOCKING 0x0 ;  /* 0x0000000000007b1d */ /* 0x000fec0000010000 */
[----:B-1----:R-:W2:Y:S04]  /*e9a10*/  LDL.LU R96, [R1+0x1870] ;  /* 0x0018700001607983 */ /* 0x002ea80000300800 */
[----:B------:R-:W2:Y:S04]  /*e9a20*/  LDL.LU R97, [R1+0x1878] ;  /* 0x0018780001617983 */ /* 0x000ea80000300800 */
[----:B------:R-:W2:Y:S04]  /*e9a30*/  LDL.LU R98, [R1+0x850] ;  /* 0x0008500001627983 */ /* 0x000ea80000300800 */
[----:B------:R-:W2:Y:S04]  /*e9a40*/  LDL.LU R99, [R1+0x858] ;  /* 0x0008580001637983 */ /* 0x000ea80000300800 */
[----:B------:R-:W1:Y:S04]  /*e9a50*/  LDS.128 R144, [R2] ;  /* 0x0000000002907984 */ /* 0x000e680000000c00 */
[----:B------:R-:W-:Y:S01]  /*e9a60*/  LDS.128 R136, [R2+0x400] ;  /* 0x0004000002887984 */ /* 0x000fe20000000c00 */
[----:B------:R-:W-:Y:S06]  /*e9a70*/  BAR.SYNC.DEFER_BLOCKING 0x0 ;  /* 0x0000000000007b1d */ /* 0x000fec0000010000 */
[----:B---3--:R3:W-:Y:S04]  /*e9a80*/  STSM.16.M88.4 [R0], R92 ;  /* 0x0000005c00007844 */ /* 0x0087e80000000200 */
[----:B---3--:R-:W3:Y:S04]  /*e9a90*/  LDL.LU R92, [R1+0x1850] ;  /* 0x00185000015c7983 */ /* 0x008ee80000300800 */
[----:B------:R-:W3:Y:S04]  /*e9aa0*/  LDL.LU R93, [R1+0x1858] ;  /* 0x00185800015d7983 */ /* 0x000ee80000300800 */
[----:B------:R-:W3:Y:S04]  /*e9ab0*/  LDL.LU R94, [R1+0x610] ;  /* 0x00061000015e7983 */ /* 0x000ee80000300800 */
[----:B------:R-:W3:Y:S04]  /*e9ac0*/  LDL.LU R95, [R1+0x618] ;  /* 0x00061800015f7983 */ /* 0x000ee80000300800 */
[----:B----4-:R-:W-:Y:S01]  /*e9ad0*/  STSM.16.M88.4 [R0+0x200], R100 ;  /* 0x0002006400007844 */ /* 0x010fe20000000200 */
[----:B------:R-:W-:Y:S06]  /*e9ae0*/  BAR.SYNC.DEFER_BLOCKING 0x0 ;  /* 0x0000000000007b1d */ /* 0x000fec0000010000 */
[----:B------:R-:W4:Y:S04]  /*e9af0*/  LDS.128 R140, [R2] ;  /* 0x00000000028c7984 */ /* 0x000f280000000c00 */
[----:B------:R-:W4:Y:S01]  /*e9b00*/  LDS.128 R132, [R2+0x400] ;  /* 0x0004000002847984 */ /* 0x000f220000000c00 */
        /* <DEDUP_REMOVED lines=37> */
[----:B------:R-:W3:Y:S01]  /*e9d60*/  LDL.LU R93, [R1+0x1488] ;  /* 0x00148800015d7983 */ /* 0x000ee20000300800 */
[----:B------:R-:W-:-:S02]  /*e9d70*/  IMAD.MOV.U32 R94, RZ, RZ, R184 ;  /* 0x000000ffff5e7224 */ /* 0x000fc400078e00b8 */
[----:B------:R-:W-:Y:S01]  /*e9d80*/  IMAD.MOV.U32 R95, RZ, RZ, R186 ;  /* 0x000000ffff5f7224 */ /* 0x000fe200078e00ba */
[----:B------:R-:W4:Y:S04]  /*e9d90*/  LDL.LU R112, [R1+0x1874] ;  /* 0x0018740001707983 */ /* 0x000f280000300800 */
[----:B------:R-:W1:Y:S04]  /*e9da0*/  LDS.128 R120, [R2] ;  /* 0x0000000002787984 */ /* 0x000e680000000c00 */
[----:B------:R-:W-:Y:S01]  /*e9db0*/  LDS.128 R100, [R2+0x400] ;  /* 0x0004000002647984 */ /* 0x000fe20000000c00 */
[----:B------:R-:W-:Y:S06]  /*e9dc0*/  BAR.SYNC.DEFER_BLOCKING 0x0 ;  /* 0x0000000000007b1d */ /* 0x000fec0000010000 */
        /* <DEDUP_REMOVED lines=31> */
[----:B---3--:R-:W-:Y:S04]  /*e9fc0*/  STSM.16.M88.4 [R0], R152 ;  /* 0x0000009800007844 */ /* 0x008fe80000000200 */
[----:B------:R3:W-:Y:S01]  /*e9fd0*/  STSM.16.M88.4 [R0+0x200], R148 ;  /* 0x0002009400007844 */ /* 0x0007e20000000200 */
        /* <DEDUP_REMOVED lines=8> */
[----:B------:R-:W2:Y:S04]  /*ea060*/  LDL.LU R27, [R1+0x189c] ;  /* 0x00189c00011b7983 */ /* 0x000ea80000300800 */
[----:B------:R1:W-:Y:S04]  /*ea070*/  STSM.16.M88.4 [R0], R160 ;  /* 0x000000a000007844 */ /* 0x0003e80000000200 */
[----:B-1----:R-:W4:Y:S04]  /*ea080*/  LDL.LU R160, [R1+0x1564] ;  /* 0x0015640001a07983 */ /* 0x002f280000300800 */
[----:B------:R-:W4:Y:S04]  /*ea090*/  LDL.LU R161, [R1+0x156c] ;  /* 0x00156c0001a17983 */ /* 0x000f280000300800 */
[----:B------:R-:W4:Y:S04]  /*ea0a0*/  LDL.LU R162, [R1+0x754] ;  /* 0x0007540001a27983 */ /* 0x000f280000300800 */
[----:B------:R-:W4:Y:S04]  /*ea0b0*/  LDL.LU R163, [R1+0x75c] ;  /* 0x00075c0001a37983 */ /* 0x000f280000300800 */
[----:B---3--:R1:W-:Y:S01]  /*ea0c0*/  STSM.16.M88.4 [R0+0x200], R148 ;  /* 0x0002009400007844 */ /* 0x0083e20000000200 */
[----:B------:R-:W-:Y:S06]  /*ea0d0*/  BAR.SYNC.DEFER_BLOCKING 0x0 ;  /* 0x0000000000007b1d */ /* 0x000fec0000010000 */
[----:B-1----:R-:W3:Y:S04]  /*ea0e0*/  LDL.LU R148, [R1+0x1484] ;  /* 0x0014840001947983 */ /* 0x002ee80000300800 */
[----:B------:R-:W3:Y:S04]  /*ea0f0*/  LDL.LU R149, [R1+0x148c] ;  /* 0x00148c0001957983 */ /* 0x000ee80000300800 */
[----:B------:R-:W2:Y:S04]  /*ea100*/  LDL.LU R186, [R1+0x54] ;  /* 0x0000540001ba7983 */ /* 0x000ea80000300800 */
[----:B------:R-:W1:Y:S04]  /*ea110*/  LDS.128 R164, [R2] ;  /* 0x0000000002a47984 */ /* 0x000e680000000c00 */
[----:B------:R-:W-:Y:S01]  /*ea120*/  LDS.128 R168, [R2+0x400] ;  /* 0x0004000002a87984 */ /* 0x000fe20000000c00 */
[----:B------:R-:W-:Y:S01]  /*ea130*/  BAR.SYNC.DEFER_BLOCKING 0x0 ;  /* 0x0000000000007b1d */ /* 0x000fe20000010000 */
[----:B------:R-:W-:Y:S01]  /*ea140*/  MOV R150, R185 ;  /* 0x000000b900967202 */ /* 0x000fe20000000f00 */
[----:B------:R-:W-:-:S04]  /*ea150*/  IMAD.MOV.U32 R151, RZ, RZ, R187 ;  /* 0x000000ffff977224 */ /* 0x000fc800078e00bb */
[----:B------:R-:W2:Y:S04]  /*ea160*/  LDL.LU R184, [R1+0x44] ;  /* 0x0000440001b87983 */ /* 0x000ea80000300800 */
[----:B------:R-:W2:Y:S04]  /*ea170*/  LDL.LU R181, [R1+0x1890] ;  /* 0x0018900001b57983 */ /* 0x000ea80000300800 */
[----:B------:R-:W2:Y:S04]  /*ea180*/  LDL.LU R30, [R1+0x34] ;  /* 0x00003400011e7983 */ /* 0x000ea80000300800 */
[----:B------:R-:W2:Y:S04]  /*ea190*/  LDL.LU R29, [R1+0x24] ;  /* 0x00002400011d7983 */ /* 0x000ea80000300800 */
[----:B------:R-:W2:Y:S04]  /*ea1a0*/  LDL.LU R28, [R1+0x1038] ;  /* 0x00103800011c7983 */ /* 0x000ea80000300800 */
[----:B------:R-:W2:Y:S04]  /*ea1b0*/  LDL.LU R185, [R1+0x64] ;  /* 0x0000640001b97983 */ /* 0x000ea80000300800 */
[----:B------:R-:W2:Y:S04]  /*ea1c0*/  LDL.LU R187, [R1+0x1898] ;  /* 0x0018980001bb7983 */ /* 0x000ea80000300800 */
[----:B----4-:R4:W-:Y:S04]  /*ea1d0*/  STSM.16.M88.4 [R0], R160 ;  /* 0x000000a000007844 */ /* 0x0109e80000000200 */
[----:B----4-:R-:W4:Y:S04]  /*ea1e0*/  LDL.LU R160, [R1+0x30] ;  /* 0x0000300001a07983 */ /* 0x010f280000300800 */
[----:B------:R-:W4:Y:S04]  /*ea1f0*/  LDL.LU R161, [R1+0x20] ;  /* 0x0000200001a17983 */ /* 0x000f280000300800 */
[----:B------:R-:W4:Y:S04]  /*ea200*/  LDL.LU R162, [R1+0x10] ;  /* 0x0000100001a27983 */ /* 0x000f280000300800 */
[----:B------:R-:W4:Y:S04]  /*ea210*/  LDL.LU R163, [R1] ;  /* 0x0000000001a37983 */ /* 0x000f280000300800 */
[----:B---3--:R3:W-:Y:S04]  /*ea220*/  STSM.16.M88.4 [R0+0x200], R148 ;  /* 0x0002009400007844 */ /* 0x0087e80000000200 */
[----:B---3--:R-:W3:Y:S04]  /*ea230*/  LDL.LU R149, [R1+0x60] ;  /* 0x0000600001957983 */ /* 0x008ee80000300800 */
[----:B------:R-:W4:Y:S04]  /*ea240*/  LDL.LU R150, [R1+0x50] ;  /* 0x0000500001967983 */ /* 0x000f280000300800 */
[----:B------:R-:W4:Y:S01]  /*ea250*/  LDL.LU R151, [R1+0x40] ;  /* 0x0000400001977983 */ /* 0x000f220000300800 */
[----:B------:R-:W-:Y:S01]  /*ea260*/  ISETP.LT.AND P6, PT, R252, UR5, !P0 ;  /* 0x00000005fc007c0c */ /* 0x000fe2000c7c1270 */
[----:B--2---:R-:W-:Y:S01]  /*ea270*/  IMAD.WIDE R182, R27, 0x4, R18 ;  /* 0x000000041bb67825 */ /* 0x004fe200078e0212 */
[----:B------:R-:W-:Y:S01]  /*ea280*/  BAR.SYNC.DEFER_BLOCKING 0x0 ;  /* 0x0000000000007b1d */ /* 0x000fe20000010000 */
[----:B------:R-:W-:-:S02]  /*ea290*/  LOP3.LUT P5, RZ, R4, 0x200000, RZ, 0xc0, !PT ;  /* 0x0020000004ff7812 */ /* 0x000fc400078ac0ff */
[----:B------:R-:W-:Y:S02]  /*ea2a0*/  LOP3.LUT P4, RZ, R4, 0x80000000, RZ, 0xc0, !PT ;  /* 0x8000000004ff7812 */ /* 0x000fe4000788c0ff */
[C---:B------:R-:W-:Y:S02]  /*ea2b0*/  LOP3.LUT P3, RZ, R5.reuse, 0x2, RZ, 0xc0, !PT ;  /* 0x0000000205ff7812 */ /* 0x040fe4000786c0ff */
[C---:B------:R-:W-:Y:S02]  /*ea2c0*/  LOP3.LUT P2, RZ, R5.reuse, 0x10, RZ, 0xc0, !PT ;  /* 0x0000001005ff7812 */ /* 0x040fe4000784c0ff */
[C---:B------:R-:W-:Y:S02]  /*ea2d0*/  LOP3.LUT P1, RZ, R5.reuse, 0x40, RZ, 0xc0, !PT ;  /* 0x0000004005ff7812 */ /* 0x040fe4000782c0ff */
[----:B------:R-:W-:Y:S02]  /*ea2e0*/  LOP3.LUT R0, R0, 0xf7ffffff, RZ, 0xc0, !PT ;  /* 0xf7ffffff00007812 */ /* 0x000fe400078ec0ff */
[----:B------:R-:W-:Y:S01]  /*ea2f0*/  LOP3.LUT R180, R180, 0xf7ffffff, RZ, 0xc0, !PT ;  /* 0xf7ffffffb4b47812 */ /* 0x000fe200078ec0ff */
[----:B------:R-:W-:Y:S01]  /*ea300*/  VIADD R252, R252, 0xf2 ;  /* 0x000000f2fcfc7836 */ /* 0x000fe20000000000 */
[----:B------:R-:W-:Y:S01]  /*ea310*/  LOP3.LUT P0, RZ, R5, 0x100, RZ, 0xc0, !PT ;  /* 0x0000010005ff7812 */ /* 0x000fe2000780c0ff */
[----:B------:R-:W-:Y:S01]  /*ea320*/  ULDC UR5, c[0x0][0x22c] ;  /* 0x00008b0000057ab9 */ /* 0x000fe20000000800 */
[----:B---3--:R2:W-:Y:S01]  /*ea330*/  @P6 STG.E desc[UR58][R182.64], R149 ;  /* 0x00000095b6006986 */ /* 0x0085e2000c10193a */
[----:B------:R-:W-:Y:S01]  /*ea340*/  LOP3.LUT P6, RZ, R31, 0x1000000, RZ, 0xc0, !PT ;  /* 0x010000001fff7812 */ /* 0x000fe200078cc0ff */
[----:B--2---:R-:W-:-:S12]  /*ea350*/  IMAD.WIDE R148, R27, 0x4, R16 ;  /* 0x000000041b947825 */ /* 0x004fd800078e0210 */
[----:B----4-:R2:W-:Y:S01]  /*ea360*/  @P6 STG.E desc[UR58][R148.64], R150 ;  /* 0x0000009694006986 */ /* 0x0105e2000c10193a */
[----:B------:R-:W-:Y:S01]  /*ea370*/  LOP3.LUT P6, RZ, R31, 0x800000, RZ, 0xc0, !PT ;  /* 0x008000001fff7812 */ /* 0x000fe200078cc0ff */
[----:B--2---:R-:W-:-:S12]  /*ea380*/  IMAD.WIDE R148, R27, 0x4, R14 ;  /* 0x000000041b947825 */ /* 0x004fd800078e020e */
[----:B------:R2:W-:Y:S01]  /*ea390*/  @P6 STG.E desc[UR58][R148.64], R151 ;  /* 0x0000009794006986 */ /* 0x0005e2000c10193a */
[----:B------:R-:W-:Y:S01]  /*ea3a0*/  LOP3.LUT P6, RZ, R31, 0x400000, RZ, 0xc0, !PT ;  /* 0x004000001fff7812 */ /* 0x000fe200078cc0ff */
[----:B--2---:R-:W-:Y:S02]  /*ea3b0*/  IMAD.WIDE R148, R27, 0x4, R12 ;  /* 0x000000041b947825 */ /* 0x004fe400078e020c */
[----:B------:R-:W2:Y:S10]  /*ea3c0*/  LDL.LU R27, [R1+0x41c0] ;  /* 0x0041c000011b7983 */ /* 0x000eb40000300800 */
[----:B------:R3:W-:Y:S01]  /*ea3d0*/  @P6 STG.E desc[UR58][R148.64], R160 ;  /* 0x000000a094006986 */ /* 0x0007e2000c10193a */
[----:B------:R-:W-:Y:S01]  /*ea3e0*/  LOP3.LUT P6, RZ, R31, 0x200000, RZ, 0xc0, !PT ;  /* 0x002000001fff7812 */ /* 0x000fe200078cc0ff */
[----:B---3--:R-:W-:-:S12]  /*ea3f0*/  IMAD.WIDE R148, R187, 0x4, R18 ;  /* 0x00000004bb947825 */ /* 0x008fd800078e0212 */
[----:B------:R3:W-:Y:S01]  /*ea400*/  @P6 STG.E desc[UR58][R148.64], R161 ;  /* 0x000000a194006986 */ /* 0x0007e2000c10193a */
[----:B------:R-:W-:Y:S01]  /*ea410*/  LOP3.LUT P6, RZ, R31, 0x100000, RZ, 0xc0, !PT ;  /* 0x001000001fff7812 */ /* 0x000fe200078cc0ff */
[----:B---3--:R-:W-:-:S12]  /*ea420*/  IMAD.WIDE R148, R187, 0x4, R16 ;  /* 0x00000004bb947825 */ /* 0x008fd800078e0210 */
[----:B------:R3:W-:Y:S01]  /*ea430*/  @P6 STG.E desc[UR58][R148.64], R162 ;  /* 0x000000a294006986 */ /* 0x0007e2000c10193a */
[----:B------:R-:W-:Y:S01]  /*ea440*/  LOP3.LUT P6, RZ, R31, 0x80000, RZ, 0xc0, !PT ;  /* 0x000800001fff7812 */ /* 0x000fe200078cc0ff */
[C---:B---3--:R-:W-:Y:S02]  /*ea450*/  IMAD.WIDE R148, R187.reuse, 0x4, R14 ;  /* 0x00000004bb947825 */ /* 0x048fe400078e020e */
[----:B------:R-:W3:Y:S10]  /*ea460*/  LDL.LU R162, [R1+0xe50] ;  /* 0x000e500001a27983 */ /* 0x000ef40000300800 */
[----:B------:R4:W-:Y:S02]  /*ea470*/  @P6 STG.E desc[UR58][R148.64], R163 ;  /* 0x000000a394006986 */ /* 0x0009e4000c10193a */
[----:B----4-:R-:W-:-:S05]  /*ea480*/  IMAD.WIDE R148, R187, 0x4, R12 ;  /* 0x00000004bb947825 */ /* 0x010fca00078e020c */
        /* <DEDUP_REMOVED lines=9> */
[----:B----4-:R-:W-:Y:S02]  /*ea520*/  IMAD.WIDE R148, R28, 0x4, R18 ;  /* 0x000000041c947825 */ /* 0x010fe400078e0212 */
[----:B------:R-:W4:Y:S04]  /*ea530*/  LDL.LU R30, [R1+0x14] ;  /* 0x00001400011e7983 */ /* 0x000f280000300800 */
[----:B------:R1:W-:Y:S04]  /*ea540*/  @P0 STG.E desc[UR58][R148.64], R29 ;  /* 0x0000001d94000986 */ /* 0x0003e8000c10193a */
[----:B-1----:R-:W2:Y:S01]  /*ea550*/  LDL.LU R29, [R1+0x4] ;  /* 0x00000400011d7983 */ /* 0x002ea20000300800 */
[----:B------:R-:W-:-:S02]  /*ea560*/  LOP3.LUT P3, RZ, R5, 0x400, RZ, 0xc0, !PT ;  /* 0x0000040005ff7812 */ /* 0x000fc4000786c0ff */
[C---:B------:R-:W-:Y:S01]  /*ea570*/  LOP3.LUT P2, RZ, R5.reuse, 0x2000, RZ, 0xc0, !PT ;  /* 0x0000200005ff7812 */ /* 0x040fe2000784c0ff */
[----:B------:R-:W-:Y:S01]  /*ea580*/  IMAD.WIDE R148, R28, 0x4, R16 ;  /* 0x000000041c947825 */ /* 0x000fe200078e0210 */
[----:B------:R-:W3:Y:S01]  /*ea590*/  LDL.LU R248, [R1+0x58] ;  /* 0x0000580001f87983 */ /* 0x000ee20000300800 */
[----:B------:R-:W-:-:S03]  /*ea5a0*/  LOP3.LUT P1, RZ, R5, 0x8000, RZ, 0xc0, !PT ;  /* 0x0000800005ff7812 */ /* 0x000fc6000782c0ff */
        /* <DEDUP_REMOVED lines=12> */
[----:B------:R-:W-:-:S02]  /*ea670*/  LOP3.LUT P6, RZ, R6, 0x80, RZ, 0xc0, !PT ;  /* 0x0000008006ff7812 */ /* 0x000fc400078cc0ff */
[----:B------:R-:W-:-:S11]  /*ea680*/  LOP3.LUT R31, R31, 0xfffff7ff, RZ, 0xc0, !PT ;  /* 0xfffff7ff1f1f7812 */ /* 0x000fd600078ec0ff */
[----:B------:R-:W-:Y:S02]  /*ea690*/  @P6 LOP3.LUT R31, R31, 0x800, RZ, 0xfc, !PT ;  /* 0x000008001f1f6812 */ /* 0x000fe400078efcff */
[----:B------:R-:W-:Y:S01]  /*ea6a0*/  LOP3.LUT P6, RZ, R6, 0x20, RZ, 0xc0, !PT ;  /* 0x0000002006ff7812 */ /* 0x000fe200078cc0ff */
[----:B----4-:R1:W-:Y:S02]  /*ea6b0*/  @P3 STG.E desc[UR58][R148.64], R30 ;  /* 0x0000001e94003986 */ /* 0x0103e4000c10193a */
[C---:B-1----:R-:W-:Y:S02]  /*ea6c0*/  IMAD.WIDE R148, R28.reuse, 0x4, R14 ;  /* 0x000000041c947825 */ /* 0x042fe400078e020e */
[----:B------:R-:W4:Y:S04]  /*ea6d0*/  LDL.LU R30, [R1+0x1c] ;  /* 0x00001c00011e7983 */ /* 0x000f280000300800 */
[----:B--2---:R1:W-:Y:S02]  /*ea6e0*/  @P2 STG.E desc[UR58][R148.64], R29 ;  /* 0x0000001d94002986 */ /* 0x0043e4000c10193a */
[----:B-1----:R-:W-:-:S02]  /*ea6f0*/  IMAD.WIDE R148, R28, 0x4, R12 ;  /* 0x000000041c947825 */ /* 0x002fc400078e020c */
[----:B------:R-:W2:Y:S04]  /*ea700*/  LDL.LU R29, [R1+0xc] ;  /* 0x00000c00011d7983 */ /* 0x000ea80000300800 */
[----:B------:R-:W4:Y:S04]  /*ea710*/  LDL.LU R28, [R1+0xe58] ;  /* 0x000e5800011c7983 */ /* 0x000f280000300800 */
[----:B------:R1:W-:Y:S04]  /*ea720*/  @P1 STG.E desc[UR58][R148.64], R249 ;  /* 0x000000f994001986 */ /* 0x0003e8000c10193a */
[----:B-1----:R-:W2:Y:S01]  /*ea730*/  LDL.LU R249, [R1+0x68] ;  /* 0x0000680001f97983 */ /* 0x002ea20000300800 */
[----:B------:R-:W-:-:S04]  /*ea740*/  LOP3.LUT R31, R31, 0xffffefff, RZ, 0xc0, !PT ;  /* 0xffffefff1f1f7812 */ /* 0x000fc800078ec0ff */
[----:B------:R-:W-:Y:S02]  /*ea750*/  @P6 LOP3.LUT R31, R31, 0x1000, RZ, 0xfc, !PT ;  /* 0x000010001f1f6812 */ /* 0x000fe400078efcff */
[----:B------:R-:W-:Y:S02]  /*ea760*/  LOP3.LUT P6, RZ, R6, 0x8, RZ, 0xc0, !PT ;  /* 0x0000000806ff7812 */ /* 0x000fe400078cc0ff */
[----:B------:R-:W-:-:S11]  /*ea770*/  LOP3.LUT R31, R31, 0xffffdfff, RZ, 0xc0, !PT ;  /* 0xffffdfff1f1f7812 */ /* 0x000fd600078ec0ff */
        /* <DEDUP_REMOVED lines=11> */
[----:B------:R-:W-:Y:S02]  /*ea830*/  LOP3.LUT R31, R31, 0xfffdffff, RZ, 0xc0, !PT ;  /* 0xfffdffff1f1f7812 */ /* 0x000fe400078ec0ff */
[----:B------:R-:W-:-:S09]  /*ea840*/  LOP3.LUT P0, RZ, R5, 0x20000, RZ, 0xc0, !PT ;  /* 0x0002000005ff7812 */ /* 0x000fd2000780c0ff */
[----:B------:R-:W-:Y:S02]  /*ea850*/  @P6 LOP3.LUT R31, R31, 0x20000, RZ, 0xfc, !PT ;  /* 0x000200001f1f6812 */ /* 0x000fe400078efcff */
[----:B------:R-:W-:Y:S02]  /*ea860*/  LOP3.LUT P6, RZ, R5, 0x800000, RZ, 0xc0, !PT ;  /* 0x0080000005ff7812 */ /* 0x000fe400078cc0ff */
[----:B------:R-:W-:Y:S01]  /*ea870*/  LOP3.LUT R31, R31, 0xfffbffff, RZ, 0xc0, !PT ;  /* 0xfffbffff1f1f7812 */ /* 0x000fe200078ec0ff */
[----:B---3--:R-:W-:-:S10]  /*ea880*/  IMAD.WIDE R148, R183, 0x4, R18 ;  /* 0x00000004b7947825 */ /* 0x008fd400078e0212 */
[----:B------:R-:W-:Y:S02]  /*ea890*/  @P6 LOP3.LUT R31, R31, 0x40000, RZ, 0xfc, !PT ;  /* 0x000400001f1f6812 */ /* 0x000fe400078efcff */
[----:B------:R-:W-:Y:S02]  /*ea8a0*/  LOP3.LUT P6, RZ, R5, 0x80000, RZ, 0xc0, !PT ;  /* 0x0008000005ff7812 */ /* 0x000fe400078cc0ff */
[C---:B------:R-:W-:Y:S02]  /*ea8b0*/  LOP3.LUT P5, RZ, R6.reuse, 0x400, RZ, 0xc0, !PT ;  /* 0x0000040006ff7812 */ /* 0x040fe400078ac0ff */
[C---:B------:R-:W-:Y:S02]  /*ea8c0*/  LOP3.LUT P4, RZ, R6.reuse, 0x1000, RZ, 0xc0, !PT ;  /* 0x0000100006ff7812 */ /* 0x040fe4000788c0ff */
[C---:B------:R-:W-:Y:S02]  /*ea8d0*/  LOP3.LUT P3, RZ, R6.reuse, 0x4000, RZ, 0xc0, !PT ;  /* 0x0000400006ff7812 */ /* 0x040fe4000786c0ff */
[----:B------:R-:W-:-:S02]  /*ea8e0*/  LOP3.LUT P2, RZ, R6, 0x10000, RZ, 0xc0, !PT ;  /* 0x0001000006ff7812 */ /* 0x000fc4000784c0ff */
[----:B------:R-:W-:Y:S01]  /*ea8f0*/  LOP3.LUT P1, RZ, R6, 0x40000, RZ, 0xc0, !PT ;  /* 0x0004000006ff7812 */ /* 0x000fe2000782c0ff */
[----:B--2---:R1:W-:Y:S02]  /*ea900*/  @P0 STG.E desc[UR58][R148.64], R249 ;  /* 0x000000f994000986 */ /* 0x0043e4000c10193a */
[----:B-1----:R-:W-:-:S05]  /*ea910*/  IMAD.WIDE R148, R183, 0x4, R16 ;  /* 0x00000004b7947825 */ /* 0x002fca00078e0210 */
[----:B------:R1:W-:Y:S01]  /*ea920*/  @P6 STG.E desc[UR58][R148.64], R248 ;  /* 0x000000f894006986 */ /* 0x0003e2000c10193a */
[----:B------:R-:W-:Y:S01]  /*ea930*/  LOP3.LUT P6, RZ, R31, 0x40000, RZ, 0xc0, !PT ;  /* 0x000400001fff7812 */ /* 0x000fe200078cc0ff */
[----:B-1----:R-:W-:-:S12]  /*ea940*/  IMAD.WIDE R148, R183, 0x4, R14 ;  /* 0x00000004b7947825 */ /* 0x002fd800078e020e */
        /* <DEDUP_REMOVED lines=21> */
[----:B------:R1:W-:Y:S02]  /*eaaa0*/  @P6 STG.E desc[UR58][R148.64], R187 ;  /* 0x000000bb94006986 */ /* 0x0003e4000c10193a */
[----:B-1----:R-:W-:-:S05]  /*eaab0*/  IMAD.WIDE R148, R186, 0x4, R14 ;  /* 0x00000004ba947825 */ /* 0x002fca00078e020e */
[----:B------:R1:W-:Y:S02]  /*eaac0*/  @P5 STG.E desc[UR58][R148.64], R185 ;  /* 0x000000b994005986 */ /* 0x0003e4000c10193a */
[----:B-1----:R-:W-:-:S05]  /*eaad0*/  IMAD.WIDE R148, R186, 0x4, R12 ;  /* 0x00000004ba947825 */ /* 0x002fca00078e020c */
[----:B------:R4:W-:Y:S02]  /*eaae0*/  @P4 STG.E desc[UR58][R148.64], R184 ;  /* 0x000000b894004986 */ /* 0x0009e4000c10193a */
[C---:B----4-:R-:W-:Y:S02]  /*eaaf0*/  IMAD.WIDE R148, R28.reuse, 0x4, R18 ;  /* 0x000000041c947825 */ /* 0x050fe400078e0212 */
[----:B------:R-:W2:Y:S04]  /*eab00*/  LDL.LU R184, [R1+0x240] ;  /* 0x0002400001b87983 */ /* 0x000ea80000300800 */
[----:B------:R1:W-:Y:S02]  /*eab10*/  @P3 STG.E desc[UR58][R148.64], R181 ;  /* 0x000000b594003986 */ /* 0x0003e4000c10193a */
[----:B-1----:R-:W-:-:S02]  /*eab20*/  IMAD.WIDE R148, R28, 0x4, R16 ;  /* 0x000000041c947825 */ /* 0x002fc400078e0210 */
[----:B------:R-:W3:Y:S04]  /*eab30*/  LDL.LU R181, [R1+0x220] ;  /* 0x0002200001b57983 */ /* 0x000ee80000300800 */
[----:B------:R1:W-:Y:S02]  /*eab40*/  @P2 STG.E desc[UR58][R148.64], R30 ;  /* 0x0000001e94002986 */ /* 0x0003e4000c10193a */
[----:B-1----:R-:W-:Y:S02]  /*eab50*/  IMAD.WIDE R148, R28, 0x4, R14 ;  /* 0x000000041c947825 */ /* 0x002fe400078e020e */
[----:B------:R-:W4:Y:S04]  /*eab60*/  LDL.LU R30, [R1+0x210] ;  /* 0x00021000011e7983 */ /* 0x000f280000300800 */
[----:B------:R1:W-:Y:S04]  /*eab70*/  @P1 STG.E desc[UR58][R148.64], R29 ;  /* 0x0000001d94001986 */ /* 0x0003e8000c10193a */
[----:B-1----:R-:W2:Y:S01]  /*eab80*/  LDL.LU R29, [R1+0xe5c] ;  /* 0x000e5c00011d7983 */ /* 0x002ea20000300800 */
[----:B------:R-:W-:Y:S01]  /*eab90*/  LOP3.LUT P0, RZ, R6, 0x80000, RZ, 0xc0, !PT ;  /* 0x0008000006ff7812 */ /* 0x000fe2000780c0ff */
[----:B------:R-:W-:-:S02]  /*eaba0*/  IMAD.WIDE R148, R28, 0x4, R12 ;  /* 0x000000041c947825 */ /* 0x000fc400078e020c */
[----:B------:R-:W4:Y:S04]  /*eabb0*/  LDL.LU R28, [R1+0x110] ;  /* 0x00011000011c7983 */ /* 0x000f280000300800 */
[----:B------:R-:W4:Y:S04]  /*eabc0*/  LDL.LU R248, [R1+0xe60] ;  /* 0x000e600001f87983 */ /* 0x000f280000300800 */
[----:B------:R-:W4:Y:S04]  /*eabd0*/  LDL.LU R160, [R1+0xe64] ;  /* 0x000e640001a07983 */ /* 0x000f280000300800 */
[----:B------:R1:W-:Y:S04]  /*eabe0*/  @P0 STG.E desc[UR58][R148.64], R251 ;  /* 0x000000fb94000986 */ /* 0x0003e8000c10193a */
[----:B-1----:R-:W4:Y:S04]  /*eabf0*/  LDL.LU R251, [R1+0xf0] ;  /* 0x0000f00001fb7983 */ /* 0x002f280000300800 */
[----:B------:R-:W4:Y:S04]  /*eac00*/  LDL.LU R250, [R1+0xd0] ;  /* 0x0000d00001fa7983 */ /* 0x000f280000300800 */
[----:B------:R-:W4:Y:S04]  /*eac10*/  LDL.LU R249, [R1+0xa0] ;  /* 0x0000a00001f97983 */ /* 0x000f280000300800 */
[----:B------:R-:W4:Y:S04]  /*eac20*/  LDL.LU R182, [R1+0x80] ;  /* 0x0000800001b67983 */ /* 0x000f280000300800 */
[----:B------:R-:W4:Y:S04]  /*eac30*/  LDL.LU R183, [R1+0x244] ;  /* 0x0002440001b77983 */ /* 0x000f280000300800 */
[----:B------:R-:W4:Y:S04]  /*eac40*/  LDL.LU R150, [R1+0x224] ;  /* 0x0002240001967983 */ /* 0x000f280000300800 */
[----:B------:R-:W4:Y:S04]  /*eac50*/  LDL.LU R151, [R1+0x214] ;  /* 0x0002140001977983 */ /* 0x000f280000300800 */
[----:B------:R-:W4:Y:S01]  /*eac60*/  LDL.LU R161, [R1+0x114] ;  /* 0x0001140001a17983 */ /* 0x000f220000300800 */
[----:B------:R-:W-:-:S03]  /*eac70*/  LOP3.LUT P3, RZ, R6, 0x100000, RZ, 0xc0, !PT ;  /* 0x0010000006ff7812 */ /* 0x000fc6000786c0ff */
[----:B------:R-:W4:Y:S04]  /*eac80*/  LDL.LU R162, [R1+0xf4] ;  /* 0x0000f40001a27983 */ /* 0x000f280000300800 */
[----:B------:R-:W4:Y:S01]  /*eac90*/  LDL.LU R163, [R1+0xd4] ;  /* 0x0000d40001a37983 */ /* 0x000f220000300800 */
[----:B------:R-:W-:-:S03]  /*eaca0*/  LOP3.LUT P2, RZ, R6, 0x200000, RZ, 0xc0, !PT ;  /* 0x0020000006ff7812 */ /* 0x000fc6000784c0ff */
[----:B------:R-:W4:Y:S04]  /*eacb0*/  LDL.LU R187, [R1+0xa4] ;  /* 0x0000a40001bb7983 */ /* 0x000f280000300800 */
[----:B------:R-:W4:Y:S01]  /*eacc0*/  LDL.LU R185, [R1+0xe68] ;  /* 0x000e680001b97983 */ /* 0x000f220000300800 */
[----:B------:R-:W-:Y:S02]  /*eacd0*/  LOP3.LUT P1, RZ, R6, 0x400000, RZ, 0xc0, !PT ;  /* 0x0040000006ff7812 */ /* 0x000fe4000782c0ff */
        /* <DEDUP_REMOVED lines=16> */
[----:B------:R-:W-:Y:S01]  /*eade0*/  LOP3.LUT R31, R31, 0xfffffeff, RZ, 0xc0, !PT ;  /* 0xfffffeff1f1f7812 */ /* 0x000fe200078ec0ff */
[----:B--2---:R-:W-:-:S05]  /*eadf0*/  IMAD.WIDE R148, R29, 0x4, R18 ;  /* 0x000000041d947825 */ /* 0x004fca00078e0212 */
[----:B------:R1:W-:Y:S02]  /*eae00*/  @P3 STG.E desc[UR58][R148.64], R184 ;  /* 0x000000b894003986 */ /* 0x0003e4000c10193a */
[C---:B-1----:R-:W-:Y:S02]  /*eae10*/  IMAD.WIDE R148, R29.reuse, 0x4, R16 ;  /* 0x000000041d947825 */ /* 0x042fe400078e0210 */
[----:B------:R-:W2:Y:S04]  /*eae20*/  LDL.LU R184, [R1+0x84] ;  /* 0x0000840001b87983 */ /* 0x000ea80000300800 */
[----:B---3--:R1:W-:Y:S02]  /*eae30*/  @P2 STG.E desc[UR58][R148.64], R181 ;  /* 0x000000b594002986 */ /* 0x0083e4000c10193a */
[----:B-1----:R-:W-:-:S02]  /*eae40*/  IMAD.WIDE R148, R29, 0x4, R14 ;  /* 0x000000041d947825 */ /* 0x002fc400078e020e */
[----:B------:R-:W3:Y:S04]  /*eae50*/  LDL.LU R181, [R1+0x248] ;  /* 0x0002480001b57983 */ /* 0x000ee80000300800 */
[----:B----4-:R1:W-:Y:S02]  /*eae60*/  @P1 STG.E desc[UR58][R148.64], R30 ;  /* 0x0000001e94001986 */ /* 0x0103e4000c10193a */
[----:B-1----:R-:W-:Y:S02]  /*eae70*/  IMAD.WIDE R148, R29, 0x4, R12 ;  /* 0x000000041d947825 */ /* 0x002fe400078e020c */
[----:B------:R-:W4:Y:S04]  /*eae80*/  LDL.LU R30, [R1+0x228] ;  /* 0x00022800011e7983 */ /* 0x000f280000300800 */
[----:B------:R-:W4:Y:S04]  /*eae90*/  LDL.LU R29, [R1+0x218] ;  /* 0x00021800011d7983 */ /* 0x000f280000300800 */
[----:B------:R-:W3:Y:S01]  /*eaea0*/  LDL.LU R186, [R1+0xe6c] ;  /* 0x000e6c0001ba7983 */ /* 0x000ee20000300800 */
[----:B------:R-:W-:-:S02]  /*eaeb0*/  @P6 LOP3.LUT R31, R31, 0x100, RZ, 0xfc, !PT ;  /* 0x000001001f1f6812 */ /* 0x000fc400078efcff */
[C---:B------:R-:W-:Y:S02]  /*eaec0*/  LOP3.LUT P6, RZ, R6.reuse, 0x4000000, RZ, 0xc0, !PT ;  /* 0x0400000006ff7812 */ /* 0x040fe400078cc0ff */
[----:B------:R-:W-:Y:S02]  /*eaed0*/  LOP3.LUT R31, R31, 0xfffffdff, RZ, 0xc0, !PT ;  /* 0xfffffdff1f1f7812 */ /* 0x000fe400078ec0ff */
[----:B------:R-:W-:-:S09]  /*eaee0*/  LOP3.LUT P0, RZ, R6, 0x800000, RZ, 0xc0, !PT ;  /* 0x0080000006ff7812 */ /* 0x000fd2000780c0ff */
[----:B------:R-:W-:Y:S02]  /*eaef0*/  @P6 LOP3.LUT R31, R31, 0x200, RZ, 0xfc, !PT ;  /* 0x000002001f1f6812 */ /* 0x000fe400078efcff */
[----:B------:R-:W-:Y:S02]  /*eaf00*/  LOP3.LUT P6, RZ, R6, 0x2000000, RZ, 0xc0, !PT ;  /* 0x0200000006ff7812 */ /* 0x000fe400078cc0ff */
[----:B------:R-:W-:Y:S01]  /*eaf10*/  LOP3.LUT R31, R31, 0xfffffbff, RZ, 0xc0, !PT ;  /* 0xfffffbff1f1f7812 */ /* 0x000fe200078ec0ff */
[----:B------:R1:W-:Y:S10]  /*eaf20*/  @P0 STG.E desc[UR58][R148.64], R28 ;  /* 0x0000001c94000986 */ /* 0x0003f4000c10193a */
[----:B------:R-:W-:-:S02]  /*eaf30*/  @P6 LOP3.LUT R31, R31, 0x400, RZ, 0xfc, !PT ;  /* 0x000004001f1f6812 */ /* 0x000fc400078efcff */
[----:B------:R-:W-:Y:S01]  /*eaf40*/  LOP3.LUT P6, RZ, R6, 0x1000000, RZ, 0xc0, !PT ;  /* 0x0100000006ff7812 */ /* 0x000fe200078cc0ff */
[C---:B-1----:R-:W-:Y:S01]  /*eaf50*/  IMAD.WIDE R148, R248.reuse, 0x4, R18 ;  /* 0x00000004f8947825 */ /* 0x042fe200078e0212 */
[----:B------:R-:W-:Y:S01]  /*eaf60*/  LOP3.LUT P5, RZ, R7, 0x4, RZ, 0xc0, !PT ;  /* 0x0000000407ff7812 */ /* 0x000fe200078ac0ff */
[----:B------:R-:W4:Y:S10]  /*eaf70*/  LDL.LU R28, [R1+0x41bc] ;  /* 0x0041bc00011c7983 */ /* 0x000f340000300800 */
        /* <DEDUP_REMOVED lines=28> */
[----:B-1----:R-:W-:-:S05]  /*eb140*/  IMAD.WIDE R148, R185, 0x4, R16 ;  /* 0x00000004b9947825 */ /* 0x002fca00078e0210 */
[----:B------:R1:W-:Y:S01]  /*eb150*/  @P5 STG.E desc[UR58][R148.64], R163 ;  /* 0x000000a394005986 */ /* 0x0003e2000c10193a */
[----:B------:R-:W-:Y:S01]  /*eb160*/  LOP3.LUT P2, RZ, R7, 0x20, RZ, 0xc0, !PT ;  /* 0x0000002007ff7812 */ /* 0x000fe2000784c0ff */
[----:B-1----:R-:W-:-:S05]  /*eb170*/  IMAD.WIDE R148, R185, 0x4, R14 ;  /* 0x00000004b9947825 */ /* 0x002fca00078e020e */
[----:B------:R1:W-:Y:S01]  /*eb180*/  @P4 STG.E desc[UR58][R148.64], R187 ;  /* 0x000000bb94004986 */ /* 0x0003e2000c10193a */
[----:B------:R-:W-:Y:S01]  /*eb190*/  LOP3.LUT P1, RZ, R7, 0x40, RZ, 0xc0, !PT ;  /* 0x0000004007ff7812 */ /* 0x000fe2000782c0ff */
[----:B-1----:R-:W-:Y:S01]  /*eb1a0*/  IMAD.WIDE R148, R185, 0x4, R12 ;  /* 0x00000004b9947825 */ /* 0x002fe200078e020c */
[----:B------:R-:W-:-:S04]  /*eb1b0*/  LOP3.LUT P0, RZ, R7, 0x80, RZ, 0xc0, !PT ;  /* 0x0000008007ff7812 */ /* 0x000fc8000780c0ff */
[----:B--2---:R3:W-:Y:S02]  /*eb1c0*/  @P3 STG.E desc[UR58][R148.64], R184 ;  /* 0x000000b894003986 */ /* 0x0047e4000c10193a */
[----:B---3--:R-:W-:-:S05]  /*eb1d0*/  IMAD.WIDE R148, R186, 0x4, R18 ;  /* 0x00000004ba947825 */ /* 0x008fca00078e0212 */
[----:B------:R1:W-:Y:S02]  /*eb1e0*/  @P2 STG.E desc[UR58][R148.64], R181 ;  /* 0x000000b594002986 */ /* 0x0003e4000c10193a */
[----:B-1----:R-:W-:-:S05]  /*eb1f0*/  IMAD.WIDE R148, R186, 0x4, R16 ;  /* 0x00000004ba947825 */ /* 0x002fca00078e0210 */
[----:B----4-:R1:W-:Y:S02]  /*eb200*/  @P1 STG.E desc[UR58][R148.64], R30 ;  /* 0x0000001e94001986 */ /* 0x0103e4000c10193a */
[----:B-1----:R-:W-:-:S05]  /*eb210*/  IMAD.WIDE R148, R186, 0x4, R14 ;  /* 0x00000004ba947825 */ /* 0x002fca00078e020e */
[----:B------:R1:W-:Y:S04]  /*eb220*/  @P0 STG.E desc[UR58][R148.64], R29 ;  /* 0x0000001d94000986 */ /* 0x0003e8000c10193a */
[----:B-1----:R-:W2:Y:S04]  /*eb230*/  LDL.LU R29, [R1+0x118] ;  /* 0x00011800011d7983 */ /* 0x002ea80000300800 */
[----:B------:R-:W3:Y:S04]  /*eb240*/  LDL.LU R163, [R1+0xf8] ;  /* 0x0000f80001a37983 */ /* 0x000ee80000300800 */
[----:B------:R-:W4:Y:S04]  /*eb250*/  LDL.LU R187, [R1+0xd8] ;  /* 0x0000d80001bb7983 */ /* 0x000f280000300800 */
[----:B------:R-:W4:Y:S04]  /*eb260*/  LDL.LU R185, [R1+0xa8] ;  /* 0x0000a80001b97983 */ /* 0x000f280000300800 */
[----:B------:R-:W3:Y:S04]  /*eb270*/  LDL.LU R184, [R1+0xe70] ;  /* 0x000e700001b87983 */ /* 0x000ee80000300800 */
[----:B------:R-:W4:Y:S01]  /*eb280*/  LDL.LU R181, [R1+0x88] ;  /* 0x0000880001b57983 */ /* 0x000f220000300800 */
[----:B------:R-:W-:-:S03]  /*eb290*/  LOP3.LUT P3, RZ, R7, 0x100, RZ, 0xc0, !PT ;  /* 0x0000010007ff7812 */ /* 0x000fc6000786c0ff */
[----:B------:R-:W4:Y:S01]  /*eb2a0*/  LDL.LU R30, [R1+0x24c] ;  /* 0x00024c00011e7983 */ /* 0x000f220000300800 */
[----:B------:R-:W-:-:S03]  /*eb2b0*/  IMAD.WIDE R148, R186, 0x4, R12 ;  /* 0x00000004ba947825 */ /* 0x000fc600078e020c */
[----:B------:R-:W4:Y:S04]  /*eb2c0*/  LDL.LU R161, [R1+0xe78] ;  /* 0x000e780001a17983 */ /* 0x000f280000300800 */
[----:B------:R-:W4:Y:S01]  /*eb2d0*/  LDL.LU R186, [R1+0xe7c] ;  /* 0x000e7c0001ba7983 */ /* 0x000f220000300800 */
[----:B------:R-:W-:-:S13]  /*eb2e0*/  LOP3.LUT P6, RZ, R7, 0x20000000, RZ, 0xc0, !PT ;  /* 0x2000000007ff7812 */ /* 0x000fda00078cc0ff */
        /* <DEDUP_REMOVED lines=10> */
[----:B------:R-:W-:Y:S01]  /*eb390*/  LOP3.LUT P6, RZ, R7, 0x200000, RZ, 0xc0, !PT ;  /* 0x0020000007ff7812 */ /* 0x000fe200078cc0ff */
[----:B--2---:R1:W-:Y:S04]  /*eb3a0*/  @P3 STG.E desc[UR58][R148.64], R29 ;  /* 0x0000001d94003986 */ /* 0x0043e8000c10193a */
[----:B-1----:R-:W2:Y:S04]  /*eb3b0*/  LDL.LU R29, [R1+0x22c] ;  /* 0x00022c00011d7983 */ /* 0x002ea80000300800 */
[----:B------:R-:W2:Y:S04]  /*eb3c0*/  LDL.LU R248, [R1+0x21c] ;  /* 0x00021c0001f87983 */ /* 0x000ea80000300800 */
[----:B------:R-:W2:Y:S04]  /*eb3d0*/  LDL.LU R183, [R1+0x11c] ;  /* 0x00011c0001b77983 */ /* 0x000ea80000300800 */
[----:B------:R-:W2:Y:S04]  /*eb3e0*/  LDL.LU R150, [R1+0xfc] ;  /* 0x0000fc0001967983 */ /* 0x000ea80000300800 */
[----:B------:R-:W2:Y:S01]  /*eb3f0*/  LDL.LU R151, [R1+0xdc] ;  /* 0x0000dc0001977983 */ /* 0x000ea20000300800 */
[----:B------:R-:W-:-:S03]  /*eb400*/  LOP3.LUT R0, R0, 0x7fffffff, RZ, 0xc0, !PT ;  /* 0x7fffffff00007812 */ /* 0x000fc600078ec0ff */
[----:B------:R-:W2:Y:S01]  /*eb410*/  LDL.LU R160, [R1+0xac] ;  /* 0x0000ac0001a07983 */ /* 0x000ea20000300800 */
[----:B------:R-:W-:Y:S02]  /*eb420*/  @P6 LOP3.LUT R0, R0, 0x80000000, RZ, 0xfc, !PT ;  /* 0x8000000000006812 */ /* 0x000fe400078efcff */
[C---:B------:R-:W-:Y:S02]  /*eb430*/  LOP3.LUT P6, RZ, R7.reuse, 0x100000, RZ, 0xc0, !PT ;  /* 0x0010000007ff7812 */ /* 0x040fe400078cc0ff */
[----:B------:R-:W-:Y:S02]  /*eb440*/  LOP3.LUT P2, RZ, R7, 0x200, RZ, 0xc0, !PT ;  /* 0x0000020007ff7812 */ /* 0x000fe4000784c0ff */
[----:B------:R-:W-:Y:S02]  /*eb450*/  LOP3.LUT R31, R31, 0xfffffffe, RZ, 0xc0, !PT ;  /* 0xfffffffe1f1f7812 */ /* 0x000fe400078ec0ff */
[----:B------:R-:W-:Y:S01]  /*eb460*/  LOP3.LUT P1, RZ, R7, 0x400, RZ, 0xc0, !PT ;  /* 0x0000040007ff7812 */ /* 0x000fe2000782c0ff */
[----:B---3--:R-:W-:Y:S01]  /*eb470*/  IMAD.WIDE R148, R184, 0x4, R18 ;  /* 0x00000004b8947825 */ /* 0x008fe200078e0212 */
[----:B------:R-:W3:Y:S05]  /*eb480*/  LDL.LU R162, [R1+0x8c] ;  /* 0x00008c0001a27983 */ /* 0x000eea0000300800 */
[----:B------:R-:W-:-:S02]  /*eb490*/  @P6 LOP3.LUT R31, R31, 0x1, RZ, 0xfc, !PT ;  /* 0x000000011f1f6812 */ /* 0x000fc400078efcff */
[----:B------:R-:W-:Y:S01]  /*eb4a0*/  LOP3.LUT P6, RZ, R7, 0x20000, RZ, 0xc0, !PT ;  /* 0x0002000007ff7812 */ /* 0x000fe200078cc0ff */
[----:B------:R1:W-:Y:S01]  /*eb4b0*/  @P2 STG.E desc[UR58][R148.64], R163 ;  /* 0x000000a394002986 */ /* 0x0003e2000c10193a */
[----:B------:R-:W-:Y:S01]  /*eb4c0*/  LOP3.LUT R31, R31, 0xfffffffd, RZ, 0xc0, !PT ;  /* 0xfffffffd1f1f7812 */ /* 0x000fe200078ec0ff */
[----:B-1----:R-:W-:Y:S02]  /*eb4d0*/  IMAD.WIDE R148, R184, 0x4, R16 ;  /* 0x00000004b8947825 */ /* 0x002fe400078e0210 */
[----:B------:R-:W3:Y:S08]  /*eb4e0*/  LDL.LU R163, [R1+0x230] ;  /* 0x0002300001a37983 */ /* 0x000ef00000300800 */
[----:B------:R-:W-:-:S02]  /*eb4f0*/  @P6 LOP3.LUT R31, R31, 0x2, RZ, 0xfc, !PT ;  /* 0x000000021f1f6812 */ /* 0x000fc400078efcff */
[C---:B------:R-:W-:Y:S01]  /*eb500*/  LOP3.LUT P6, RZ, R7.reuse, 0x8000, RZ, 0xc0, !PT ;  /* 0x0000800007ff7812 */ /* 0x040fe200078cc0ff */
[----:B----4-:R1:W-:Y:S01]  /*eb510*/  @P1 STG.E desc[UR58][R148.64], R187 ;  /* 0x000000bb94001986 */ /* 0x0103e2000c10193a */
[----:B------:R-:W-:Y:S02]  /*eb520*/  LOP3.LUT P0, RZ, R7, 0x2000, RZ, 0xc0, !PT ;  /* 0x0000200007ff7812 */ /* 0x000fe4000780c0ff */
[----:B------:R-:W-:Y:S01]  /*eb530*/  LOP3.LUT R31, R31, 0xfffffffb, RZ, 0xc0, !PT ;  /* 0xfffffffb1f1f7812 */ /* 0x000fe200078ec0ff */
[----:B-1----:R-:W4:Y:S08]  /*eb540*/  LDL.LU R187, [R1+0x190] ;  /* 0x0001900001bb7983 */ /* 0x002f300000300800 */
[----:B------:R-:W-:-:S02]  /*eb550*/  @P6 LOP3.LUT R31, R31, 0x4, RZ, 0xfc, !PT ;  /* 0x000000041f1f6812 */ /* 0x000fc400078efcff */
[----:B------:R-:W-:Y:S01]  /*eb560*/  LOP3.LUT P6, RZ, R7, 0x4000, RZ, 0xc0, !PT ;  /* 0x0000400007ff7812 */ /* 0x000fe200078cc0ff */
[----:B------:R-:W-:-:S05]  /*eb570*/  IMAD.WIDE R148, R184, 0x4, R14 ;  /* 0x00000004b8947825 */ /* 0x000fca00078e020e */
[----:B------:R1:W-:Y:S02]  /*eb580*/  @P0 STG.E desc[UR58][R148.64], R185 ;  /* 0x000000b994000986 */ /* 0x0003e4000c10193a */
[----:B-1----:R-:W-:Y:S02]  /*eb590*/  IMAD.WIDE R148, R184, 0x4, R12 ;  /* 0x00000004b8947825 */ /* 0x002fe400078e020c */
[----:B------:R-:W4:Y:S04]  /*eb5a0*/  LDL.LU R185, [R1+0x150] ;  /* 0x0001500001b97983 */ /* 0x000f280000300800 */
[----:B------:R1:W-:Y:S01]  /*eb5b0*/  @P6 STG.E desc[UR58][R148.64], R181 ;  /* 0x000000b594006986 */ /* 0x0003e2000c10193a */
[----:B------:R-:W-:-:S03]  /*eb5c0*/  LOP3.LUT P6, RZ, R31, 0x4, RZ, 0xc0, !PT ;  /* 0x000000041fff7812 */ /* 0x000fc600078cc0ff */
[----:B------:R-:W4:Y:S01]  /*eb5d0*/  LDL.LU R184, [R1+0x100] ;  /* 0x0001000001b87983 */ /* 0x000f220000300800 */
[----:B-1----:R-:W-:-:S09]  /*eb5e0*/  IMAD.WIDE R148, R182, 0x4, R18 ;  /* 0x00000004b6947825 */ /* 0x002fd200078e0212 */
[----:B------:R1:W-:Y:S01]  /*eb5f0*/  @P6 STG.E desc[UR58][R148.64], R30 ;  /* 0x0000001e94006986 */ /* 0x0003e2000c10193a */
[----:B------:R-:W-:-:S03]  /*eb600*/  LOP3.LUT P6, RZ, R31, 0x2, RZ, 0xc0, !PT ;  /* 0x000000021fff7812 */ /* 0x000fc600078cc0ff */
[----:B-1----:R-:W4:Y:S04]  /*eb610*/  LDL.LU R30, [R1+0xe0] ;  /* 0x0000e000011e7983 */ /* 0x002f280000300800 */
[----:B------:R-:W4:Y:S01]  /*eb620*/  LDL.LU R181, [R1+0xe80] ;  /* 0x000e800001b57983 */ /* 0x000f220000300800 */
[----:B------:R-:W-:-:S05]  /*eb630*/  IMAD.WIDE R148, R182, 0x4, R16 ;  /* 0x00000004b6947825 */ /* 0x000fca00078e0210 */
[----:B--2---:R1:W-:Y:S04]  /*eb640*/  @P6 STG.E desc[UR58][R148.64], R29 ;  /* 0x0000001d94006986 */ /* 0x0043e8000c10193a */
[----:B-1----:R-:W2:Y:S01]  /*eb650*/  LDL.LU R29, [R1+0xc0] ;  /* 0x0000c000011d7983 */ /* 0x002ea20000300800 */
[----:B------:R-:W-:Y:S01]  /*eb660*/  LOP3.LUT P6, RZ, R31, 0x1, RZ, 0xc0, !PT ;  /* 0x000000011fff7812 */ /* 0x000fe200078cc0ff */
[----:B------:R-:W-:-:S12]  /*eb670*/  IMAD.WIDE R148, R182, 0x4, R14 ;  /* 0x00000004b6947825 */ /* 0x000fd800078e020e */
[----:B------:R1:W-:Y:S01]  /*eb680*/  @P6 STG.E desc[UR58][R148.64], R248 ;  /* 0x000000f894006986 */ /* 0x0003e2000c10193a */
[----:B------:R-:W-:Y:S01]  /*eb690*/  LOP3.LUT P6, RZ, R0, 0x80000000, RZ, 0xc0, !PT ;  /* 0x8000000000ff7812 */ /* 0x000fe200078cc0ff */
[----:B-1----:R-:W-:-:S12]  /*eb6a0*/  IMAD.WIDE R148, R182, 0x4, R12 ;  /* 0x00000004b6947825 */ /* 0x002fd800078e020c */
[----:B------:R1:W-:Y:S01]  /*eb6b0*/  @P6 STG.E desc[UR58][R148.64], R183 ;  /* 0x000000b794006986 */ /* 0x0003e2000c10193a */
[C---:B------:R-:W-:Y:S01]  /*eb6c0*/  LOP3.LUT P6, RZ, R0.reuse, 0x40000000, RZ, 0xc0, !PT ;  /* 0x4000000000ff7812 */ /* 0x040fe200078cc0ff */
[----:B-1----:R-:W-:Y:S01]  /*eb6d0*/  IMAD.WIDE R148, R161, 0x4, R18 ;  /* 0x00000004a1947825 */ /* 0x002fe200078e0212 */
[----:B------:R-:W-:Y:S01]  /*eb6e0*/  LOP3.LUT P5, RZ, R7, 0x80000000, RZ, 0xc0, !PT ;  /* 0x8000000007ff7812 */ /* 0x000fe200078ac0ff */
[----:B------:R-:W2:Y:S10]  /*eb6f0*/  LDL.LU R183, [R1+0xe88] ;  /* 0x000e880001b77983 */ /* 0x000eb40000300800 */
[----:B------:R1:W-:Y:S01]  /*eb700*/  @P6 STG.E desc[UR58][R148.64], R150 ;  /* 0x0000009694006986 */ /* 0x0003e2000c10193a */
[----:B------:R-:W-:Y:S01]  /*eb710*/  LOP3.LUT P6, RZ, R0, 0x20000000, RZ, 0xc0, !PT ;  /* 0x2000000000ff7812 */ /* 0x000fe200078cc0ff */
[----:B-1----:R-:W-:-:S12]  /*eb720*/  IMAD.WIDE R148, R161, 0x4, R16 ;  /* 0x00000004a1947825 */ /* 0x002fd800078e0210 */
[----:B------:R1:W-:Y:S01]  /*eb730*/  @P6 STG.E desc[UR58][R148.64], R151 ;  /* 0x0000009794006986 */ /* 0x0003e2000c10193a */
[----:B------:R-:W-:Y:S01]  /*eb740*/  LOP3.LUT P6, RZ, R0, 0x10000000, RZ, 0xc0, !PT ;  /* 0x1000000000ff7812 */ /* 0x000fe200078cc0ff */
[----:B-1----:R-:W-:-:S12]  /*eb750*/  IMAD.WIDE R148, R161, 0x4, R14 ;  /* 0x00000004a1947825 */ /* 0x002fd800078e020e */
[----:B------:R1:W-:Y:S01]  /*eb760*/  @P6 STG.E desc[UR58][R148.64], R160 ;  /* 0x000000a094006986 */ /* 0x0003e2000c10193a */
[----:B------:R-:W-:Y:S02]  /*eb770*/  LOP3.LUT P6, RZ, R0, 0x8000000, RZ, 0xc0, !PT ;  /* 0x0800000000ff7812 */ /* 0x000fe400078cc0ff */
[----:B------:R-:W-:Y:S01]  /*eb780*/  LOP3.LUT P4, RZ, R8, 0x1, RZ, 0xc0, !PT ;  /* 0x0000000108ff7812 */ /* 0x000fe2000788c0ff */
[----:B-1----:R-:W-:-:S10]  /*eb790*/  IMAD.WIDE R148, R161, 0x4, R12 ;  /* 0x00000004a1947825 */ /* 0x002fd400078e020c */
[----:B---3--:R1:W-:Y:S02]  /*eb7a0*/  @P6 STG.E desc[UR58][R148.64], R162 ;  /* 0x000000a294006986 */ /* 0x0083e4000c10193a */
[----:B-1----:R-:W-:-:S05]  /*eb7b0*/  IMAD.WIDE R148, R186, 0x4, R18 ;  /* 0x00000004ba947825 */ /* 0x002fca00078e0212 */
[----:B------:R1:W-:Y:S02]  /*eb7c0*/  @P5 STG.E desc[UR58][R148.64], R163 ;  /* 0x000000a394005986 */ /* 0x0003e4000c10193a */
[----:B-1----:R-:W-:-:S05]  /*eb7d0*/  IMAD.WIDE R148, R186, 0x4, R16 ;  /* 0x00000004ba947825 */ /* 0x002fca00078e0210 */
[----:B----4-:R1:W-:Y:S04]  /*eb7e0*/  @P4 STG.E desc[UR58][R148.64], R187 ;  /* 0x000000bb94004986 */ /* 0x0103e8000c10193a */
[----:B-1----:R-:W3:Y:S01]  /*eb7f0*/  LDL.LU R187, [R1+0x90] ;  /* 0x0000900001bb7983 */ /* 0x002ee20000300800 */
[C---:B------:R-:W-:Y:S02]  /*eb800*/  LOP3.LUT P3, RZ, R8.reuse, 0x4, RZ, 0xc0, !PT ;  /* 0x0000000408ff7812 */ /* 0x040fe4000786c0ff */
[----:B------:R-:W-:Y:S01]  /*eb810*/  LOP3.LUT P2, RZ, R8, 0x10, RZ, 0xc0, !PT ;  /* 0x0000001008ff7812 */ /* 0x000fe2000784c0ff */
[----:B------:R-:W-:Y:S01]  /*eb820*/  IMAD.WIDE R148, R186, 0x4, R14 ;  /* 0x00000004ba947825 */ /* 0x000fe200078e020e */
[C---:B------:R-:W-:Y:S02]  /*eb830*/  LOP3.LUT P1, RZ, R8.reuse, 0x40, RZ, 0xc0, !PT ;  /* 0x0000004008ff7812 */ /* 0x040fe4000782c0ff */
[----:B------:R-:W-:-:S07]  /*eb840*/  LOP3.LUT P0, RZ, R8, 0x80, RZ, 0xc0, !PT ;  /* 0x0000008008ff7812 */ /* 0x000fce000780c0ff */
[----:B------:R1:W-:Y:S02]  /*eb850*/  @P3 STG.E desc[UR58][R148.64], R185 ;  /* 0x000000b994003986 */ /* 0x0003e4000c10193a */
[----:B-1----:R-:W-:Y:S02]  /*eb860*/  IMAD.WIDE R148, R186, 0x4, R12 ;  /* 0x00000004ba947825 */ /* 0x002fe400078e020c */
[----:B------:R-:W4:Y:S04]  /*eb870*/  LDL.LU R185, [R1+0x70] ;  /* 0x0000700001b97983 */ /* 0x000f280000300800 */
[----:B------:R1:W-:Y:S04]  /*eb880*/  @P2 STG.E desc[UR58][R148.64], R184 ;  /* 0x000000b894002986 */ /* 0x0003e8000c10193a */
[----:B------:R-:W4:Y:S01]  /*eb890*/  LDL.LU R186, [R1+0x234] ;  /* 0x0002340001ba7983 */ /* 0x000f220000300800 */
[----:B-1----:R-:W-:-:S03]  /*eb8a0*/  IMAD.WIDE R148, R181, 0x4, R18 ;  /* 0x00000004b5947825 */ /* 0x002fc600078e0212 */
[----:B------:R-:W4:Y:S04]  /*eb8b0*/  LDL.LU R184, [R1+0x194] ;  /* 0x0001940001b87983 */ /* 0x000f280000300800 */
[----:B------:R1:W-:Y:S02]  /*eb8c0*/  @P1 STG.E desc[UR58][R148.64], R30 ;  /* 0x0000001e94001986 */ /* 0x0003e4000c10193a */
[----:B-1----:R-:W-:Y:S02]  /*eb8d0*/  IMAD.WIDE R148, R181, 0x4, R16 ;  /* 0x00000004b5947825 */ /* 0x002fe400078e0210 */
[----:B------:R-:W4:Y:S04]  /*eb8e0*/  LDL.LU R30, [R1+0x154] ;  /* 0x00015400011e7983 */ /* 0x000f280000300800 */
[----:B--2---:R1:W-:Y:S04]  /*eb8f0*/  @P0 STG.E desc[UR58][R148.64], R29 ;  /* 0x0000001d94000986 */ /* 0x0043e8000c10193a */
[----:B-1----:R-:W2:Y:S01]  /*eb900*/  LDL.LU R29, [R1+0xe84] ;  /* 0x000e8400011d7983 */ /* 0x002ea20000300800 */
[----:B------:R-:W-:-:S03]  /*eb910*/  LOP3.LUT P6, RZ, R9, 0x1, RZ, 0xc0, !PT ;  /* 0x0000000109ff7812 */ /* 0x000fc600078cc0ff */
[----:B------:R-:W2:Y:S01]  /*eb920*/  LDL.LU R250, [R1+0x104] ;  /* 0x0001040001fa7983 */ /* 0x000ea20000300800 */
[----:B------:R-:W-:-:S03]  /*eb930*/  LOP3.LUT R0, R0, 0xfff7ffff, RZ, 0xc0, !PT ;  /* 0xfff7ffff00007812 */ /* 0x000fc600078ec0ff */
[----:B------:R-:W2:Y:S04]  /*eb940*/  LDL.LU R249, [R1+0xe4] ;  /* 0x0000e40001f97983 */ /* 0x000ea80000300800 */
[----:B------:R-:W2:Y:S02]  /*eb950*/  LDL.LU R248, [R1+0xc4] ;  /* 0x0000c40001f87983 */ /* 0x000ea40000300800 */
[----:B------:R-:W-:Y:S02]  /*eb960*/  @P6 LOP3.LUT R0, R0, 0x80000, RZ, 0xfc, !PT ;  /* 0x0008000000006812 */ /* 0x000fe400078efcff */
[----:B------:R-:W-:Y:S01]  /*eb970*/  LOP3.LUT P6, RZ, R8, 0x20000000, RZ, 0xc0, !PT ;  /* 0x2000000008ff7812 */ /* 0x000fe200078cc0ff */
[----:B------:R-:W2:Y:S01]  /*eb980*/  LDL.LU R182, [R1+0x94] ;  /* 0x0000940001b67983 */ /* 0x000ea20000300800 */
[----:B------:R-:W-:-:S02]  /*eb990*/  LOP3.LUT R0, R0, 0xffefffff, RZ, 0xc0, !PT ;  /* 0xffefffff00007812 */ /* 0x000fc400078ec0ff */
[----:B------:R-:W-:Y:S01]  /*eb9a0*/  LOP3.LUT P3, RZ, R8, 0x400, RZ, 0xc0, !PT ;  /* 0x0000040008ff7812 */ /* 0x000fe2000786c0ff */
[----:B------:R-:W-:Y:S01]  /*eb9b0*/  IMAD.WIDE R148, R181, 0x4, R14 ;  /* 0x00000004b5947825 */ /* 0x000fe200078e020e */
[----:B------:R-:W2:Y:S04]  /*eb9c0*/  LDL.LU R151, [R1+0x238] ;  /* 0x0002380001977983 */ /* 0x000ea80000300800 */
[----:B------:R-:W2:Y:S03]  /*eb9d0*/  LDL.LU R160, [R1+0x198] ;  /* 0x0001980001a07983 */ /* 0x000ea60000300800 */
[----:B------:R-:W-:Y:S01]  /*eb9e0*/  @P6 LOP3.LUT R0, R0, 0x100000, RZ, 0xfc, !PT ;  /* 0x0010000000006812 */ /* 0x000fe200078efcff */
[----:B------:R-:W2:Y:S01]  /*eb9f0*/  LDL.LU R161, [R1+0x158] ;  /* 0x0001580001a17983 */ /* 0x000ea20000300800 */
[----:B------:R-:W-:-:S02]  /*eba00*/  LOP3.LUT P6, RZ, R8, 0x10000000, RZ, 0xc0, !PT ;  /* 0x1000000008ff7812 */ /* 0x000fc400078cc0ff */
[----:B------:R-:W-:Y:S01]  /*eba10*/  LOP3.LUT R0, R0, 0xffdfffff, RZ, 0xc0, !PT ;  /* 0xffdfffff00007812 */ /* 0x000fe200078ec0ff */
[----:B------:R-:W2:Y:S04]  /*eba20*/  LDL.LU R162, [R1+0xe8c] ;  /* 0x000e8c0001a27983 */ /* 0x000ea80000300800 */
[----:B------:R-:W2:Y:S06]  /*eba30*/  LDL.LU R163, [R1+0x108] ;  /* 0x0001080001a37983 */ /* 0x000eac0000300800 */
[----:B------:R-:W-:-:S02]  /*eba40*/  @P6 LOP3.LUT R0, R0, 0x200000, RZ, 0xfc, !PT ;  /* 0x0020000000006812 */ /* 0x000fc400078efcff */
        /* <DEDUP_REMOVED lines=11> */
[----:B---3--:R1:W-:Y:S02]  /*ebb00*/  @P3 STG.E desc[UR58][R148.64], R187 ;  /* 0x000000bb94003986 */ /* 0x0083e4000c10193a */
[----:B-1----:R-:W-:Y:S02]  /*ebb10*/  IMAD.WIDE R148, R181, 0x4, R12 ;  /* 0x00000004b5947825 */ /* 0x002fe400078e020c */
[----:B------:R-:W3:Y:S04]  /*ebb20*/  LDL.LU R181, [R1+0xe90] ;  /* 0x000e900001b57983 */ /* 0x000ee80000300800 */
[----:B------:R-:W3:Y:S01]  /*ebb30*/  LDL.LU R150, [R1+0x74] ;  /* 0x0000740001967983 */ /* 0x000ee20000300800 */
[----:B------:R-:W-:-:S02]  /*ebb40*/  LOP3.LUT P2, RZ, R8, 0x800, RZ, 0xc0, !PT ;  /* 0x0000080008ff7812 */ /* 0x000fc4000784c0ff */
[----:B------:R-:W-:Y:S01]  /*ebb50*/  @P6 LOP3.LUT R0, R0, 0x2000000, RZ, 0xfc, !PT ;  /* 0x0200000000006812 */ /* 0x000fe200078efcff */
[----:B------:R-:W3:Y:S01]  /*ebb60*/  LDL.LU R187, [R1+0xe8] ;  /* 0x0000e80001bb7983 */ /* 0x000ee20000300800 */
[C---:B------:R-:W-:Y:S02]  /*ebb70*/  LOP3.LUT P6, RZ, R8.reuse, 0x80000, RZ, 0xc0, !PT ;  /* 0x0008000008ff7812 */ /* 0x040fe400078cc0ff */
[C---:B------:R-:W-:Y:S02]  /*ebb80*/  LOP3.LUT P1, RZ, R8.reuse, 0x2000, RZ, 0xc0, !PT ;  /* 0x0000200008ff7812 */ /* 0x040fe4000782c0ff */
[----:B------:R-:W-:Y:S02]  /*ebb90*/  LOP3.LUT P0, RZ, R8, 0x8000, RZ, 0xc0, !PT ;  /* 0x0000800008ff7812 */ /* 0x000fe4000780c0ff */
[----:B------:R-:W-:-:S03]  /*ebba0*/  LOP3.LUT R0, R0, 0xfbffffff, RZ, 0xc0, !PT ;  /* 0xfbffffff00007812 */ /* 0x000fc600078ec0ff */
[----:B----4-:R2:W-:Y:S04]  /*ebbb0*/  @P2 STG.E desc[UR58][R148.64], R185 ;  /* 0x000000b994002986 */ /* 0x0105e8000c10193a */
[----:B------:R-:W-:Y:S02]  /*ebbc0*/  @P6 LOP3.LUT R0, R0, 0x4000000, RZ, 0xfc, !PT ;  /* 0x0400000000006812 */ /* 0x000fe400078efcff */
[----:B------:R-:W-:Y:S01]  /*ebbd0*/  LOP3.LUT P6, RZ, R8, 0x40000, RZ, 0xc0, !PT ;  /* 0x0004000008ff7812 */ /* 0x000fe200078cc0ff */
[----:B--2---:R-:W-:-:S05]  /*ebbe0*/  IMAD.WIDE R148, R29, 0x4, R18 ;  /* 0x000000041d947825 */ /* 0x004fca00078e0212 */
[----:B------:R1:W-:Y:S02]  /*ebbf0*/  @P1 STG.E desc[UR58][R148.64], R186 ;  /* 0x000000ba94001986 */ /* 0x0003e4000c10193a */
[C---:B-1----:R-:W-:Y:S02]  /*ebc00*/  IMAD.WIDE R148, R29.reuse, 0x4, R16 ;  /* 0x000000041d947825 */ /* 0x042fe400078e0210 */
[----:B------:R-:W2:Y:S04]  /*ebc10*/  LDL.LU R186, [R1+0xc8] ;  /* 0x0000c80001ba7983 */ /* 0x000ea80000300800 */
[----:B------:R1:W-:Y:S02]  /*ebc20*/  @P0 STG.E desc[UR58][R148.64], R184 ;  /* 0x000000b894000986 */ /* 0x0003e4000c10193a */
[----:B-1----:R-:W-:-:S02]  /*ebc30*/  IMAD.WIDE R148, R29, 0x4, R14 ;  /* 0x000000041d947825 */ /* 0x002fc400078e020e */
[----:B------:R-:W4:Y:S04]  /*ebc40*/  LDL.LU R184, [R1+0x98] ;  /* 0x0000980001b87983 */ /* 0x000f280000300800 */
[----:B------:R1:W-:Y:S02]  /*ebc50*/  @P6 STG.E desc[UR58][R148.64], R30 ;  /* 0x0000001e94006986 */ /* 0x0003e4000c10193a */
[----:B-1----:R-:W-:Y:S02]  /*ebc60*/  IMAD.WIDE R148, R29, 0x4, R12 ;  /* 0x000000041d947825 */ /* 0x002fe400078e020c */
[----:B------:R-:W4:Y:S04]  /*ebc70*/  LDL.LU R30, [R1+0x78] ;  /* 0x00007800011e7983 */ /* 0x000f280000300800 */
[----:B------:R-:W4:Y:S04]  /*ebc80*/  LDL.LU R29, [R1+0x23c] ;  /* 0x00023c00011d7983 */ /* 0x000f280000300800 */
[----:B------:R-:W4:Y:S01]  /*ebc90*/  LDL.LU R185, [R1+0xe94] ;  /* 0x000e940001b97983 */ /* 0x000f220000300800 */
[----:B------:R-:W-:-:S13]  /*ebca0*/  LOP3.LUT P6, RZ, R0, 0x4000000, RZ, 0xc0, !PT ;  /* 0x0400000000ff7812 */ /* 0x000fda00078cc0ff */
        /* <DEDUP_REMOVED lines=12> */
[----:B---3--:R1:W-:Y:S01]  /*ebd70*/  @P6 STG.E desc[UR58][R148.64], R150 ;  /* 0x0000009694006986 */ /* 0x0083e2000c10193a */
[----:B------:R-:W-:Y:S01]  /*ebd80*/  LOP3.LUT P6, RZ, R0, 0x200000, RZ, 0xc0, !PT ;  /* 0x0020000000ff7812 */ /* 0x000fe200078cc0ff */
[----:B-1----:R-:W-:-:S12]  /*ebd90*/  IMAD.WIDE R148, R162, 0x4, R18 ;  /* 0x00000004a2947825 */ /* 0x002fd800078e0212 */
[----:B------:R1:W-:Y:S01]  /*ebda0*/  @P6 STG.E desc[UR58][R148.64], R151 ;  /* 0x0000009794006986 */ /* 0x0003e2000c10193a */
[----:B------:R-:W-:Y:S01]  /*ebdb0*/  LOP3.LUT P6, RZ, R0, 0x100000, RZ, 0xc0, !PT ;  /* 0x0010000000ff7812 */ /* 0x000fe200078cc0ff */
[----:B-1----:R-:W-:-:S12]  /*ebdc0*/  IMAD.WIDE R148, R162, 0x4, R16 ;  /* 0x00000004a2947825 */ /* 0x002fd800078e0210 */
[----:B------:R1:W-:Y:S01]  /*ebdd0*/  @P6 STG.E desc[UR58][R148.64], R160 ;  /* 0x000000a094006986 */ /* 0x0003e2000c10193a */
[----:B------:R-:W-:Y:S02]  /*ebde0*/  LOP3.LUT P6, RZ, R0, 0x80000, RZ, 0xc0, !PT ;  /* 0x0008000000ff7812 */ /* 0x000fe400078cc0ff */
[C---:B------:R-:W-:Y:S02]  /*ebdf0*/  LOP3.LUT P5, RZ, R9.reuse, 0x4, RZ, 0xc0, !PT ;  /* 0x0000000409ff7812 */ /* 0x040fe400078ac0ff */
[----:B------:R-:W-:Y:S01]  /*ebe00*/  LOP3.LUT P4, RZ, R9, 0x10, RZ, 0xc0, !PT ;  /* 0x0000001009ff7812 */ /* 0x000fe2000788c0ff */
[----:B-1----:R-:W-:-:S08]  /*ebe10*/  IMAD.WIDE R148, R162, 0x4, R14 ;  /* 0x00000004a2947825 */ /* 0x002fd000078e020e */
        /* <DEDUP_REMOVED lines=11> */
[----:B-1----:R-:W-:-:S05]  /*ebed0*/  IMAD.WIDE R148, R181, 0x4, R14 ;  /* 0x00000004b5947825 */ /* 0x002fca00078e020e */
[----:B----4-:R1:W-:Y:S02]  /*ebee0*/  @P2 STG.E desc[UR58][R148.64], R184 ;  /* 0x000000b894002986 */ /* 0x0103e4000c10193a */
[----:B-1----:R-:W-:-:S05]  /*ebef0*/  IMAD.WIDE R148, R181, 0x4, R12 ;  /* 0x00000004b5947825 */ /* 0x002fca00078e020c */
[----:B------:R1:W-:Y:S02]  /*ebf00*/  @P1 STG.E desc[UR58][R148.64], R30 ;  /* 0x0000001e94001986 */ /* 0x0003e4000c10193a */
[----:B-1----:R-:W-:-:S05]  /*ebf10*/  IMAD.WIDE R148, R185, 0x4, R18 ;  /* 0x00000004b9947825 */ /* 0x002fca00078e0212 */
[----:B------:R1:W-:Y:S04]  /*ebf20*/  @P0 STG.E desc[UR58][R148.64], R29 ;  /* 0x0000001d94000986 */ /* 0x0003e8000c10193a */
[----:B-1----:R-:W2:Y:S04]  /*ebf30*/  LDL.LU R29, [R1+0x19c] ;  /* 0x00019c00011d7983 */ /* 0x002ea80000300800 */
[----:B------:R-:W3:Y:S04]  /*ebf40*/  LDL.LU R187, [R1+0x15c] ;  /* 0x00015c0001bb7983 */ /* 0x000ee80000300800 */
[----:B------:R-:W4:Y:S04]  /*ebf50*/  LDL.LU R186, [R1+0x10c] ;  /* 0x00010c0001ba7983 */ /* 0x000f280000300800 */
[----:B------:R-:W4:Y:S04]  /*ebf60*/  LDL.LU R30, [R1+0xec] ;  /* 0x0000ec00011e7983 */ /* 0x000f280000300800 */
[----:B------:R-:W4:Y:S04]  /*ebf70*/  LDL.LU R184, [R1+0xcc] ;  /* 0x0000cc0001b87983 */ /* 0x000f280000300800 */
[----:B------:R-:W4:Y:S04]  /*ebf80*/  LDL.LU R181, [R1+0x9c] ;  /* 0x00009c0001b57983 */ /* 0x000f280000300800 */
[----:B------:R-:W4:Y:S01]  /*ebf90*/  LDL.LU R248, [R1+0xe98] ;  /* 0x000e980001f87983 */ /* 0x000f220000300800 */
[----:B------:R-:W-:Y:S01]  /*ebfa0*/  LOP3.LUT P3, RZ, R9, 0x2000, RZ, 0xc0, !PT ;  /* 0x0000200009ff7812 */ /* 0x000fe2000786c0ff */
[----:B------:R-:W-:Y:S01]  /*ebfb0*/  IMAD.WIDE R148, R185, 0x4, R16 ;  /* 0x00000004b9947825 */ /* 0x000fe200078e0210 */
[----:B------:R-:W-:-:S02]  /*ebfc0*/  LOP3.LUT P6, RZ, R10, 0x8, RZ, 0xc0, !PT ;  /* 0x000000080aff7812 */ /* 0x000fc400078cc0ff */
        /* <DEDUP_REMOVED lines=11> */
[C---:B------:R-:W-:Y:S02]  /*ec080*/  LOP3.LUT P6, RZ, R9.reuse, 0x8000000, RZ, 0xc0, !PT ;  /* 0x0800000009ff7812 */ /* 0x040fe400078cc0ff */
[----:B------:R-:W-:Y:S02]  /*ec090*/  LOP3.LUT R0, R0, 0xffff7fff, RZ, 0xc0, !PT ;  /* 0xffff7fff00007812 */ /* 0x000fe400078ec0ff */
[----:B------:R-:W-:-:S09]  /*ec0a0*/  LOP3.LUT P2, RZ, R9, 0x8000, RZ, 0xc0, !PT ;  /* 0x0000800009ff7812 */ /* 0x000fd2000784c0ff */
[----:B------:R-:W-:Y:S02]  /*ec0b0*/  @P6 LOP3.LUT R0, R0, 0x8000, RZ, 0xfc, !PT ;  /* 0x0000800000006812 */ /* 0x000fe400078efcff */
[----:B------:R-:W-:Y:S02]  /*ec0c0*/  LOP3.LUT P6, RZ, R9, 0x2000000, RZ, 0xc0, !PT ;  /* 0x0200000009ff7812 */ /* 0x000fe400078cc0ff */
[----:B------:R-:W-:-:S11]  /*ec0d0*/  LOP3.LUT R0, R0, 0xfffeffff, RZ, 0xc0, !PT ;  /* 0xfffeffff00007812 */ /* 0x000fd600078ec0ff */
[----:B------:R-:W-:Y:S02]  /*ec0e0*/  @P6 LOP3.LUT R0, R0, 0x10000, RZ, 0xfc, !PT ;  /* 0x0001000000006812 */ /* 0x000fe400078efcff */
[C---:B------:R-:W-:Y:S02]  /*ec0f0*/  LOP3.LUT P6, RZ, R9.reuse, 0x1000000, RZ, 0xc0, !PT ;  /* 0x0100000009ff7812 */ /* 0x040fe400078cc0ff */
[----:B------:R-:W-:Y:S02]  /*ec100*/  LOP3.LUT R0, R0, 0xfffdffff, RZ, 0xc0, !PT ;  /* 0xfffdffff00007812 */ /* 0x000fe400078ec0ff */
[C---:B------:R-:W-:Y:S02]  /*ec110*/  LOP3.LUT P1, RZ, R9.reuse, 0x20000, RZ, 0xc0, !PT ;  /* 0x0002000009ff7812 */ /* 0x040fe4000782c0ff */
[----:B------:R-:W-:-:S07]  /*ec120*/  LOP3.LUT P0, RZ, R9, 0x40000, RZ, 0xc0, !PT ;  /* 0x0004000009ff7812 */ /* 0x000fce000780c0ff */
        /* <DEDUP_REMOVED lines=11> */
[----:B------:R-:W-:-:S03]  /*ec1e0*/  IMAD.WIDE R148, R185, 0x4, R14 ;  /* 0x00000004b9947825 */ /* 0x000fc600078e020e */
[----:B------:R-:W2:Y:S04]  /*ec1f0*/  LDL.LU R160, [R1+0x360] ;  /* 0x0003600001a07983 */ /* 0x000ea80000300800 */
[----:B---3--:R1:W-:Y:S04]  /*ec200*/  @P2 STG.E desc[UR58][R148.64], R187 ;  /* 0x000000bb94002986 */ /* 0x0083e8000c10193a */
[----:B-1----:R-:W3:Y:S04]  /*ec210*/  LDL.LU R187, [R1+0xea0] ;  /* 0x000ea00001bb7983 */ /* 0x002ee80000300800 */
[----:B------:R-:W3:Y:S01]  /*ec220*/  LDL.LU R161, [R1+0x2a0] ;  /* 0x0002a00001a17983 */ /* 0x000ee20000300800 */
[----:B------:R-:W-:-:S03]  /*ec230*/  IMAD.WIDE R148, R185, 0x4, R12 ;  /* 0x00000004b9947825 */ /* 0x000fc600078e020c */
[----:B------:R-:W3:Y:S04]  /*ec240*/  LDL.LU R162, [R1+0x250] ;  /* 0x0002500001a27983 */ /* 0x000ee80000300800 */
[----:B----4-:R1:W-:Y:S02]  /*ec250*/  @P1 STG.E desc[UR58][R148.64], R186 ;  /* 0x000000ba94001986 */ /* 0x0103e4000c10193a */
[----:B-1----:R-:W-:-:S05]  /*ec260*/  IMAD.WIDE R148, R248, 0x4, R18 ;  /* 0x00000004f8947825 */ /* 0x002fca00078e0212 */
[----:B------:R1:W-:Y:S04]  /*ec270*/  @P0 STG.E desc[UR58][R148.64], R30 ;  /* 0x0000001e94000986 */ /* 0x0003e8000c10193a */
[----:B-1----:R-:W4:Y:S04]  /*ec280*/  LDL.LU R30, [R1+0xea4] ;  /* 0x000ea400011e7983 */ /* 0x002f280000300800 */
[----:B------:R-:W4:Y:S01]  /*ec290*/  LDL.LU R163, [R1+0x180] ;  /* 0x0001800001a37983 */ /* 0x000f220000300800 */
[----:B------:R-:W-:-:S03]  /*ec2a0*/  IMAD.WIDE R148, R248, 0x4, R16 ;  /* 0x00000004f8947825 */ /* 0x000fc600078e0210 */
[----:B------:R-:W4:Y:S04]  /*ec2b0*/  LDL.LU R185, [R1+0x140] ;  /* 0x0001400001b97983 */ /* 0x000f280000300800 */
[----:B------:R1:W-:Y:S01]  /*ec2c0*/  @P6 STG.E desc[UR58][R148.64], R184 ;  /* 0x000000b894006986 */ /* 0x0003e2000c10193a */
[----:B------:R-:W-:-:S03]  /*ec2d0*/  LOP3.LUT P6, RZ, R0, 0x40000, RZ, 0xc0, !PT ;  /* 0x0004000000ff7812 */ /* 0x000fc600078cc0ff */
[----:B------:R-:W4:Y:S01]  /*ec2e0*/  LDL.LU R186, [R1+0x644] ;  /* 0x0006440001ba7983 */ /* 0x000f220000300800 */
[----:B-1----:R-:W-:-:S03]  /*ec2f0*/  IMAD.WIDE R148, R248, 0x4, R14 ;  /* 0x00000004f8947825 */ /* 0x002fc600078e020e */
[----:B------:R-:W4:Y:S06]  /*ec300*/  LDL.LU R184, [R1+0x634] ;  /* 0x0006340001b87983 */ /* 0x000f2c0000300800 */
[----:B------:R1:W-:Y:S04]  /*ec310*/  @P6 STG.E desc[UR58][R148.64], R181 ;  /* 0x000000b594006986 */ /* 0x0003e8000c10193a */
[----:B-1----:R-:W4:Y:S01]  /*ec320*/  LDL.LU R181, [R1+0x504] ;  /* 0x0005040001b57983 */ /* 0x002f220000300800 */
[----:B------:R-:W-:Y:S01]  /*ec330*/  LOP3.LUT P6, RZ, R0, 0x20000, RZ, 0xc0, !PT ;  /* 0x0002000000ff7812 */ /* 0x000fe200078cc0ff */
[----:B------:R-:W-:Y:S01]  /*ec340*/  IMAD.WIDE R148, R248, 0x4, R12 ;  /* 0x00000004f8947825 */ /* 0x000fe200078e020c */
[----:B------:R-:W-:-:S02]  /*ec350*/  LOP3.LUT P5, RZ, R10, 0x20, RZ, 0xc0, !PT ;  /* 0x000000200aff7812 */ /* 0x000fc400078ac0ff */
[C---:B------:R-:W-:Y:S02]  /*ec360*/  LOP3.LUT P4, RZ, R10.reuse, 0x80, RZ, 0xc0, !PT ;  /* 0x000000800aff7812 */ /* 0x040fe4000788c0ff */
[C---:B------:R-:W-:Y:S02]  /*ec370*/  LOP3.LUT P3, RZ, R10.reuse, 0x200, RZ, 0xc0, !PT ;  /* 0x000002000aff7812 */ /* 0x040fe4000786c0ff */
[C---:B------:R-:W-:Y:S02]  /*ec380*/  LOP3.LUT P2, RZ, R10.reuse, 0x400, RZ, 0xc0, !PT ;  /* 0x000004000aff7812 */ /* 0x040fe4000784c0ff */
[----:B------:R-:W-:-:S03]  /*ec390*/  LOP3.LUT P1, RZ, R10, 0x2000, RZ, 0xc0, !PT ;  /* 0x000020000aff7812 */ /* 0x000fc6000782c0ff */
        /* <DEDUP_REMOVED lines=8> */
[----:B------:R-:W-:Y:S01]  /*ec420*/  LOP3.LUT P6, RZ, R0, 0x4000, RZ, 0xc0, !PT ;  /* 0x0000400000ff7812 */ /* 0x000fe200078cc0ff */
[----:B-1----:R-:W-:-:S12]  /*ec430*/  IMAD.WIDE R148, R151, 0x4, R14 ;  /* 0x0000000497947825 */ /* 0x002fd800078e020e */
[----:B------:R1:W-:Y:S01]  /*ec440*/  @P6 STG.E desc[UR58][R148.64], R150 ;  /* 0x0000009694006986 */ /* 0x0003e2000c10193a */
[C---:B------:R-:W-:Y:S01]  /*ec450*/  LOP3.LUT P6, RZ, R0.reuse, 0x2000, RZ, 0xc0, !PT ;  /* 0x0000200000ff7812 */ /* 0x040fe200078cc0ff */
[----:B-1----:R-:W-:Y:S02]  /*ec460*/  IMAD.WIDE R148, R151, 0x4, R12 ;  /* 0x0000000497947825 */ /* 0x002fe400078e020c */
[----:B------:R-:W2:Y:S10]  /*ec470*/  LDL.LU R151, [R1+0xeb0] ;  /* 0x000eb00001977983 */ /* 0x000eb40000300800 */
[----:B------:R3:W-:Y:S01]  /*ec480*/  @P6 STG.E desc[UR58][R148.64], R160 ;  /* 0x000000a094006986 */ /* 0x0007e2000c10193a */
[----:B------:R-:W-:Y:S01]  /*ec490*/  LOP3.LUT P6, RZ, R0, 0x1000, RZ, 0xc0, !PT ;  /* 0x0000100000ff7812 */ /* 0x000fe200078cc0ff */
[----:B---3--:R-:W-:-:S12]  /*ec4a0*/  IMAD.WIDE R148, R187, 0x4, R18 ;  /* 0x00000004bb947825 */ /* 0x008fd800078e0212 */
[----:B------:R1:W-:Y:S01]  /*ec4b0*/  @P6 STG.E desc[UR58][R148.64], R161 ;  /* 0x000000a194006986 */ /* 0x0003e2000c10193a */
[----:B------:R-:W-:Y:S01]  /*ec4c0*/  LOP3.LUT P6, RZ, R0, 0x800, RZ, 0xc0, !PT ;  /* 0x0000080000ff7812 */ /* 0x000fe200078cc0ff */
[----:B-1----:R-:W-:-:S12]  /*ec4d0*/  IMAD.WIDE R148, R187, 0x4, R16 ;  /* 0x00000004bb947825 */ /* 0x002fd800078e0210 */
[----:B------:R1:W-:Y:S02]  /*ec4e0*/  @P6 STG.E desc[UR58][R148.64], R162 ;  /* 0x000000a294006986 */ /* 0x0003e4000c10193a */
[----:B-1----:R-:W-:-:S05]  /*ec4f0*/  IMAD.WIDE R148, R187, 0x4, R14 ;  /* 0x00000004bb947825 */ /* 0x002fca00078e020e */
[----:B----4-:R1:W-:Y:S02]  /*ec500*/  @P5 STG.E desc[UR58][R148.64], R163 ;  /* 0x000000a394005986 */ /* 0x0103e4000c10193a */
[----:B-1----:R-:W-:-:S05]  /*ec510*/  IMAD.WIDE R148, R187, 0x4, R12 ;  /* 0x00000004bb947825 */ /* 0x002fca00078e020c */
[----:B------:R1:W-:Y:S02]  /*ec520*/  @P4 STG.E desc[UR58][R148.64], R185 ;  /* 0x000000b994004986 */ /* 0x0003e4000c10193a */
[----:B-1----:R-:W-:-:S05]  /*ec530*/  IMAD.WIDE R148, R30, 0x4, R18 ;  /* 0x000000041e947825 */ /* 0x002fca00078e0212 */
[----:B------:R1:W-:Y:S02]  /*ec540*/  @P3 STG.E desc[UR58][R148.64], R186 ;  /* 0x000000ba94003986 */ /* 0x0003e4000c10193a */
[C---:B-1----:R-:W-:Y:S02]  /*ec550*/  IMAD.WIDE R148, R30.reuse, 0x4, R16 ;  /* 0x000000041e947825 */ /* 0x042fe400078e0210 */
[----:B------:R-:W3:Y:S04]  /*ec560*/  LDL.LU R186, [R1+0x2a4] ;  /* 0x0002a40001ba7983 */ /* 0x000ee80000300800 */
[----:B------:R1:W-:Y:S02]  /*ec570*/  @P2 STG.E desc[UR58][R148.64], R184 ;  /* 0x000000b894002986 */ /* 0x0003e4000c10193a */
[----:B-1----:R-:W-:-:S02]  /*ec580*/  IMAD.WIDE R148, R30, 0x4, R14 ;  /* 0x000000041e947825 */ /* 0x002fc400078e020e */
[----:B------:R-:W4:Y:S04]  /*ec590*/  LDL.LU R184, [R1+0x254] ;  /* 0x0002540001b87983 */ /* 0x000f280000300800 */
[----:B------:R1:W-:Y:S02]  /*ec5a0*/  @P1 STG.E desc[UR58][R148.64], R181 ;  /* 0x000000b594001986 */ /* 0x0003e4000c10193a */
[----:B-1----:R-:W-:Y:S02]  /*ec5b0*/  IMAD.WIDE R148, R30, 0x4, R12 ;  /* 0x000000041e947825 */ /* 0x002fe400078e020c */
[----:B------:R-:W4:Y:S04]  /*ec5c0*/  LDL.LU R181, [R1+0x184] ;  /* 0x0001840001b57983 */ /* 0x000f280000300800 */
[----:B------:R-:W3:Y:S01]  /*ec5d0*/  LDL.LU R30, [R1+0xea8] ;  /* 0x000ea800011e7983 */ /* 0x000ee20000300800 */
[----:B------:R-:W-:-:S13]  /*ec5e0*/  LOP3.LUT P0, RZ, R10, 0x4000, RZ, 0xc0, !PT ;  /* 0x000040000aff7812 */ /* 0x000fda000780c0ff */
[----:B--2---:R1:W-:Y:S04]  /*ec5f0*/  @P0 STG.E desc[UR58][R148.64], R29 ;  /* 0x0000001d94000986 */ /* 0x0043e8000c10193a */
[----:B-1----:R-:W2:Y:S04]  /*ec600*/  LDL.LU R29, [R1+0x144] ;  /* 0x00014400011d7983 */ /* 0x002ea80000300800 */
        /* <DEDUP_REMOVED lines=13> */
[----:B------:R-:W-:-:S02]  /*ec6e0*/  LOP3.LUT P3, RZ, R10, 0x10000, RZ, 0xc0, !PT ;  /* 0x000100000aff7812 */ /* 0x000fc4000786c0ff */
[C---:B------:R-:W-:Y:S02]  /*ec6f0*/  LOP3.LUT P2, RZ, R10.reuse, 0x40000, RZ, 0xc0, !PT ;  /* 0x000400000aff7812 */ /* 0x040fe4000784c0ff */
        /* <DEDUP_REMOVED lines=14> */
[----:B---3--:R-:W-:-:S05]  /*ec7e0*/  IMAD.WIDE R148, R30, 0x4, R18 ;  /* 0x000000041e947825 */ /* 0x008fca00078e0212 */
[----:B------:R1:W-:Y:S02]  /*ec7f0*/  @P3 STG.E desc[UR58][R148.64], R186 ;  /* 0x000000ba94003986 */ /* 0x0003e4000c10193a */
[C---:B-1----:R-:W-:Y:S02]  /*ec800*/  IMAD.WIDE R148, R30.reuse, 0x4, R16 ;  /* 0x000000041e947825 */ /* 0x042fe400078e0210 */
[----:B------:R-:W3:Y:S04]  /*ec810*/  LDL.LU R186, [R1+0x36c] ;  /* 0x00036c0001ba7983 */ /* 0x000ee80000300800 */
[----:B----4-:R1:W-:Y:S02]  /*ec820*/  @P2 STG.E desc[UR58][R148.64], R184 ;  /* 0x000000b894002986 */ /* 0x0103e4000c10193a */
[----:B-1----:R-:W-:-:S02]  /*ec830*/  IMAD.WIDE R148, R30, 0x4, R14 ;  /* 0x000000041e947825 */ /* 0x002fc400078e020e */
[----:B------:R-:W4:Y:S04]  /*ec840*/  LDL.LU R184, [R1+0x2ac] ;  /* 0x0002ac0001b87983 */ /* 0x000f280000300800 */
[----:B------:R1:W-:Y:S02]  /*ec850*/  @P1 STG.E desc[UR58][R148.64], R181 ;  /* 0x000000b594001986 */ /* 0x0003e4000c10193a */
[----:B-1----:R-:W-:Y:S02]  /*ec860*/  IMAD.WIDE R148, R30, 0x4, R12 ;  /* 0x000000041e947825 */ /* 0x002fe400078e020c */
[----:B------:R-:W4:Y:S04]  /*ec870*/  LDL.LU R181, [R1+0x25c] ;  /* 0x00025c0001b57983 */ /* 0x000f280000300800 */
[----:B------:R-:W4:Y:S04]  /*ec880*/  LDL.LU R30, [R1+0x18c] ;  /* 0x00018c00011e7983 */ /* 0x000f280000300800 */
[----:B------:R-:W4:Y:S01]  /*ec890*/  LDL.LU R187, [R1+0xeb8] ;  /* 0x000eb80001bb7983 */ /* 0x000f220000300800 */
[----:B------:R-:W-:-:S04]  /*ec8a0*/  LOP3.LUT R0, R0, 0xffffff7f, RZ, 0xc0, !PT ;  /* 0xffffff7f00007812 */ /* 0x000fc800078ec0ff */
        /* <DEDUP_REMOVED lines=9> */
[----:B------:R-:W-:-:S11]  /*ec940*/  LOP3.LUT R0, R0, 0xfffffbff, RZ, 0xc0, !PT ;  /* 0xfffffbff00007812 */ /* 0x000fd600078ec0ff */
[----:B------:R-:W-:Y:S02]  /*ec950*/  @P6 LOP3.LUT R0, R0, 0x400, RZ, 0xfc, !PT ;  /* 0x0000040000006812 */ /* 0x000fe400078efcff */
[----:B------:R-:W-:Y:S01]  /*ec960*/  LOP3.LUT P6, RZ, R10, 0x800000, RZ, 0xc0, !PT ;  /* 0x008000000aff7812 */ /* 0x000fe200078cc0ff */
[----:B--2---:R1:W-:Y:S02]  /*ec970*/  @P0 STG.E desc[UR58][R148.64], R29 ;  /* 0x0000001d94000986 */ /* 0x0043e4000c10193a */
[----:B-1----:R-:W-:Y:S01]  /*ec980*/  IMAD.WIDE R148, R249, 0x4, R18 ;  /* 0x00000004f9947825 */ /* 0x002fe200078e0212 */
[----:B------:R-:W-:Y:S01]  /*ec990*/  LOP3.LUT P5, RZ, R11, 0x20, RZ, 0xc0, !PT ;  /* 0x000000200bff7812 */ /* 0x000fe200078ac0ff */
[----:B------:R-:W2:Y:S08]  /*ec9a0*/  LDL.LU R29, [R1+0x41b8] ;  /* 0x0041b800011d7983 */ /* 0x000eb00000300800 */
        /* <DEDUP_REMOVED lines=25> */
[----:B------:R1:W-:Y:S02]  /*ecb40*/  @P6 STG.E desc[UR58][R148.64], R161 ;  /* 0x000000a194006986 */ /* 0x0003e4000c10193a */
[----:B-1----:R-:W-:-:S05]  /*ecb50*/  IMAD.WIDE R148, R185, 0x4, R16 ;  /* 0x00000004b9947825 */ /* 0x002fca00078e0210 */
[----:B------:R1:W-:Y:S02]  /*ecb60*/  @P5 STG.E desc[UR58][R148.64], R162 ;  /* 0x000000a294005986 */ /* 0x0003e4000c10193a */
[----:B-1----:R-:W-:-:S05]  /*ecb70*/  IMAD.WIDE R148, R185, 0x4, R14 ;  /* 0x00000004b9947825 */ /* 0x002fca00078e020e */
[----:B------:R1:W-:Y:S02]  /*ecb80*/  @P4 STG.E desc[UR58][R148.64], R163 ;  /* 0x000000a394004986 */ /* 0x0003e4000c10193a */
[----:B-1----:R-:W-:Y:S02]  /*ecb90*/  IMAD.WIDE R148, R185, 0x4, R12 ;  /* 0x00000004b9947825 */ /* 0x002fe400078e020c */
[----:B------:R-:W2:Y:S01]  /*ecba0*/  LDL.LU R185, [R1+0x14c] ;  /* 0x00014c0001b97983 */ /* 0x000ea20000300800 */
[C---:B------:R-:W-:Y:S02]  /*ecbb0*/  LOP3.LUT P3, RZ, R11.reuse, 0x80, RZ, 0xc0, !PT ;  /* 0x000000800bff7812 */ /* 0x040fe4000786c0ff */
[C---:B------:R-:W-:Y:S02]  /*ecbc0*/  LOP3.LUT P2, RZ, R11.reuse, 0x100, RZ, 0xc0, !PT ;  /* 0x000001000bff7812 */ /* 0x040fe4000784c0ff */
[C---:B------:R-:W-:Y:S02]  /*ecbd0*/  LOP3.LUT P1, RZ, R11.reuse, 0x200, RZ, 0xc0, !PT ;  /* 0x000002000bff7812 */ /* 0x040fe4000782c0ff */
[----:B------:R-:W-:-:S07]  /*ecbe0*/  LOP3.LUT P0, RZ, R11, 0x400, RZ, 0xc0, !PT ;  /* 0x000004000bff7812 */ /* 0x000fce000780c0ff */
[----:B---3--:R1:W-:Y:S04]  /*ecbf0*/  @P3 STG.E desc[UR58][R148.64], R186 ;  /* 0x000000ba94003986 */ /* 0x0083e8000c10193a */
[----:B-1----:R-:W3:Y:S01]  /*ecc00*/  LDL.LU R186, [R1+0x650] ;  /* 0x0006500001ba7983 */ /* 0x002ee20000300800 */
[----:B----4-:R-:W-:-:S05]  /*ecc10*/  IMAD.WIDE R148, R187, 0x4, R18 ;  /* 0x00000004bb947825 */ /* 0x010fca00078e0212 */
[----:B------:R1:W-:Y:S02]  /*ecc20*/  @P2 STG.E desc[UR58][R148.64], R184 ;  /* 0x000000b894002986 */ /* 0x0003e4000c10193a */
[C---:B-1----:R-:W-:Y:S02]  /*ecc30*/  IMAD.WIDE R148, R187.reuse, 0x4, R16 ;  /* 0x00000004bb947825 */ /* 0x042fe400078e0210 */
[----:B------:R-:W4:Y:S04]  /*ecc40*/  LDL.LU R184, [R1+0x5d0] ;  /* 0x0005d00001b87983 */ /* 0x000f280000300800 */
[----:B------:R1:W-:Y:S02]  /*ecc50*/  @P1 STG.E desc[UR58][R148.64], R181 ;  /* 0x000000b594001986 */ /* 0x0003e4000c10193a */
[----:B-1----:R-:W-:-:S02]  /*ecc60*/  IMAD.WIDE R148, R187, 0x4, R14 ;  /* 0x00000004bb947825 */ /* 0x002fc400078e020e */
[----:B------:R-:W4:Y:S04]  /*ecc70*/  LDL.LU R181, [R1+0x4f0] ;  /* 0x0004f00001b57983 */ /* 0x000f280000300800 */
[----:B------:R1:W-:Y:S04]  /*ecc80*/  @P0 STG.E desc[UR58][R148.64], R30 ;  /* 0x0000001e94000986 */ /* 0x0003e8000c10193a */
[----:B-1----:R-:W3:Y:S04]  /*ecc90*/  LDL.LU R30, [R1+0xebc] ;  /* 0x000ebc00011e7983 */ /* 0x002ee80000300800 */
[----:B------:R-:W4:Y:S04]  /*ecca0*/  LDL.LU R248, [R1+0xec0] ;  /* 0x000ec00001f87983 */ /* 0x000f280000300800 */
[----:B------:R-:W4:Y:S04]  /*eccb0*/  LDL.LU R31, [R1+0x350] ;  /* 0x00035000011f7983 */ /* 0x000f280000300800 */
[----:B------:R-:W4:Y:S01]  /*eccc0*/  LDL.LU R251, [R1+0x290] ;  /* 0x0002900001fb7983 */ /* 0x000f220000300800 */
[----:B------:R-:W-:-:S03]  /*eccd0*/  LOP3.LUT P3, RZ, R11, 0x800, RZ, 0xc0, !PT ;  /* 0x000008000bff7812 */ /* 0x000fc6000786c0ff */
[----:B------:R-:W4:Y:S01]  /*ecce0*/  LDL.LU R250, [R1+0x260] ;  /* 0x0002600001fa7983 */ /* 0x000f220000300800 */
[----:B------:R-:W-:-:S03]  /*eccf0*/  IMAD.WIDE R148, R187, 0x4, R12 ;  /* 0x00000004bb947825 */ /* 0x000fc600078e020c */
[----:B------:R-:W4:Y:S01]  /*ecd00*/  LDL.LU R160, [R1+0xec4] ;  /* 0x000ec40001a07983 */ /* 0x000f220000300800 */
[C---:B------:R-:W-:Y:S02]  /*ecd10*/  LOP3.LUT P2, RZ, R11.reuse, 0x1000, RZ, 0xc0, !PT ;  /* 0x000010000bff7812 */ /* 0x040fe4000784c0ff */
[C---:B------:R-:W-:Y:S02]  /*ecd20*/  LOP3.LUT P1, RZ, R11.reuse, 0x2000, RZ, 0xc0, !PT ;  /* 0x000020000bff7812 */ /* 0x040fe4000782c0ff */
[C---:B------:R-:W-:Y:S02]  /*ecd30*/  LOP3.LUT P0, RZ, R11.reuse, 0x4000, RZ, 0xc0, !PT ;  /* 0x000040000bff7812 */ /* 0x040fe4000780c0ff */
[----:B------:R-:W-:-:S13]  /*ecd40*/  LOP3.LUT P6, RZ, R11, 0x800000, RZ, 0xc0, !PT ;  /* 0x008000000bff7812 */ /* 0x000fda00078cc0ff */
[----:B------:R-:W-:Y:S02]  /*ecd50*/  @P6 LOP3.LUT R180, R180, 0x8000000, RZ, 0xfc, !PT ;  /* 0x08000000b4b46812 */ /* 0x000fe400078efcff */
[----:B------:R-:W-:Y:S02]  /*ecd60*/  LOP3.LUT P6, RZ, R11, 0x400000, RZ, 0xc0, !PT ;  /* 0x004000000bff7812 */ /* 0x000fe400078cc0ff */
[----:B------:R-:W-:Y:S01]  /*ecd70*/  LOP3.LUT R180, R180, 0xefffffff, RZ, 0xc0, !PT ;  /* 0xefffffffb4b47812 */ /* 0x000fe200078ec0ff */
        /* <DEDUP_REMOVED lines=11> */
[----:B---3--:R-:W-:-:S05]  /*ece30*/  IMAD.WIDE R148, R30, 0x4, R18 ;  /* 0x000000041e947825 */ /* 0x008fca00078e0212 */
[----:B------:R1:W-:Y:S02]  /*ece40*/  @P2 STG.E desc[UR58][R148.64], R186 ;  /* 0x000000ba94002986 */ /* 0x0003e4000c10193a */
[----:B-1----:R-:W-:-:S05]  /*ece50*/  IMAD.WIDE R148, R30, 0x4, R16 ;  /* 0x000000041e947825 */ /* 0x002fca00078e0210 */
[----:B----4-:R1:W-:Y:S02]  /*ece60*/  @P1 STG.E desc[UR58][R148.64], R184 ;  /* 0x000000b894001986 */ /* 0x0103e4000c10193a */
[C---:B-1----:R-:W-:Y:S02]  /*ece70*/  IMAD.WIDE R148, R30.reuse, 0x4, R14 ;  /* 0x000000041e947825 */ /* 0x042fe400078e020e */
[----:B------:R-:W3:Y:S04]  /*ece80*/  LDL.LU R184, [R1+0x134] ;  /* 0x0001340001b87983 */ /* 0x000ee80000300800 */
[----:B------:R1:W-:Y:S02]  /*ece90*/  @P0 STG.E desc[UR58][R148.64], R181 ;  /* 0x000000b594000986 */ /* 0x0003e4000c10193a */
[----:B-1----:R-:W-:-:S02]  /*ecea0*/  IMAD.WIDE R148, R30, 0x4, R12 ;  /* 0x000000041e947825 */ /* 0x002fc400078e020c */
[----:B------:R-:W4:Y:S04]  /*eceb0*/  LDL.LU R181, [R1+0x658] ;  /* 0x0006580001b57983 */ /* 0x000f280000300800 */
[----:B------:R-:W4:Y:S04]  /*ecec0*/  LDL.LU R30, [R1+0x5d8] ;  /* 0x0005d800011e7983 */ /* 0x000f280000300800 */
[----:B------:R-:W4:Y:S01]  /*eced0*/  LDL.LU R186, [R1+0xecc] ;  /* 0x000ecc0001ba7983 */ /* 0x000f220000300800 */
[----:B------:R-:W-:Y:S02]  /*ecee0*/  @P6 LOP3.LUT R180, R180, 0x10000000, RZ, 0xfc, !PT ;  /* 0x10000000b4b46812 */ /* 0x000fe400078efcff */
        /* <DEDUP_REMOVED lines=28> */
[----:B--2---:R1:W-:Y:S01]  /*ed0b0*/  @P6 STG.E desc[UR58][R148.64], R249 ;  /* 0x000000f994006986 */ /* 0x0043e2000c10193a */
[----:B------:R-:W-:Y:S01]  /*ed0c0*/  LOP3.LUT P6, RZ, R180, 0x80000000, RZ, 0xc0, !PT ;  /* 0x80000000b4ff7812 */ /* 0x000fe200078cc0ff */
[----:B-1----:R-:W-:-:S12]  /*ed0d0*/  IMAD.WIDE R148, R248, 0x4, R12 ;  /* 0x00000004f8947825 */ /* 0x002fd800078e020c */
[----:B------:R1:W-:Y:S01]  /*ed0e0*/  @P6 STG.E desc[UR58][R148.64], R182 ;  /* 0x000000b694006986 */ /* 0x0003e2000c10193a */
[----:B------:R-:W-:Y:S01]  /*ed0f0*/  LOP3.LUT P6, RZ, R180, 0x40000000, RZ, 0xc0, !PT ;  /* 0x40000000b4ff7812 */ /* 0x000fe200078cc0ff */
        /* <DEDUP_REMOVED lines=25> */
[----:B---3--:R4:W-:Y:S02]  /*ed290*/  @P2 STG.E desc[UR58][R148.64], R184 ;  /* 0x000000b894002986 */ /* 0x0089e4000c10193a */
[----:B----4-:R-:W-:-:S05]  /*ed2a0*/  IMAD.WIDE R148, R186, 0x4, R18 ;  /* 0x00000004ba947825 */ /* 0x010fca00078e0212 */
[----:B------:R1:W-:Y:S02]  /*ed2b0*/  @P1 STG.E desc[UR58][R148.64], R181 ;  /* 0x000000b594001986 */ /* 0x0003e4000c10193a */
[----:B-1----:R-:W-:-:S05]  /*ed2c0*/  IMAD.WIDE R148, R186, 0x4, R16 ;  /* 0x00000004ba947825 */ /* 0x002fca00078e0210 */
[----:B------:R1:W-:Y:S04]  /*ed2d0*/  @P0 STG.E desc[UR58][R148.64], R30 ;  /* 0x0000001e94000986 */ /* 0x0003e8000c10193a */
[----:B-1----:R-:W3:Y:S04]  /*ed2e0*/  LDL.LU R30, [R1+0x4f8] ;  /* 0x0004f800011e7983 */ /* 0x002ee80000300800 */
[----:B------:R-:W4:Y:S04]  /*ed2f0*/  LDL.LU R183, [R1+0x358] ;  /* 0x0003580001b77983 */ /* 0x000f280000300800 */
[----:B------:R-:W2:Y:S04]  /*ed300*/  LDL.LU R163, [R1+0x298] ;  /* 0x0002980001a37983 */ /* 0x000ea80000300800 */
[----:B------:R-:W2:Y:S04]  /*ed310*/  LDL.LU R187, [R1+0x268] ;  /* 0x0002680001bb7983 */ /* 0x000ea80000300800 */
[----:B------:R-:W2:Y:S04]  /*ed320*/  LDL.LU R185, [R1+0x178] ;  /* 0x0001780001b97983 */ /* 0x000ea80000300800 */
[----:B------:R-:W2:Y:S01]  /*ed330*/  LDL.LU R184, [R1+0xed0] ;  /* 0x000ed00001b87983 */ /* 0x000ea20000300800 */
[----:B------:R-:W-:-:S03]  /*ed340*/  LOP3.LUT P3, RZ, R11, 0x40000000, RZ, 0xc0, !PT ;  /* 0x400000000bff7812 */ /* 0x000fc6000786c0ff */
[----:B------:R-:W2:Y:S01]  /*ed350*/  LDL.LU R181, [R1+0x138] ;  /* 0x0001380001b57983 */ /* 0x000ea20000300800 */
[----:B------:R-:W-:Y:S01]  /*ed360*/  IMAD.WIDE R148, R186, 0x4, R14 ;  /* 0x00000004ba947825 */ /* 0x000fe200078e020e */
        /* <DEDUP_REMOVED lines=13> */
[----:B---3--:R1:W-:Y:S04]  /*ed440*/  @P3 STG.E desc[UR58][R148.64], R30 ;  /* 0x0000001e94003986 */ /* 0x0083e8000c10193a */
[----:B-1----:R-:W3:Y:S04]  /*ed450*/  LDL.LU R30, [R1+0x65c] ;  /* 0x00065c00011e7983 */ /* 0x002ee80000300800 */
[----:B------:R-:W3:Y:S01]  /*ed460*/  LDL.LU R249, [R1+0x5dc] ;  /* 0x0005dc0001f97983 */ /* 0x000ee20000300800 */
[----:B------:R-:W-:-:S02]  /*ed470*/  LOP3.LUT R180, R180, 0xff7fffff, RZ, 0xc0, !PT ;  /* 0xff7fffffb4b47812 */ /* 0x000fc400078ec0ff */
[----:B------:R-:W-:Y:S01]  /*ed480*/  LOP3.LUT P2, RZ, R11, 0x80000000, RZ, 0xc0, !PT ;  /* 0x800000000bff7812 */ /* 0x000fe2000784c0ff */
[----:B------:R-:W3:Y:S01]  /*ed490*/  LDL.LU R248, [R1+0x4fc] ;  /* 0x0004fc0001f87983 */ /* 0x000ee20000300800 */
[----:B------:R-:W-:Y:S02]  /*ed4a0*/  @P6 LOP3.LUT R180, R180, 0x800000, RZ, 0xfc, !PT ;  /* 0x00800000b4b46812 */ /* 0x000fe400078efcff */
[----:B------:R-:W-:Y:S01]  /*ed4b0*/  LOP3.LUT P6, RZ, R20, 0x20, RZ, 0xc0, !PT ;  /* 0x0000002014ff7812 */ /* 0x000fe200078cc0ff */
[----:B------:R-:W-:Y:S01]  /*ed4c0*/  IMAD.WIDE R148, R186, 0x4, R12 ;  /* 0x00000004ba947825 */ /* 0x000fe200078e020c */
[----:B------:R-:W3:Y:S01]  /*ed4d0*/  LDL.LU R150, [R1+0x29c] ;  /* 0x00029c0001967983 */ /* 0x000ee20000300800 */
[----:B------:R-:W-:-:S03]  /*ed4e0*/  LOP3.LUT R180, R180, 0xfeffffff, RZ, 0xc0, !PT ;  /* 0xfeffffffb4b47812 */ /* 0x000fc600078ec0ff */
[----:B------:R-:W3:Y:S04]  /*ed4f0*/  LDL.LU R151, [R1+0x26c] ;  /* 0x00026c0001977983 */ /* 0x000ee80000300800 */
[----:B------:R-:W3:Y:S04]  /*ed500*/  LDL.LU R160, [R1+0x17c] ;  /* 0x00017c0001a07983 */ /* 0x000ee80000300800 */
[----:B------:R-:W3:Y:S01]  /*ed510*/  LDL.LU R161, [R1+0xed8] ;  /* 0x000ed80001a17983 */ /* 0x000ee20000300800 */
[----:B------:R-:W-:-:S03]  /*ed520*/  @P6 LOP3.LUT R180, R180, 0x1000000, RZ, 0xfc, !PT ;  /* 0x01000000b4b46812 */ /* 0x000fc600078efcff */
[----:B------:R-:W3:Y:S01]  /*ed530*/  LDL.LU R162, [R1+0x13c] ;  /* 0x00013c0001a27983 */ /* 0x000ee20000300800 */
[----:B------:R-:W-:-:S03]  /*ed540*/  LOP3.LUT P6, RZ, R20, 0x10, RZ, 0xc0, !PT ;  /* 0x0000001014ff7812 */ /* 0x000fc600078cc0ff */
[----:B------:R-:W3:Y:S04]  /*ed550*/  LDL.LU R186, [R1+0xedc] ;  /* 0x000edc0001ba7983 */ /* 0x000ee80000300800 */
[----:B----4-:R1:W-:Y:S01]  /*ed560*/  @P2 STG.E desc[UR58][R148.64], R183 ;  /* 0x000000b794002986 */ /* 0x0103e2000c10193a */
[----:B------:R-:W-:-:S03]  /*ed570*/  LOP3.LUT R180, R180, 0xfdffffff, RZ, 0xc0, !PT ;  /* 0xfdffffffb4b47812 */ /* 0x000fc600078ec0ff */
[----:B-1----:R-:W4:Y:S02]  /*ed580*/  LDL.LU R183, [R1+0x35c] ;  /* 0x00035c0001b77983 */ /* 0x002f240000300800 */
[----:B------:R-:W-:Y:S02]  /*ed590*/  @P6 LOP3.LUT R180, R180, 0x2000000, RZ, 0xfc, !PT ;  /* 0x02000000b4b46812 */ /* 0x000fe400078efcff */
[C---:B------:R-:W-:Y:S02]  /*ed5a0*/  LOP3.LUT P6, RZ, R20.reuse, 0x8, RZ, 0xc0, !PT ;  /* 0x0000000814ff7812 */ /* 0x040fe400078cc0ff */
[C---:B------:R-:W-:Y:S02]  /*ed5b0*/  LOP3.LUT P1, RZ, R20.reuse, 0x1, RZ, 0xc0, !PT ;  /* 0x0000000114ff7812 */ /* 0x040fe4000782c0ff */
[----:B------:R-:W-:Y:S01]  /*ed5c0*/  LOP3.LUT P0, RZ, R20, 0x2, RZ, 0xc0, !PT ;  /* 0x0000000214ff7812 */ /* 0x000fe2000780c0ff */
[----:B--2---:R-:W-:Y:S01]  /*ed5d0*/  IMAD.WIDE R148, R184, 0x4, R18 ;  /* 0x00000004b8947825 */ /* 0x004fe200078e0212 */
[----:B------:R-:W-:-:S07]  /*ed5e0*/  LOP3.LUT R180, R180, 0xfbffffff, RZ, 0xc0, !PT ;  /* 0xfbffffffb4b47812 */ /* 0x000fce00078ec0ff */
[----:B------:R-:W-:Y:S02]  /*ed5f0*/  @P6 LOP3.LUT R180, R180, 0x4000000, RZ, 0xfc, !PT ;  /* 0x04000000b4b46812 */ /* 0x000fe400078efcff */
[----:B------:R-:W-:Y:S01]  /*ed600*/  LOP3.LUT P6, RZ, R20, 0x4, RZ, 0xc0, !PT ;  /* 0x0000000414ff7812 */ /* 0x000fe200078cc0ff */
[----:B------:R1:W-:Y:S02]  /*ed610*/  @P1 STG.E desc[UR58][R148.64], R163 ;  /* 0x000000a394001986 */ /* 0x0003e4000c10193a */
[C---:B-1----:R-:W-:Y:S02]  /*ed620*/  IMAD.WIDE R148, R184.reuse, 0x4, R16 ;  /* 0x00000004b8947825 */ /* 0x042fe400078e0210 */
[----:B------:R-:W2:Y:S04]  /*ed630*/  LDL.LU R163, [R1+0x6c0] ;  /* 0x0006c00001a37983 */ /* 0x000ea80000300800 */
[----:B------:R1:W-:Y:S02]  /*ed640*/  @P0 STG.E desc[UR58][R148.64], R187 ;  /* 0x000000bb94000986 */ /* 0x0003e4000c10193a */
[----:B-1----:R-:W-:-:S02]  /*ed650*/  IMAD.WIDE R148, R184, 0x4, R14 ;  /* 0x00000004b8947825 */ /* 0x002fc400078e020e */
[----:B------:R-:W2:Y:S04]  /*ed660*/  LDL.LU R187, [R1+0x6a0] ;  /* 0x0006a00001bb7983 */ /* 0x000ea80000300800 */
[----:B------:R1:W-:Y:S01]  /*ed670*/  @P6 STG.E desc[UR58][R148.64], R185 ;  /* 0x000000b994006986 */ /* 0x0003e2000c10193a */
[----:B------:R-:W-:Y:S01]  /*ed680*/  LOP3.LUT P6, RZ, R180, 0x4000000, RZ, 0xc0, !PT ;  /* 0x04000000b4ff7812 */ /* 0x000fe200078cc0ff */
[----:B-1----:R-:W-:Y:S02]  /*ed690*/  IMAD.WIDE R148, R184, 0x4, R12 ;  /* 0x00000004b8947825 */ /* 0x002fe400078e020c */
[----:B------:R-:W2:Y:S10]  /*ed6a0*/  LDL.LU R185, [R1+0x680] ;  /* 0x0006800001b97983 */ /* 0x000eb40000300800 */
[----:B------:R1:W-:Y:S01]  /*ed6b0*/  @P6 STG.E desc[UR58][R148.64], R181 ;  /* 0x000000b594006986 */ /* 0x0003e2000c10193a */
[----:B------:R-:W-:Y:S01]  /*ed6c0*/  LOP3.LUT P6, RZ, R180, 0x2000000, RZ, 0xc0, !PT ;  /* 0x02000000b4ff7812 */ /* 0x000fe200078cc0ff */
[----:B-1----:R-:W-:-:S02]  /*ed6d0*/  IMAD.WIDE R148, R182, 0x4, R18 ;  /* 0x00000004b6947825 */ /* 0x002fc400078e0212 */
[----:B------:R-:W2:Y:S10]  /*ed6e0*/  LDL.LU R181, [R1+0x670] ;  /* 0x0006700001b57983 */ /* 0x000eb40000300800 */
[----:B---3--:R1:W-:Y:S04]  /*ed6f0*/  @P6 STG.E desc[UR58][R148.64], R30 ;  /* 0x0000001e94006986 */ /* 0x0083e8000c10193a */
[----:B-1----:R-:W3:Y:S04]  /*ed700*/  LDL.LU R30, [R1+0x660] ;  /* 0x00066000011e7983 */ /* 0x002ee80000300800 */
[----:B------:R-:W3:Y:S01]  /*ed710*/  LDL.LU R184, [R1+0xee0] ;  /* 0x000ee00001b87983 */ /* 0x000ee20000300800 */
        /* <DEDUP_REMOVED lines=8> */
[----:B----4-:R1:W-:Y:S01]  /*ed7a0*/  @P6 STG.E desc[UR58][R148.64], R183 ;  /* 0x000000b794006986 */ /* 0x0103e2000c10193a */
        /* <DEDUP_REMOVED lines=17> */
[----:B--2---:R1:W-:Y:S01]  /*ed8c0*/  @P4 STG.E desc[UR58][R148.64], R163 ;  /* 0x000000a394004986 */ /* 0x0043e2000c10193a */
[----:B------:R-:W-:Y:S01]  /*ed8d0*/  LOP3.LUT P1, RZ, R20, 0x8000, RZ, 0xc0, !PT ;  /* 0x0000800014ff7812 */ /* 0x000fe2000782c0ff */
[----:B-1----:R-:W-:-:S05]  /*ed8e0*/  IMAD.WIDE R148, R186, 0x4, R16 ;  /* 0x00000004ba947825 */ /* 0x002fca00078e0210 */
[----:B------:R1:W-:Y:S01]  /*ed8f0*/  @P3 STG.E desc[UR58][R148.64], R187 ;  /* 0x000000bb94003986 */ /* 0x0003e2000c10193a */
[----:B------:R-:W-:Y:S01]  /*ed900*/  LOP3.LUT P0, RZ, R20, 0x10000, RZ, 0xc0, !PT ;  /* 0x0001000014ff7812 */ /* 0x000fe2000780c0ff */
[----:B-1----:R-:W-:-:S05]  /*ed910*/  IMAD.WIDE R148, R186, 0x4, R14 ;  /* 0x00000004ba947825 */ /* 0x002fca00078e020e */
[----:B------:R1:W-:Y:S02]  /*ed920*/  @P2 STG.E desc[UR58][R148.64], R185 ;  /* 0x000000b994002986 */ /* 0x0003e4000c10193a */
[----:B-1----:R-:W-:Y:S02]  /*ed930*/  IMAD.WIDE R148, R186, 0x4, R12 ;  /* 0x00000004ba947825 */ /* 0x002fe400078e020c */
[----:B------:R-:W2:Y:S04]  /*ed940*/  LDL.LU R185, [R1+0x4e0] ;  /* 0x0004e00001b97983 */ /* 0x000ea80000300800 */
[----:B------:R3:W-:Y:S04]  /*ed950*/  @P1 STG.E desc[UR58][R148.64], R181 ;  /* 0x000000b594001986 */ /* 0x0007e8000c10193a */
[----:B------:R-:W4:Y:S01]  /*ed960*/  LDL.LU R186, [R1+0x320] ;  /* 0x0003200001ba7983 */ /* 0x000f220000300800 */
[----:B---3--:R-:W-:-:S05]  /*ed970*/  IMAD.WIDE R148, R184, 0x4, R18 ;  /* 0x00000004b8947825 */ /* 0x008fca00078e0212 */
[----:B------:R1:W-:Y:S04]  /*ed980*/  @P0 STG.E desc[UR58][R148.64], R30 ;  /* 0x0000001e94000986 */ /* 0x0003e8000c10193a */
[----:B-1----:R-:W3:Y:S04]  /*ed990*/  LDL.LU R30, [R1+0x280] ;  /* 0x00028000011e7983 */ /* 0x002ee80000300800 */
[----:B------:R-:W3:Y:S04]  /*ed9a0*/  LDL.LU R0, [R1+0x6c4] ;  /* 0x0006c40001007983 */ /* 0x000ee80000300800 */
[----:B------:R-:W3:Y:S04]  /*ed9b0*/  LDL.LU R31, [R1+0x6a4] ;  /* 0x0006a400011f7983 */ /* 0x000ee80000300800 */
[----:B------:R-:W3:Y:S04]  /*ed9c0*/  LDL.LU R181, [R1+0xee4] ;  /* 0x000ee40001b57983 */ /* 0x000ee80000300800 */
[----:B------:R-:W3:Y:S01]  /*ed9d0*/  LDL.LU R251, [R1+0x684] ;  /* 0x0006840001fb7983 */ /* 0x000ee20000300800 */
[----:B------:R-:W-:-:S02]  /*ed9e0*/  LOP3.LUT P6, RZ, R20, 0x20000000, RZ, 0xc0, !PT ;  /* 0x2000000014ff7812 */ /* 0x000fc400078cc0ff */
[----:B------:R-:W-:Y:S01]  /*ed9f0*/  LOP3.LUT R180, R180, 0xfffff7ff, RZ, 0xc0, !PT ;  /* 0xfffff7ffb4b47812 */ /* 0x000fe200078ec0ff */
[----:B------:R-:W3:Y:S04]  /*eda00*/  LDL.LU R250, [R1+0x674] ;  /* 0x0006740001fa7983 */ /* 0x000ee80000300800 */
[----:B------:R-:W3:Y:S04]  /*eda10*/  LDL.LU R249, [R1+0x664] ;  /* 0x0006640001f97983 */ /* 0x000ee80000300800 */
[----:B------:R-:W3:Y:S02]  /*eda20*/  LDL.LU R248, [R1+0x4e4] ;  /* 0x0004e40001f87983 */ /* 0x000ee40000300800 */
[----:B------:R-:W-:-:S02]  /*eda30*/  @P6 LOP3.LUT R180, R180, 0x800, RZ, 0xfc, !PT ;  /* 0x00000800b4b46812 */ /* 0x000fc400078efcff */
[----:B------:R-:W-:Y:S01]  /*eda40*/  LOP3.LUT P6, RZ, R20, 0x10000000, RZ, 0xc0, !PT ;  /* 0x1000000014ff7812 */ /* 0x000fe200078cc0ff */
[----:B------:R-:W3:Y:S01]  /*eda50*/  LDL.LU R182, [R1+0x324] ;  /* 0x0003240001b67983 */ /* 0x000ee20000300800 */
[----:B------:R-:W-:-:S03]  /*eda60*/  LOP3.LUT R180, R180, 0xffffefff, RZ, 0xc0, !PT ;  /* 0xffffefffb4b47812 */ /* 0x000fc600078ec0ff */
[----:B------:R-:W3:Y:S04]  /*eda70*/  LDL.LU R150, [R1+0x284] ;  /* 0x0002840001967983 */ /* 0x000ee80000300800 */
[----:B------:R-:W3:Y:S04]  /*eda80*/  LDL.LU R151, [R1+0x6c8] ;  /* 0x0006c80001977983 */ /* 0x000ee80000300800 */
[----:B------:R-:W-:Y:S01]  /*eda90*/  @P6 LOP3.LUT R180, R180, 0x1000, RZ, 0xfc, !PT ;  /* 0x00001000b4b46812 */ /* 0x000fe200078efcff */
[----:B------:R-:W3:Y:S01]  /*edaa0*/  LDL.LU R160, [R1+0x6a8] ;  /* 0x0006a80001a07983 */ /* 0x000ee20000300800 */
[----:B------:R-:W-:-:S02]  /*edab0*/  LOP3.LUT P6, RZ, R20, 0x8000000, RZ, 0xc0, !PT ;  /* 0x0800000014ff7812 */ /* 0x000fc400078cc0ff */
[----:B------:R-:W-:Y:S01]  /*edac0*/  LOP3.LUT R180, R180, 0xffffdfff, RZ, 0xc0, !PT ;  /* 0xffffdfffb4b47812 */ /* 0x000fe200078ec0ff */
[----:B------:R-:W3:Y:S01]  /*edad0*/  LDL.LU R161, [R1+0x688] ;  /* 0x0006880001a17983 */ /* 0x000ee20000300800 */
[----:B------:R-:W-:-:S03]  /*edae0*/  LOP3.LUT P3, RZ, R20, 0x20000, RZ, 0xc0, !PT ;  /* 0x0002000014ff7812 */ /* 0x000fc6000786c0ff */
[----:B------:R-:W3:Y:S01]  /*edaf0*/  LDL.LU R162, [R1+0xeec] ;  /* 0x000eec0001a27983 */ /* 0x000ee20000300800 */
[----:B------:R-:W-:Y:S01]  /*edb00*/  LOP3.LUT P2, RZ, R20, 0x40000, RZ, 0xc0, !PT ;  /* 0x0004000014ff7812 */ /* 0x000fe2000784c0ff */
[----:B------:R-:W-:Y:S01]  /*edb10*/  IMAD.WIDE R148, R184, 0x4, R16 ;  /* 0x00000004b8947825 */ /* 0x000fe200078e0210 */
[----:B------:R-:W-:Y:S01]  /*edb20*/  LOP3.LUT P1, RZ, R20, 0x80000, RZ, 0xc0, !PT ;  /* 0x0008000014ff7812 */ /* 0x000fe2000782c0ff */
[----:B------:R-:W3:Y:S02]  /*edb30*/  LDL.LU R163, [R1+0x678] ;  /* 0x0006780001a37983 */ /* 0x000ee40000300800 */
[----:B------:R-:W-:Y:S02]  /*edb40*/  @P6 LOP3.LUT R180, R180, 0x2000, RZ, 0xfc, !PT ;  /* 0x00002000b4b46812 */ /* 0x000fe400078efcff */
[----:B------:R-:W-:Y:S01]  /*edb50*/  LOP3.LUT P6, RZ, R20, 0x4000000, RZ, 0xc0, !PT ;  /* 0x0400000014ff7812 */ /* 0x000fe200078cc0ff */
[----:B------:R-:W3:Y:S01]  /*edb60*/  LDL.LU R187, [R1+0x668] ;  /* 0x0006680001bb7983 */ /* 0x000ee20000300800 */
        /* <DEDUP_REMOVED lines=17> */
[C---:B-1----:R-:W-:Y:S02]  /*edc80*/  IMAD.WIDE R148, R184.reuse, 0x4, R14 ;  /* 0x00000004b8947825 */ /* 0x042fe400078e020e */
[----:B------:R-:W2:Y:S04]  /*edc90*/  LDL.LU R185, [R1+0x4e8] ;  /* 0x0004e80001b97983 */ /* 0x000ea80000300800 */
[----:B----4-:R1:W-:Y:S02]  /*edca0*/  @P2 STG.E desc[UR58][R148.64], R186 ;  /* 0x000000ba94002986 */ /* 0x0103e4000c10193a */
[----:B-1----:R-:W-:-:S02]  /*edcb0*/  IMAD.WIDE R148, R184, 0x4, R12 ;  /* 0x00000004b8947825 */ /* 0x002fc400078e020c */
[----:B------:R-:W4:Y:S04]  /*edcc0*/  LDL.LU R186, [R1+0x328] ;  /* 0x0003280001ba7983 */ /* 0x000f280000300800 */
[----:B------:R-:W2:Y:S04]  /*edcd0*/  LDL.LU R184, [R1+0xef0] ;  /* 0x000ef00001b87983 */ /* 0x000ea80000300800 */
[----:B---3--:R1:W-:Y:S02]  /*edce0*/  @P1 STG.E desc[UR58][R148.64], R30 ;  /* 0x0000001e94001986 */ /* 0x0083e4000c10193a */
[----:B-1----:R-:W-:-:S02]  /*edcf0*/  IMAD.WIDE R148, R181, 0x4, R18 ;  /* 0x00000004b5947825 */ /* 0x002fc400078e0212 */
[----:B------:R-:W3:Y:S04]  /*edd00*/  LDL.LU R30, [R1+0x41b4] ;  /* 0x0041b400011e7983 */ /* 0x000ee80000300800 */
[----:B------:R1:W-:Y:S02]  /*edd10*/  @P0 STG.E desc[UR58][R148.64], R0 ;  /* 0x0000000094000986 */ /* 0x0003e4000c10193a */
[----:B-1----:R-:W-:-:S05]  /*edd20*/  IMAD.WIDE R148, R181, 0x4, R16 ;  /* 0x00000004b5947825 */ /* 0x002fca00078e0210 */
[----:B------:R1:W-:Y:S01]  /*edd30*/  @P6 STG.E desc[UR58][R148.64], R31 ;  /* 0x0000001f94006986 */ /* 0x0003e2000c10193a */
[----:B------:R-:W-:Y:S01]  /*edd40*/  LOP3.LUT P6, RZ, R180, 0x40000, RZ, 0xc0, !PT ;  /* 0x00040000b4ff7812 */ /* 0x000fe200078cc0ff */
[----:B-1----:R-:W-:-:S12]  /*edd50*/  IMAD.WIDE R148, R181, 0x4, R14 ;  /* 0x00000004b5947825 */ /* 0x002fd800078e020e */
[----:B------:R1:W-:Y:S02]  /*edd60*/  @P6 STG.E desc[UR58][R148.64], R251 ;  /* 0x000000fb94006986 */ /* 0x0003e4000c10193a */
[----:B-1----:R-:W-:Y:S02]  /*edd70*/  IMAD.WIDE R148, R181, 0x4, R12 ;  /* 0x00000004b5947825 */ /* 0x002fe400078e020c */
[----:B------:R-:W3:Y:S01]  /*edd80*/  LDL.LU R181, [R1+0x288] ;  /* 0x0002880001b57983 */ /* 0x000ee20000300800 */
        /* <DEDUP_REMOVED lines=29> */
[----:B--2---:R-:W-:-:S05]  /*edf60*/  IMAD.WIDE R148, R184, 0x4, R18 ;  /* 0x00000004b8947825 */ /* 0x004fca00078e0212 */
[----:B------:R1:W-:Y:S01]  /*edf70*/  @P3 STG.E desc[UR58][R148.64], R187 ;  /* 0x000000bb94003986 */ /* 0x0003e2000c10193a */
[----:B------:R-:W-:Y:S01]  /*edf80*/  LOP3.LUT P0, RZ, R21, 0x8, RZ, 0xc0, !PT ;  /* 0x0000000815ff7812 */ /* 0x000fe2000780c0ff */
[----:B-1----:R-:W-:-:S05]  /*edf90*/  IMAD.WIDE R148, R184, 0x4, R16 ;  /* 0x00000004b8947825 */ /* 0x002fca00078e0210 */
[----:B------:R1:W-:Y:S02]  /*edfa0*/  @P2 STG.E desc[UR58][R148.64], R185 ;  /* 0x000000b994002986 */ /* 0x0003e4000c10193a */
[----:B-1----:R-:W-:-:S05]  /*edfb0*/  IMAD.WIDE R148, R184, 0x4, R14 ;  /* 0x00000004b8947825 */ /* 0x002fca00078e020e */
[----:B----4-:R1:W-:Y:S02]  /*edfc0*/  @P1 STG.E desc[UR58][R148.64], R186 ;  /* 0x000000ba94001986 */ /* 0x0103e4000c10193a */
[----:B-1----:R-:W-:-:S05]  /*edfd0*/  IMAD.WIDE R148, R184, 0x4, R12 ;  /* 0x00000004b8947825 */ /* 0x002fca00078e020c */
[----:B---3--:R1:W-:Y:S04]  /*edfe0*/  @P0 STG.E desc[UR58][R148.64], R181 ;  /* 0x000000b594000986 */ /* 0x0083e8000c10193a */
[----:B-1----:R-:W2:Y:S04]  /*edff0*/  LDL.LU R181, [R1+0x6cc] ;  /* 0x0006cc0001b57983 */ /* 0x002ea80000300800 */
[----:B------:R-:W3:Y:S04]  /*ee000*/  LDL.LU R162, [R1+0x6ac] ;  /* 0x0006ac0001a27983 */ /* 0x000ee80000300800 */
[----:B------:R-:W4:Y:S04]  /*ee010*/  LDL.LU R163, [R1+0x68c] ;  /* 0x00068c0001a37983 */ /* 0x000f280000300800 */
[----:B------:R-:W2:Y:S04]  /*ee020*/  LDL.LU R187, [R1+0xef4] ;  /* 0x000ef40001bb7983 */ /* 0x000ea80000300800 */
[----:B------:R-:W4:Y:S04]  /*ee030*/  LDL.LU R185, [R1+0x67c] ;  /* 0x00067c0001b97983 */ /* 0x000f280000300800 */
[----:B------:R-:W4:Y:S04]  /*ee040*/  LDL.LU R186, [R1+0x66c] ;  /* 0x00066c0001ba7983 */ /* 0x000f280000300800 */
[----:B------:R-:W4:Y:S04]  /*ee050*/  LDL.LU R184, [R1+0x4ec] ;  /* 0x0004ec0001b87983 */ /* 0x000f280000300800 */
[----:B------:R-:W4:Y:S01]  /*ee060*/  LDL.LU R250, [R1+0xef8] ;  /* 0x000ef80001fa7983 */ /* 0x000f220000300800 */
[----:B------:R-:W-:-:S02]  /*ee070*/  LOP3.LUT P3, RZ, R21, 0x10, RZ, 0xc0, !PT ;  /* 0x0000001015ff7812 */ /* 0x000fc4000786c0ff */
        /* <DEDUP_REMOVED lines=15> */
[----:B------:R1:W-:Y:S04]  /*ee170*/  @P3 STG.E desc[UR58][R148.64], R181 ;  /* 0x000000b594003986 */ /* 0x0003e8000c10193a */
[----:B-1----:R-:W2:Y:S04]  /*ee180*/  LDL.LU R181, [R1+0x32c] ;  /* 0x00032c0001b57983 */ /* 0x002ea80000300800 */
[----:B------:R-:W2:Y:S04]  /*ee190*/  LDL.LU R249, [R1+0x28c] ;  /* 0x00028c0001f97983 */ /* 0x000ea80000300800 */
[----:B------:R-:W2:Y:S04]  /*ee1a0*/  LDL.LU R248, [R1+0x6d0] ;  /* 0x0006d00001f87983 */ /* 0x000ea80000300800 */
[----:B------:R-:W2:Y:S01]  /*ee1b0*/  LDL.LU R150, [R1+0xefc] ;  /* 0x000efc0001967983 */ /* 0x000ea20000300800 */
[----:B------:R-:W-:-:S02]  /*ee1c0*/  @P6 LOP3.LUT R180, R180, 0x80, RZ, 0xfc, !PT ;  /* 0x00000080b4b46812 */ /* 0x000fc400078efcff */
[----:B------:R-:W-:Y:S01]  /*ee1d0*/  LOP3.LUT P6, RZ, R21, 0x800, RZ, 0xc0, !PT ;  /* 0x0000080015ff7812 */ /* 0x000fe200078cc0ff */
[----:B------:R-:W2:Y:S01]  /*ee1e0*/  LDL.LU R182, [R1+0x6b0] ;  /* 0x0006b00001b67983 */ /* 0x000ea20000300800 */
[----:B------:R-:W-:-:S03]  /*ee1f0*/  LOP3.LUT R180, R180, 0xfffffeff, RZ, 0xc0, !PT ;  /* 0xfffffeffb4b47812 */ /* 0x000fc600078ec0ff */
[----:B------:R-:W2:Y:S01]  /*ee200*/  LDL.LU R183, [R1+0x690] ;  /* 0x0006900001b77983 */ /* 0x000ea20000300800 */
[C---:B------:R-:W-:Y:S02]  /*ee210*/  LOP3.LUT P2, RZ, R21.reuse, 0x20, RZ, 0xc0, !PT ;  /* 0x0000002015ff7812 */ /* 0x040fe4000784c0ff */
[----:B------:R-:W-:Y:S01]  /*ee220*/  LOP3.LUT P1, RZ, R21, 0x40, RZ, 0xc0, !PT ;  /* 0x0000004015ff7812 */ /* 0x000fe2000782c0ff */
[----:B------:R-:W-:Y:S01]  /*ee230*/  IMAD.WIDE R148, R187, 0x4, R16 ;  /* 0x00000004bb947825 */ /* 0x000fe200078e0210 */
[----:B------:R-:W2:Y:S03]  /*ee240*/  LDL.LU R151, [R1+0x590] ;  /* 0x0005900001977983 */ /* 0x000ea60000300800 */
[----:B------:R-:W-:Y:S02]  /*ee250*/  @P6 LOP3.LUT R180, R180, 0x100, RZ, 0xfc, !PT ;  /* 0x00000100b4b46812 */ /* 0x000fe400078efcff */
[----:B------:R-:W-:-:S02]  /*ee260*/  LOP3.LUT P6, RZ, R21, 0x400, RZ, 0xc0, !PT ;  /* 0x0000040015ff7812 */ /* 0x000fc400078cc0ff */
[----:B------:R-:W-:Y:S02]  /*ee270*/  LOP3.LUT R180, R180, 0xfffffdff, RZ, 0xc0, !PT ;  /* 0xfffffdffb4b47812 */ /* 0x000fe400078ec0ff */
[----:B------:R-:W-:-:S09]  /*ee280*/  LOP3.LUT P0, RZ, R21, 0x80, RZ, 0xc0, !PT ;  /* 0x0000008015ff7812 */ /* 0x000fd2000780c0ff */
[----:B------:R-:W-:Y:S02]  /*ee290*/  @P6 LOP3.LUT R180, R180, 0x200, RZ, 0xfc, !PT ;  /* 0x00000200b4b46812 */ /* 0x000fe400078efcff */
[----:B------:R-:W-:Y:S01]  /*ee2a0*/  LOP3.LUT P6, RZ, R21, 0x200, RZ, 0xc0, !PT ;  /* 0x0000020015ff7812 */ /* 0x000fe200078cc0ff */
[----:B---3--:R1:W-:Y:S01]  /*ee2b0*/  @P2 STG.E desc[UR58][R148.64], R162 ;  /* 0x000000a294002986 */ /* 0x0083e2000c10193a */
[----:B------:R-:W-:Y:S01]  /*ee2c0*/  LOP3.LUT R180, R180, 0xfffffbff, RZ, 0xc0, !PT ;  /* 0xfffffbffb4b47812 */ /* 0x000fe200078ec0ff */
[----:B-1----:R-:W-:-:S10]  /*ee2d0*/  IMAD.WIDE R148, R187, 0x4, R14 ;  /* 0x00000004bb947825 */ /* 0x002fd400078e020e */
[----:B------:R-:W-:Y:S02]  /*ee2e0*/  @P6 LOP3.LUT R180, R180, 0x400, RZ, 0xfc, !PT ;  /* 0x00000400b4b46812 */ /* 0x000fe400078efcff */
[----:B------:R-:W-:Y:S01]  /*ee2f0*/  LOP3.LUT P6, RZ, R21, 0x100, RZ, 0xc0, !PT ;  /* 0x0000010015ff7812 */ /* 0x000fe200078cc0ff */
[----:B----4-:R1:W-:Y:S04]  /*ee300*/  @P1 STG.E desc[UR58][R148.64], R163 ;  /* 0x000000a394001986 */ /* 0x0103e8000c10193a */
[----:B-1----:R-:W3:Y:S01]  /*ee310*/  LDL.LU R163, [R1+0xf00] ;  /* 0x000f000001a37983 */ /* 0x002ee20000300800 */
[----:B------:R-:W-:-:S03]  /*ee320*/  IMAD.WIDE R148, R187, 0x4, R12 ;  /* 0x00000004bb947825 */ /* 0x000fc600078e020c */
[----:B------:R-:W4:Y:S04]  /*ee330*/  LDL.LU R160, [R1+0x4d0] ;  /* 0x0004d00001a07983 */ /* 0x000f280000300800 */
[----:B------:R1:W-:Y:S04]  /*ee340*/  @P0 STG.E desc[UR58][R148.64], R185 ;  /* 0x000000b994000986 */ /* 0x0003e8000c10193a */
[----:B------:R-:W4:Y:S04]  /*ee350*/  LDL.LU R161, [R1+0x300] ;  /* 0x0003000001a17983 */ /* 0x000f280000300800 */
[----:B------:R-:W4:Y:S01]  /*ee360*/  LDL.LU R162, [R1+0x270] ;  /* 0x0002700001a27983 */ /* 0x000f220000300800 */
[----:B-1----:R-:W-:-:S03]  /*ee370*/  IMAD.WIDE R148, R250, 0x4, R18 ;  /* 0x00000004fa947825 */ /* 0x002fc600078e0212 */
[----:B------:R-:W4:Y:S04]  /*ee380*/  LDL.LU R187, [R1+0x160] ;  /* 0x0001600001bb7983 */ /* 0x000f280000300800 */
[----:B------:R1:W-:Y:S01]  /*ee390*/  @P6 STG.E desc[UR58][R148.64], R186 ;  /* 0x000000ba94006986 */ /* 0x0003e2000c10193a */
[----:B------:R-:W-:-:S03]  /*ee3a0*/  LOP3.LUT P6, RZ, R180, 0x400, RZ, 0xc0, !PT ;  /* 0x00000400b4ff7812 */ /* 0x000fc600078cc0ff */
[----:B------:R-:W4:Y:S01]  /*ee3b0*/  LDL.LU R185, [R1+0xf04] ;  /* 0x000f040001b97983 */ /* 0x000f220000300800 */
[----:B-1----:R-:W-:-:S03]  /*ee3c0*/  IMAD.WIDE R148, R250, 0x4, R16 ;  /* 0x00000004fa947825 */ /* 0x002fc600078e0210 */
[----:B------:R-:W4:Y:S06]  /*ee3d0*/  LDL.LU R186, [R1+0x6d4] ;  /* 0x0006d40001ba7983 */ /* 0x000f2c0000300800 */
[----:B------:R1:W-:Y:S01]  /*ee3e0*/  @P6 STG.E desc[UR58][R148.64], R184 ;  /* 0x000000b894006986 */ /* 0x0003e2000c10193a */
[----:B------:R-:W-:-:S03]  /*ee3f0*/  LOP3.LUT P6, RZ, R180, 0x200, RZ, 0xc0, !PT ;  /* 0x00000200b4ff7812 */ /* 0x000fc600078cc0ff */
[----:B-1----:R-:W4:Y:S01]  /*ee400*/  LDL.LU R184, [R1+0x6b4] ;  /* 0x0006b40001b87983 */ /* 0x002f220000300800 */
[----:B------:R-:W-:-:S09]  /*ee410*/  IMAD.WIDE R148, R250, 0x4, R14 ;  /* 0x00000004fa947825 */ /* 0x000fd200078e020e */
        /* <DEDUP_REMOVED lines=20> */
[----:B---3--:R-:W-:-:S08]  /*ee560*/  IMAD.WIDE R148, R163, 0x4, R18 ;  /* 0x00000004a3947825 */ /* 0x008fd000078e0212 */
[----:B----4-:R1:W-:Y:S01]  /*ee570*/  @P6 STG.E desc[UR58][R148.64], R160 ;  /* 0x000000a094006986 */ /* 0x0103e2000c10193a */
        /* <DEDUP_REMOVED lines=8> */
[----:B------:R-:W-:Y:S01]  /*ee600*/  LOP3.LUT P0, RZ, R21, 0x400000, RZ, 0xc0, !PT ;  /* 0x0040000015ff7812 */ /* 0x000fe2000780c0ff */
[----:B------:R-:W3:Y:S04]  /*ee610*/  LDL.LU R163, [R1+0x594] ;  /* 0x0005940001a37983 */ /* 0x000ee80000300800 */
[----:B------:R1:W-:Y:S02]  /*ee620*/  @P3 STG.E desc[UR58][R148.64], R187 ;  /* 0x000000bb94003986 */ /* 0x0003e4000c10193a */
[----:B-1----:R-:W-:-:S02]  /*ee630*/  IMAD.WIDE R148, R185, 0x4, R18 ;  /* 0x00000004b9947825 */ /* 0x002fc400078e0212 */
[----:B------:R-:W4:Y:S04]  /*ee640*/  LDL.LU R187, [R1+0x4d4] ;  /* 0x0004d40001bb7983 */ /* 0x000f280000300800 */
[----:B------:R1:W-:Y:S02]  /*ee650*/  @P2 STG.E desc[UR58][R148.64], R186 ;  /* 0x000000ba94002986 */ /* 0x0003e4000c10193a */
[C---:B-1----:R-:W-:Y:S02]  /*ee660*/  IMAD.WIDE R148, R185.reuse, 0x4, R16 ;  /* 0x00000004b9947825 */ /* 0x042fe400078e0210 */
[----:B------:R-:W4:Y:S04]  /*ee670*/  LDL.LU R186, [R1+0x304] ;  /* 0x0003040001ba7983 */ /* 0x000f280000300800 */
[----:B------:R1:W-:Y:S02]  /*ee680*/  @P1 STG.E desc[UR58][R148.64], R184 ;  /* 0x000000b894001986 */ /* 0x0003e4000c10193a */
[----:B-1----:R-:W-:-:S02]  /*ee690*/  IMAD.WIDE R148, R185, 0x4, R14 ;  /* 0x00000004b9947825 */ /* 0x002fc400078e020e */
[----:B------:R-:W4:Y:S04]  /*ee6a0*/  LDL.LU R184, [R1+0x274] ;  /* 0x0002740001b87983 */ /* 0x000f280000300800 */
[----:B--2---:R1:W-:Y:S04]  /*ee6b0*/  @P0 STG.E desc[UR58][R148.64], R181 ;  /* 0x000000b594000986 */ /* 0x0043e8000c10193a */
[----:B-1----:R-:W2:Y:S04]  /*ee6c0*/  LDL.LU R181, [R1+0xf08] ;  /* 0x000f080001b57983 */ /* 0x002ea80000300800 */
[----:B------:R-:W4:Y:S01]  /*ee6d0*/  LDL.LU R0, [R1+0x164] ;  /* 0x0001640001007983 */ /* 0x000f220000300800 */
[----:B------:R-:W-:-:S03]  /*ee6e0*/  IMAD.WIDE R148, R185, 0x4, R12 ;  /* 0x00000004b9947825 */ /* 0x000fc600078e020c */
        /* <DEDUP_REMOVED lines=10> */
[----:B------:R-:W-:-:S02]  /*ee790*/  LOP3.LUT P3, RZ, R21, 0x800000, RZ, 0xc0, !PT ;  /* 0x0080000015ff7812 */ /* 0x000fc4000786c0ff */
[C---:B------:R-:W-:Y:S01]  /*ee7a0*/  LOP3.LUT P2, RZ, R21.reuse, 0x1000000, RZ, 0xc0, !PT ;  /* 0x0100000015ff7812 */ /* 0x040fe2000784c0ff */
[----:B------:R-:W4:Y:S01]  /*ee7b0*/  LDL.LU R160, [R1+0x168] ;  /* 0x0001680001a07983 */ /* 0x000f220000300800 */
[----:B------:R-:W-:-:S03]  /*ee7c0*/  LOP3.LUT P1, RZ, R21, 0x2000000, RZ, 0xc0, !PT ;  /* 0x0200000015ff7812 */ /* 0x000fc6000782c0ff */
[----:B------:R-:W4:Y:S01]  /*ee7d0*/  LDL.LU R161, [R1+0x6dc] ;  /* 0x0006dc0001a17983 */ /* 0x000f220000300800 */
[----:B------:R-:W-:-:S03]  /*ee7e0*/  LOP3.LUT P0, RZ, R21, 0x4000000, RZ, 0xc0, !PT ;  /* 0x0400000015ff7812 */ /* 0x000fc6000780c0ff */
[----:B------:R-:W4:Y:S01]  /*ee7f0*/  LDL.LU R162, [R1+0x6bc] ;  /* 0x0006bc0001a27983 */ /* 0x000f220000300800 */
[----:B------:R-:W-:Y:S02]  /*ee800*/  LOP3.LUT P6, RZ, R22, 0x8, RZ, 0xc0, !PT ;  /* 0x0000000816ff7812 */ /* 0x000fe400078cc0ff */
[----:B------:R-:W-:Y:S01]  /*ee810*/  LOP3.LUT R20, R20, 0xf7ffffff, RZ, 0xc0, !PT ;  /* 0xf7ffffff14147812 */ /* 0x000fe200078ec0ff */
[----:B---3--:R2:W-:Y:S10]  /*ee820*/  @P3 STG.E desc[UR58][R148.64], R163 ;  /* 0x000000a394003986 */ /* 0x0085f4000c10193a */
        /* <DEDUP_REMOVED lines=11> */
[----:B--2---:R-:W-:-:S05]  /*ee8e0*/  IMAD.WIDE R148, R181, 0x4, R18 ;  /* 0x00000004b5947825 */ /* 0x004fca00078e0212 */
[----:B----4-:R1:W-:Y:S02]  /*ee8f0*/  @P2 STG.E desc[UR58][R148.64], R187 ;  /* 0x000000bb94002986 */ /* 0x0103e4000c10193a */
[C---:B-1----:R-:W-:Y:S02]  /*ee900*/  IMAD.WIDE R148, R181.reuse, 0x4, R16 ;  /* 0x00000004b5947825 */ /* 0x042fe400078e0210 */
[----:B------:R-:W2:Y:S04]  /*ee910*/  LDL.LU R187, [R1+0x69c] ;  /* 0x00069c0001bb7983 */ /* 0x000ea80000300800 */
[----:B------:R1:W-:Y:S02]  /*ee920*/  @P1 STG.E desc[UR58][R148.64], R186 ;  /* 0x000000ba94001986 */ /* 0x0003e4000c10193a */
[----:B-1----:R-:W-:-:S02]  /*ee930*/  IMAD.WIDE R148, R181, 0x4, R14 ;  /* 0x00000004b5947825 */ /* 0x002fc400078e020e */
[----:B------:R-:W3:Y:S04]  /*ee940*/  LDL.LU R186, [R1+0x59c] ;  /* 0x00059c0001ba7983 */ /* 0x000ee80000300800 */
        /* <DEDUP_REMOVED lines=50> */
[C---:B------:R-:W-:Y:S01]  /*eec70*/  LOP3.LUT P1, RZ, R22.reuse, 0x100, RZ, 0xc0, !PT ;  /* 0x0000010016ff7812 */ /* 0x040fe2000782c0ff */
[C---:B-1----:R-:W-:Y:S01]  /*eec80*/  IMAD.WIDE R148, R185.reuse, 0x4, R14 ;  /* 0x00000004b9947825 */ /* 0x042fe200078e020e */
[----:B------:R-:W-:Y:S01]  /*eec90*/  LOP3.LUT P0, RZ, R22, 0x200, RZ, 0xc0, !PT ;  /* 0x0000020016ff7812 */ /* 0x000fe2000780c0ff */
[----:B------:R-:W4:Y:S04]  /*eeca0*/  LDL.LU R162, [R1+0x27c] ;  /* 0x00027c0001a27983 */ /* 0x000f280000300800 */
[----:B--2---:R1:W-:Y:S02]  /*eecb0*/  @P3 STG.E desc[UR58][R148.64], R187 ;  /* 0x000000bb94003986 */ /* 0x0043e4000c10193a */
[----:B-1----:R-:W-:-:S02]  /*eecc0*/  IMAD.WIDE R148, R185, 0x4, R12 ;  /* 0x00000004b9947825 */ /* 0x002fc400078e020c */
[----:B------:R-:W2:Y:S04]  /*eecd0*/  LDL.LU R185, [R1+0x16c] ;  /* 0x00016c0001b97983 */ /* 0x000ea80000300800 */
[----:B---3--:R1:W-:Y:S04]  /*eece0*/  @P2 STG.E desc[UR58][R148.64], R186 ;  /* 0x000000ba94002986 */ /* 0x0083e8000c10193a */
[----:B------:R-:W3:Y:S04]  /*eecf0*/  LDL.LU R187, [R1+0x810] ;  /* 0x0008100001bb7983 */ /* 0x000ee80000300800 */
[----:B-1----:R-:W3:Y:S01]  /*eed00*/  LDL.LU R186, [R1+0x800] ;  /* 0x0008000001ba7983 */ /* 0x002ee20000300800 */
[----:B----4-:R-:W-:-:S05]  /*eed10*/  IMAD.WIDE R148, R163, 0x4, R18 ;  /* 0x00000004a3947825 */ /* 0x010fca00078e0212 */
[----:B------:R1:W-:Y:S02]  /*eed20*/  @P1 STG.E desc[UR58][R148.64], R184 ;  /* 0x000000b894001986 */ /* 0x0003e4000c10193a */
[----:B-1----:R-:W-:Y:S02]  /*eed30*/  IMAD.WIDE R148, R163, 0x4, R16 ;  /* 0x00000004a3947825 */ /* 0x002fe400078e0210 */
[----:B------:R-:W4:Y:S04]  /*eed40*/  LDL.LU R184, [R1+0x730] ;  /* 0x0007300001b87983 */ /* 0x000f280000300800 */
[----:B------:R1:W-:Y:S04]  /*eed50*/  @P0 STG.E desc[UR58][R148.64], R181 ;  /* 0x000000b594000986 */ /* 0x0003e8000c10193a */
[----:B-1----:R-:W3:Y:S01]  /*eed60*/  LDL.LU R181, [R1+0xf1c] ;  /* 0x000f1c0001b57983 */ /* 0x002ee20000300800 */
[----:B------:R-:W-:-:S03]  /*eed70*/  LOP3.LUT P6, RZ, R22, 0x400000, RZ, 0xc0, !PT ;  /* 0x0040000016ff7812 */ /* 0x000fc600078cc0ff */
[----:B------:R-:W4:Y:S01]  /*eed80*/  LDL.LU R31, [R1+0x710] ;  /* 0x00071000011f7983 */ /* 0x000f220000300800 */
[----:B------:R-:W-:-:S03]  /*eed90*/  LOP3.LUT R20, R20, 0xfff7ffff, RZ, 0xc0, !PT ;  /* 0xfff7ffff14147812 */ /* 0x000fc600078ec0ff */
[----:B------:R-:W4:Y:S04]  /*eeda0*/  LDL.LU R248, [R1+0xf24] ;  /* 0x000f240001f87983 */ /* 0x000f280000300800 */
[----:B------:R-:W4:Y:S02]  /*eedb0*/  LDL.LU R251, [R1+0x700] ;  /* 0x0007000001fb7983 */ /* 0x000f240000300800 */
[----:B------:R-:W-:Y:S02]  /*eedc0*/  @P6 LOP3.LUT R20, R20, 0x80000, RZ, 0xfc, !PT ;  /* 0x0008000014146812 */ /* 0x000fe400078efcff */
[----:B------:R-:W-:Y:S01]  /*eedd0*/  LOP3.LUT P6, RZ, R22, 0x200000, RZ, 0xc0, !PT ;  /* 0x0020000016ff7812 */ /* 0x000fe200078cc0ff */
[----:B------:R-:W4:Y:S01]  /*eede0*/  LDL.LU R250, [R1+0x6f0] ;  /* 0x0006f00001fa7983 */ /* 0x000f220000300800 */
[----:B------:R-:W-:-:S03]  /*eedf0*/  LOP3.LUT R20, R20, 0xffefffff, RZ, 0xc0, !PT ;  /* 0xffefffff14147812 */ /* 0x000fc600078ec0ff */
[----:B------:R-:W4:Y:S04]  /*eee00*/  LDL.LU R249, [R1+0x6e0] ;  /* 0x0006e00001f97983 */ /* 0x000f280000300800 */
[----:B------:R-:W4:Y:S04]  /*eee10*/  LDL.LU R182, [R1+0x540] ;  /* 0x0005400001b67983 */ /* 0x000f280000300800 */
[----:B------:R-:W-:Y:S01]  /*eee20*/  @P6 LOP3.LUT R20, R20, 0x100000, RZ, 0xfc, !PT ;  /* 0x0010000014146812 */ /* 0x000fe200078efcff */
[----:B------:R-:W4:Y:S01]  /*eee30*/  LDL.LU R183, [R1+0x814] ;  /* 0x0008140001b77983 */ /* 0x000f220000300800 */
[----:B------:R-:W-:-:S02]  /*eee40*/  LOP3.LUT P6, RZ, R22, 0x100000, RZ, 0xc0, !PT ;  /* 0x0010000016ff7812 */ /* 0x000fc400078cc0ff */
[----:B------:R-:W-:Y:S01]  /*eee50*/  LOP3.LUT R20, R20, 0xffdfffff, RZ, 0xc0, !PT ;  /* 0xffdfffff14147812 */ /* 0x000fe200078ec0ff */
[----:B------:R-:W4:Y:S04]  /*eee60*/  LDL.LU R150, [R1+0x804] ;  /* 0x0008040001967983 */ /* 0x000f280000300800 */
[----:B------:R-:W4:Y:S04]  /*eee70*/  LDL.LU R151, [R1+0x734] ;  /* 0x0007340001977983 */ /* 0x000f280000300800 */
[----:B------:R-:W4:Y:S02]  /*eee80*/  LDL.LU R160, [R1+0xf28] ;  /* 0x000f280001a07983 */ /* 0x000f240000300800 */
[----:B------:R-:W-:-:S02]  /*eee90*/  @P6 LOP3.LUT R20, R20, 0x200000, RZ, 0xfc, !PT ;  /* 0x0020000014146812 */ /* 0x000fc400078efcff */
[C---:B------:R-:W-:Y:S02]  /*eeea0*/  LOP3.LUT P6, RZ, R22.reuse, 0x80000, RZ, 0xc0, !PT ;  /* 0x0008000016ff7812 */ /* 0x040fe400078cc0ff */
[C---:B------:R-:W-:Y:S02]  /*eeeb0*/  LOP3.LUT P3, RZ, R22.reuse, 0x400, RZ, 0xc0, !PT ;  /* 0x0000040016ff7812 */ /* 0x040fe4000786c0ff */
[----:B------:R-:W-:Y:S01]  /*eeec0*/  LOP3.LUT P2, RZ, R22, 0x800, RZ, 0xc0, !PT ;  /* 0x0000080016ff7812 */ /* 0x000fe2000784c0ff */
[----:B------:R-:W-:Y:S01]  /*eeed0*/  IMAD.WIDE R148, R163, 0x4, R14 ;  /* 0x00000004a3947825 */ /* 0x000fe200078e020e */
[----:B------:R-:W-:Y:S01]  /*eeee0*/  LOP3.LUT R20, R20, 0xffbfffff, RZ, 0xc0, !PT ;  /* 0xffbfffff14147812 */ /* 0x000fe200078ec0ff */
[----:B------:R-:W4:Y:S06]  /*eeef0*/  LDL.LU R161, [R1+0x714] ;  /* 0x0007140001a17983 */ /* 0x000f2c0000300800 */
        /* <DEDUP_REMOVED lines=11> */
[C---:B------:R-:W-:Y:S02]  /*eefb0*/  LOP3.LUT P6, RZ, R22.reuse, 0x8000, RZ, 0xc0, !PT ;  /* 0x0000800016ff7812 */ /* 0x040fe400078cc0ff */
[----:B------:R-:W-:Y:S02]  /*eefc0*/  LOP3.LUT P0, RZ, R22, 0x2000, RZ, 0xc0, !PT ;  /* 0x0000200016ff7812 */ /* 0x000fe4000780c0ff */
[----:B------:R-:W-:-:S09]  /*eefd0*/  LOP3.LUT R20, R20, 0xfbffffff, RZ, 0xc0, !PT ;  /* 0xfbffffff14147812 */ /* 0x000fd200078ec0ff */
[----:B------:R-:W-:Y:S02]  /*eefe0*/  @P6 LOP3.LUT R20, R20, 0x4000000, RZ, 0xfc, !PT ;  /* 0x0400000014146812 */ /* 0x000fe400078efcff */
[----:B------:R-:W-:Y:S01]  /*eeff0*/  LOP3.LUT P6, RZ, R22, 0x4000, RZ, 0xc0, !PT ;  /* 0x0000400016ff7812 */ /* 0x000fe200078cc0ff */
[----:B------:R1:W-:Y:S02]  /*ef000*/  @P3 STG.E desc[UR58][R148.64], R162 ;  /* 0x000000a294003986 */ /* 0x0003e4000c10193a */
[----:B-1----:R-:W-:-:S05]  /*ef010*/  IMAD.WIDE R148, R163, 0x4, R12 ;  /* 0x00000004a3947825 */ /* 0x002fca00078e020c */
[----:B--2---:R1:W-:Y:S04]  /*ef020*/  @P2 STG.E desc[UR58][R148.64], R185 ;  /* 0x000000b994002986 */ /* 0x0043e8000c10193a */
[----:B-1----:R-:W2:Y:S04]  /*ef030*/  LDL.LU R185, [R1+0xf2c] ;  /* 0x000f2c0001b97983 */ /* 0x002ea80000300800 */
[----:B------:R-:W2:Y:S04]  /*ef040*/  LDL.LU R162, [R1+0x704] ;  /* 0x0007040001a27983 */ /* 0x000ea80000300800 */
[----:B------:R-:W2:Y:S01]  /*ef050*/  LDL.LU R163, [R1+0x6f4] ;  /* 0x0006f40001a37983 */ /* 0x000ea20000300800 */
[----:B---3--:R-:W-:-:S05]  /*ef060*/  IMAD.WIDE R148, R181, 0x4, R18 ;  /* 0x00000004b5947825 */ /* 0x008fca00078e0212 */
[----:B------:R1:W-:Y:S02]  /*ef070*/  @P1 STG.E desc[UR58][R148.64], R187 ;  /* 0x000000bb94001986 */ /* 0x0003e4000c10193a */
[C---:B-1----:R-:W-:Y:S02]  /*ef080*/  IMAD.WIDE R148, R181.reuse, 0x4, R16 ;  /* 0x00000004b5947825 */ /* 0x042fe400078e0210 */
[----:B------:R-:W3:Y:S04]  /*ef090*/  LDL.LU R187, [R1+0x6e4] ;  /* 0x0006e40001bb7983 */ /* 0x000ee80000300800 */
[----:B------:R1:W-:Y:S02]  /*ef0a0*/  @P0 STG.E desc[UR58][R148.64], R186 ;  /* 0x000000ba94000986 */ /* 0x0003e4000c10193a */
[----:B-1----:R-:W-:-:S02]  /*ef0b0*/  IMAD.WIDE R148, R181, 0x4, R14 ;  /* 0x00000004b5947825 */ /* 0x002fc400078e020e */
[----:B------:R-:W3:Y:S04]  /*ef0c0*/  LDL.LU R186, [R1+0x544] ;  /* 0x0005440001ba7983 */ /* 0x000ee80000300800 */
[----:B----4-:R1:W-:Y:S02]  /*ef0d0*/  @P6 STG.E desc[UR58][R148.64], R184 ;  /* 0x000000b894006986 */ /* 0x0103e4000c10193a */
[----:B-1----:R-:W-:Y:S02]  /*ef0e0*/  IMAD.WIDE R148, R181, 0x4, R12 ;  /* 0x00000004b5947825 */ /* 0x002fe400078e020c */
        /* <DEDUP_REMOVED lines=20> */
[----:B-1----:R-:W-:Y:S01]  /*ef230*/  IMAD.WIDE R148, R160, 0x4, R16 ;  /* 0x00000004a0947825 */ /* 0x002fe200078e0210 */
[----:B------:R-:W-:Y:S01]  /*ef240*/  LOP3.LUT P5, RZ, R22, 0x800000, RZ, 0xc0, !PT ;  /* 0x0080000016ff7812 */ /* 0x000fe200078ac0ff */
[----:B------:R-:W4:Y:S10]  /*ef250*/  LDL.LU R183, [R1+0xf38] ;  /* 0x000f380001b77983 */ /* 0x000f340000300800 */
[----:B------:R1:W-:Y:S01]  /*ef260*/  @P6 STG.E desc[UR58][R148.64], R150 ;  /* 0x0000009694006986 */ /* 0x0003e2000c10193a */
[----:B------:R-:W-:-:S02]  /*ef270*/  LOP3.LUT P6, RZ, R20, 0x80000, RZ, 0xc0, !PT ;  /* 0x0008000014ff7812 */ /* 0x000fc400078cc0ff */
[----:B------:R-:W-:Y:S01]  /*ef280*/  LOP3.LUT P4, RZ, R22, 0x1000000, RZ, 0xc0, !PT ;  /* 0x0100000016ff7812 */ /* 0x000fe2000788c0ff */
[----:B-1----:R-:W-:-:S10]  /*ef290*/  IMAD.WIDE R148, R160, 0x4, R14 ;  /* 0x00000004a0947825 */ /* 0x002fd400078e020e */
[----:B------:R1:W-:Y:S01]  /*ef2a0*/  @P6 STG.E desc[UR58][R148.64], R151 ;  /* 0x0000009794006986 */ /* 0x0003e2000c10193a */
[----:B------:R-:W-:Y:S01]  /*ef2b0*/  LOP3.LUT P3, RZ, R22, 0x2000000, RZ, 0xc0, !PT ;  /* 0x0200000016ff7812 */ /* 0x000fe2000786c0ff */
[----:B-1----:R-:W-:-:S05]  /*ef2c0*/  IMAD.WIDE R148, R160, 0x4, R12 ;  /* 0x00000004a0947825 */ /* 0x002fca00078e020c */
[----:B------:R2:W-:Y:S01]  /*ef2d0*/  @P5 STG.E desc[UR58][R148.64], R161 ;  /* 0x000000a194005986 */ /* 0x0005e2000c10193a */
[C---:B------:R-:W-:Y:S02]  /*ef2e0*/  LOP3.LUT P2, RZ, R22.reuse, 0x4000000, RZ, 0xc0, !PT ;  /* 0x0400000016ff7812 */ /* 0x040fe4000784c0ff */
[C---:B------:R-:W-:Y:S02]  /*ef2f0*/  LOP3.LUT P1, RZ, R22.reuse, 0x8000000, RZ, 0xc0, !PT ;  /* 0x0800000016ff7812 */ /* 0x040fe4000782c0ff */
[----:B------:R-:W-:Y:S01]  /*ef300*/  LOP3.LUT P0, RZ, R22, 0x10000000, RZ, 0xc0, !PT ;  /* 0x1000000016ff7812 */ /* 0x000fe2000780c0ff */
[----:B--2---:R-:W-:-:S05]  /*ef310*/  IMAD.WIDE R148, R185, 0x4, R18 ;  /* 0x00000004b9947825 */ /* 0x004fca00078e0212 */
[----:B------:R1:W-:Y:S02]  /*ef320*/  @P4 STG.E desc[UR58][R148.64], R162 ;  /* 0x000000a294004986 */ /* 0x0003e4000c10193a */
[----:B-1----:R-:W-:-:S05]  /*ef330*/  IMAD.WIDE R148, R185, 0x4, R16 ;  /* 0x00000004b9947825 */ /* 0x002fca00078e0210 */
[----:B------:R1:W-:Y:S02]  /*ef340*/  @P3 STG.E desc[UR58][R148.64], R163 ;  /* 0x000000a394003986 */ /* 0x0003e4000c10193a */
[----:B-1----:R-:W-:-:S05]  /*ef350*/  IMAD.WIDE R148, R185, 0x4, R14 ;  /* 0x00000004b9947825 */ /* 0x002fca00078e020e */
[----:B---3--:R1:W-:Y:S02]  /*ef360*/  @P2 STG.E desc[UR58][R148.64], R187 ;  /* 0x000000bb94002986 */ /* 0x0083e4000c10193a */
[----:B-1----:R-:W-:Y:S02]  /*ef370*/  IMAD.WIDE R148, R185, 0x4, R12 ;  /* 0x00000004b9947825 */ /* 0x002fe400078e020c */
[----:B------:R-:W2:Y:S04]  /*ef380*/  LDL.LU R185, [R1+0x808] ;  /* 0x0008080001b97983 */ /* 0x000ea80000300800 */
[----:B------:R1:W-:Y:S04]  /*ef390*/  @P1 STG.E desc[UR58][R148.64], R186 ;  /* 0x000000ba94001986 */ /* 0x0003e8000c10193a */
[----:B-1----:R-:W3:Y:S04]  /*ef3a0*/  LDL.LU R186, [R1+0x738] ;  /* 0x0007380001ba7983 */ /* 0x002ee80000300800 */
[----:B------:R-:W3:Y:S04]  /*ef3b0*/  LDL.LU R180, [R1+0x718] ;  /* 0x0007180001b47983 */ /* 0x000ee80000300800 */
[----:B------:R-:W3:Y:S01]  /*ef3c0*/  LDL.LU R0, [R1+0x708] ;  /* 0x0007080001007983 */ /* 0x000ee20000300800 */
[----:B----4-:R-:W-:-:S03]  /*ef3d0*/  IMAD.WIDE R148, R184, 0x4, R18 ;  /* 0x00000004b8947825 */ /* 0x010fc600078e0212 */
[----:B------:R-:W4:Y:S04]  /*ef3e0*/  LDL.LU R31, [R1+0x6f8] ;  /* 0x0006f800011f7983 */ /* 0x000f280000300800 */
[----:B------:R1:W-:Y:S04]  /*ef3f0*/  @P0 STG.E desc[UR58][R148.64], R181 ;  /* 0x000000b594000986 */ /* 0x0003e8000c10193a */
[----:B-1----:R-:W4:Y:S04]  /*ef400*/  LDL.LU R181, [R1+0xf34] ;  /* 0x000f340001b57983 */ /* 0x002f280000300800 */
[----:B------:R-:W4:Y:S01]  /*ef410*/  LDL.LU R251, [R1+0x6e8] ;  /* 0x0006e80001fb7983 */ /* 0x000f220000300800 */
[----:B------:R-:W-:-:S02]  /*ef420*/  LOP3.LUT P6, RZ, R23, 0x200, RZ, 0xc0, !PT ;  /* 0x0000020017ff7812 */ /* 0x000fc400078cc0ff */
[----:B------:R-:W-:Y:S01]  /*ef430*/  LOP3.LUT R20, R20, 0xfffff7ff, RZ, 0xc0, !PT ;  /* 0xfffff7ff14147812 */ /* 0x000fe200078ec0ff */
[----:B------:R-:W4:Y:S04]  /*ef440*/  LDL.LU R250, [R1+0x548] ;  /* 0x0005480001fa7983 */ /* 0x000f280000300800 */
[----:B------:R-:W4:Y:S04]  /*ef450*/  LDL.LU R249, [R1+0x81c] ;  /* 0x00081c0001f97983 */ /* 0x000f280000300800 */
[----:B------:R-:W4:Y:S02]  /*ef460*/  LDL.LU R248, [R1+0x80c] ;  /* 0x00080c0001f87983 */ /* 0x000f240000300800 */
[----:B------:R-:W-:-:S02]  /*ef470*/  @P6 LOP3.LUT R20, R20, 0x800, RZ, 0xfc, !PT ;  /* 0x0000080014146812 */ /* 0x000fc400078efcff */
        /* <DEDUP_REMOVED lines=9> */
[----:B------:R-:W4:Y:S01]  /*ef510*/  LDL.LU R161, [R1+0x6ec] ;  /* 0x0006ec0001a17983 */ /* 0x000f220000300800 */
[----:B------:R-:W-:-:S03]  /*ef520*/  LOP3.LUT P3, RZ, R22, 0x20000000, RZ, 0xc0, !PT ;  /* 0x2000000016ff7812 */ /* 0x000fc6000786c0ff */
[----:B------:R-:W4:Y:S01]  /*ef530*/  LDL.LU R162, [R1+0xf3c] ;  /* 0x000f3c0001a27983 */ /* 0x000f220000300800 */
[----:B------:R-:W-:Y:S01]  /*ef540*/  LOP3.LUT P2, RZ, R22, 0x40000000, RZ, 0xc0, !PT ;  /* 0x4000000016ff7812 */ /* 0x000fe2000784c0ff */
[----:B------:R-:W-:Y:S01]  /*ef550*/  IMAD.WIDE R148, R184, 0x4, R16 ;  /* 0x00000004b8947825 */ /* 0x000fe200078e0210 */
[----:B------:R-:W-:Y:S01]  /*ef560*/  LOP3.LUT P1, RZ, R22, 0x80000000, RZ, 0xc0, !PT ;  /* 0x8000000016ff7812 */ /* 0x000fe2000782c0ff */
[----:B------:R-:W4:Y:S02]  /*ef570*/  LDL.LU R163, [R1+0x54c] ;  /* 0x00054c0001a37983 */ /* 0x000f240000300800 */
[----:B------:R-:W-:Y:S02]  /*ef580*/  @P6 LOP3.LUT R20, R20, 0x2000, RZ, 0xfc, !PT ;  /* 0x0000200014146812 */ /* 0x000fe400078efcff */
[----:B------:R-:W-:Y:S01]  /*ef590*/  LOP3.LUT P6, RZ, R23, 0x40, RZ, 0xc0, !PT ;  /* 0x0000004017ff7812 */ /* 0x000fe200078cc0ff */
[----:B------:R-:W4:Y:S01]  /*ef5a0*/  LDL.LU R187, [R1+0x820] ;  /* 0x0008200001bb7983 */ /* 0x000f220000300800 */
        /* <DEDUP_REMOVED lines=19> */
[----:B---3--:R1:W-:Y:S02]  /*ef6e0*/  @P2 STG.E desc[UR58][R148.64], R186 ;  /* 0x000000ba94002986 */ /* 0x0083e4000c10193a */
[----:B-1----:R-:W-:-:S02]  /*ef6f0*/  IMAD.WIDE R148, R184, 0x4, R12 ;  /* 0x00000004b8947825 */ /* 0x002fc400078e020c */
[----:B------:R-:W3:Y:S04]  /*ef700*/  LDL.LU R186, [R1+0x740] ;  /* 0x0007400001ba7983 */ /* 0x000ee80000300800 */
[----:B------:R4:W-:Y:S04]  /*ef710*/  @P1 STG.E desc[UR58][R148.64], R180 ;  /* 0x000000b494001986 */ /* 0x0009e8000c10193a */
[----:B------:R-:W2:Y:S01]  /*ef720*/  LDL.LU R184, [R1+0xf40] ;  /* 0x000f400001b87983 */ /* 0x000ea20000300800 */
[----:B----4-:R-:W-:-:S05]  /*ef730*/  IMAD.WIDE R148, R181, 0x4, R18 ;  /* 0x00000004b5947825 */ /* 0x010fca00078e0212 */
[----:B------:R1:W-:Y:S02]  /*ef740*/  @P0 STG.E desc[UR58][R148.64], R0 ;  /* 0x0000000094000986 */ /* 0x0003e4000c10193a */
[----:B-1----:R-:W-:-:S05]  /*ef750*/  IMAD.WIDE R148, R181, 0x4, R16 ;  /* 0x00000004b5947825 */ /* 0x002fca00078e0210 */
[----:B------:R1:W-:Y:S01]  /*ef760*/  @P6 STG.E desc[UR58][R148.64], R31 ;  /* 0x0000001f94006986 */ /* 0x0003e2000c10193a */
[----:B------:R-:W-:Y:S01]  /*ef770*/  LOP3.LUT P6, RZ, R20, 0x40000, RZ, 0xc0, !PT ;  /* 0x0004000014ff7812 */ /* 0x000fe200078cc0ff */
[----:B-1----:R-:W-:-:S12]  /*ef780*/  IMAD.WIDE R148, R181, 0x4, R14 ;  /* 0x00000004b5947825 */ /* 0x002fd800078e020e */
[----:B------:R1:W-:Y:S02]  /*ef790*/  @P6 STG.E desc[UR58][R148.64], R251 ;  /* 0x000000fb94006986 */ /* 0x0003e4000c10193a */
[----:B-1----:R-:W-:Y:S02]  /*ef7a0*/  IMAD.WIDE R148, R181, 0x4, R12 ;  /* 0x00000004b5947825 */ /* 0x002fe400078e020c */
        /* <DEDUP_REMOVED lines=30> */
[C---:B------:R-:W-:Y:S02]  /*ef990*/  LOP3.LUT P1, RZ, R23.reuse, 0x4000, RZ, 0xc0, !PT ;  /* 0x0000400017ff7812 */ /* 0x040fe4000782c0ff */
[----:B------:R-:W-:Y:S01]  /*ef9a0*/  LOP3.LUT P0, RZ, R23, 0x8000, RZ, 0xc0, !PT ;  /* 0x0000800017ff7812 */ /* 0x000fe2000780c0ff */
[----:B--2---:R-:W-:-:S05]  /*ef9b0*/  IMAD.WIDE R148, R184, 0x4, R18 ;  /* 0x00000004b8947825 */ /* 0x004fca00078e0212 */
[----:B------:R1:W-:Y:S02]  /*ef9c0*/  @P3 STG.E desc[UR58][R148.64], R187 ;  /* 0x000000bb94003986 */ /* 0x0003e4000c10193a */
[----:B-1----:R-:W-:-:S05]  /*ef9d0*/  IMAD.WIDE R148, R184, 0x4, R16 ;  /* 0x00000004b8947825 */ /* 0x002fca00078e0210 */
[----:B------:R1:W-:Y:S02]  /*ef9e0*/  @P2 STG.E desc[UR58][R148.64], R185 ;  /* 0x000000b994002986 */ /* 0x0003e4000c10193a */
[C---:B-1----:R-:W-:Y:S02]  /*ef9f0*/  IMAD.WIDE R148, R184.reuse, 0x4, R14 ;  /* 0x00000004b8947825 */ /* 0x042fe400078e020e */
[----:B------:R-:W2:Y:S04]  /*efa00*/  LDL.LU R185, [R1+0x560] ;  /* 0x0005600001b97983 */ /* 0x000ea80000300800 */
[----:B---3--:R1:W-:Y:S02]  /*efa10*/  @P1 STG.E desc[UR58][R148.64], R186 ;  /* 0x000000ba94001986 */ /* 0x0083e4000c10193a */
[----:B-1----:R-:W-:-:S02]  /*efa20*/  IMAD.WIDE R148, R184, 0x4, R12 ;  /* 0x00000004b8947825 */ /* 0x002fc400078e020c */
[----:B------:R-:W3:Y:S04]  /*efa30*/  LDL.LU R186, [R1+0x460] ;  /* 0x0004600001ba7983 */ /* 0x000ee80000300800 */
[----:B------:R-:W3:Y:S04]  /*efa40*/  LDL.LU R184, [R1+0x3a0] ;  /* 0x0003a00001b87983 */ /* 0x000ee80000300800 */
[----:B----4-:R1:W-:Y:S04]  /*efa50*/  @P0 STG.E desc[UR58][R148.64], R181 ;  /* 0x000000b594000986 */ /* 0x0103e8000c10193a */
[----:B-1----:R-:W4:Y:S04]  /*efa60*/  LDL.LU R181, [R1+0xf44] ;  /* 0x000f440001b57983 */ /* 0x002f280000300800 */
        /* <DEDUP_REMOVED lines=10> */
[----:B------:R-:W-:-:S03]  /*efb10*/  LOP3.LUT P3, RZ, R23, 0x10000, RZ, 0xc0, !PT ;  /* 0x0001000017ff7812 */ /* 0x000fc6000786c0ff */
[----:B------:R-:W3:Y:S04]  /*efb20*/  LDL.LU R160, [R1+0x828] ;  /* 0x0008280001a07983 */ /* 0x000ee80000300800 */
[----:B------:R-:W3:Y:S01]  /*efb30*/  LDL.LU R162, [R1+0x7f8] ;  /* 0x0007f80001a27983 */ /* 0x000ee20000300800 */
[----:B------:R-:W-:-:S03]  /*efb40*/  LOP3.LUT P2, RZ, R23, 0x20000, RZ, 0xc0, !PT ;  /* 0x0002000017ff7812 */ /* 0x000fc6000784c0ff */
[----:B------:R-:W3:Y:S04]  /*efb50*/  LDL.LU R163, [R1+0x748] ;  /* 0x0007480001a37983 */ /* 0x000ee80000300800 */
[----:B------:R-:W3:Y:S01]  /*efb60*/  LDL.LU R187, [R1+0xf50] ;  /* 0x000f500001bb7983 */ /* 0x000ee20000300800 */
[C---:B------:R-:W-:Y:S02]  /*efb70*/  LOP3.LUT P1, RZ, R23.reuse, 0x40000, RZ, 0xc0, !PT ;  /* 0x0004000017ff7812 */ /* 0x040fe4000782c0ff */
        /* <DEDUP_REMOVED lines=19> */
[----:B----4-:R-:W-:-:S05]  /*efcb0*/  IMAD.WIDE R148, R181, 0x4, R18 ;  /* 0x00000004b5947825 */ /* 0x010fca00078e0212 */
[----:B--2---:R1:W-:Y:S02]  /*efcc0*/  @P3 STG.E desc[UR58][R148.64], R185 ;  /* 0x000000b994003986 */ /* 0x0043e4000c10193a */
[C---:B-1----:R-:W-:Y:S02]  /*efcd0*/  IMAD.WIDE R148, R181.reuse, 0x4, R16 ;  /* 0x00000004b5947825 */ /* 0x042fe400078e0210 */
[----:B------:R-:W2:Y:S04]  /*efce0*/  LDL.LU R185, [R1+0x728] ;  /* 0x0007280001b97983 */ /* 0x000ea80000300800 */
[----:B---3--:R1:W-:Y:S02]  /*efcf0*/  @P2 STG.E desc[UR58][R148.64], R186 ;  /* 0x000000ba94002986 */ /* 0x0083e4000c10193a */
[----:B-1----:R-:W-:-:S02]  /*efd00*/  IMAD.WIDE R148, R181, 0x4, R14 ;  /* 0x00000004b5947825 */ /* 0x002fc400078e020e */
[----:B------:R-:W3:Y:S04]  /*efd10*/  LDL.LU R186, [R1+0x568] ;  /* 0x0005680001ba7983 */ /* 0x000ee80000300800 */
[----:B------:R1:W-:Y:S02]  /*efd20*/  @P1 STG.E desc[UR58][R148.64], R184 ;  /* 0x000000b894001986 */ /* 0x0003e4000c10193a */
[----:B-1----:R-:W-:Y:S02]  /*efd30*/  IMAD.WIDE R148, R181, 0x4, R12 ;  /* 0x00000004b5947825 */ /* 0x002fe400078e020c */
[----:B------:R-:W4:Y:S04]  /*efd40*/  LDL.LU R184, [R1+0x468] ;  /* 0x0004680001b87983 */ /* 0x000f280000300800 */
[----:B------:R-:W4:Y:S04]  /*efd50*/  LDL.LU R181, [R1+0x3a8] ;  /* 0x0003a80001b57983 */ /* 0x000f280000300800 */
[----:B------:R-:W3:Y:S01]  /*efd60*/  LDL.LU R161, [R1+0xf54] ;  /* 0x000f540001a17983 */ /* 0x000ee20000300800 */
[----:B------:R-:W-:-:S04]  /*efd70*/  LOP3.LUT R20, R20, 0xfffffdff, RZ, 0xc0, !PT ;  /* 0xfffffdff14147812 */ /* 0x000fc800078ec0ff */
[----:B------:R-:W-:Y:S02]  /*efd80*/  @P6 LOP3.LUT R20, R20, 0x200, RZ, 0xfc, !PT ;  /* 0x0000020014146812 */ /* 0x000fe400078efcff */
[C---:B------:R-:W-:Y:S02]  /*efd90*/  LOP3.LUT P6, RZ, R23.reuse, 0x200000, RZ, 0xc0, !PT ;  /* 0x0020000017ff7812 */ /* 0x040fe400078cc0ff */
[----:B------:R-:W-:Y:S02]  /*efda0*/  LOP3.LUT P0, RZ, R23, 0x80000, RZ, 0xc0, !PT ;  /* 0x0008000017ff7812 */ /* 0x000fe4000780c0ff */
[----:B------:R-:W-:-:S09]  /*efdb0*/  LOP3.LUT R20, R20, 0xfffffbff, RZ, 0xc0, !PT ;  /* 0xfffffbff14147812 */ /* 0x000fd200078ec0ff */
[----:B------:R-:W-:Y:S02]  /*efdc0*/  @P6 LOP3.LUT R20, R20, 0x400, RZ, 0xfc, !PT ;  /* 0x0000040014146812 */ /* 0x000fe400078efcff */
[----:B------:R-:W-:Y:S01]  /*efdd0*/  LOP3.LUT P6, RZ, R23, 0x100000, RZ, 0xc0, !PT ;  /* 0x0010000017ff7812 */ /* 0x000fe200078cc0ff */
[----:B------:R1:W-:Y:S02]  /*efde0*/  @P0 STG.E desc[UR58][R148.64], R180 ;  /* 0x000000b494000986 */ /* 0x0003e4000c10193a */
[----:B-1----:R-:W-:-:S10]  /*efdf0*/  IMAD.WIDE R148, R250, 0x4, R18 ;  /* 0x00000004fa947825 */ /* 0x002fd400078e0212 */
        /* <DEDUP_REMOVED lines=66> */
[C---:B------:R-:W-:Y:S02]  /*f0220*/  LOP3.LUT P6, RZ, R24.reuse, 0x800, RZ, 0xc0, !PT ;  /* 0x0000080018ff7812 */ /* 0x040fe400078cc0ff */
[C---:B------:R-:W-:Y:S01]  /*f0230*/  LOP3.LUT P1, RZ, R24.reuse, 0x20, RZ, 0xc0, !PT ;  /* 0x0000002018ff7812 */ /* 0x040fe2000782c0ff */
[----:B--2---:R1:W-:Y:S04]  /*f0240*/  @P3 STG.E desc[UR58][R148.64], R181 ;  /* 0x000000b594003986 */ /* 0x0043e8000c10193a */
[----:B-1----:R-:W2:Y:S04]  /*f0250*/  LDL.LU R181, [R1+0x46c] ;  /* 0x00046c0001b57983 */ /* 0x002ea80000300800 */
[----:B------:R-:W2:Y:S04]  /*f0260*/  LDL.LU R250, [R1+0x3ac] ;  /* 0x0003ac0001fa7983 */ /* 0x000ea80000300800 */
[----:B------:R-:W2:Y:S04]  /*f0270*/  LDL.LU R248, [R1+0x1dc] ;  /* 0x0001dc0001f87983 */ /* 0x000ea80000300800 */
[----:B------:R-:W2:Y:S04]  /*f0280*/  LDL.LU R151, [R1+0xf60] ;  /* 0x000f600001977983 */ /* 0x000ea80000300800 */
[----:B------:R-:W2:Y:S04]  /*f0290*/  LDL.LU R182, [R1+0x9b0] ;  /* 0x0009b00001b67983 */ /* 0x000ea80000300800 */
[----:B------:R-:W2:Y:S01]  /*f02a0*/  LDL.LU R183, [R1+0x920] ;  /* 0x0009200001b77983 */ /* 0x000ea20000300800 */
[----:B------:R-:W-:Y:S01]  /*f02b0*/  LOP3.LUT R21, R21, 0x7fffffff, RZ, 0xc0, !PT ;  /* 0x7fffffff15157812 */ /* 0x000fe200078ec0ff */
[----:B---3--:R-:W-:Y:S01]  /*f02c0*/  IMAD.WIDE R148, R185, 0x4, R18 ;  /* 0x00000004b9947825 */ /* 0x008fe200078e0212 */
[----:B------:R-:W-:Y:S01]  /*f02d0*/  LOP3.LUT P0, RZ, R24, 0x40, RZ, 0xc0, !PT ;  /* 0x0000004018ff7812 */ /* 0x000fe2000780c0ff */
[----:B------:R-:W3:Y:S01]  /*f02e0*/  LDL.LU R150, [R1+0x900] ;  /* 0x0009000001967983 */ /* 0x000ee20000300800 */
[----:B------:R-:W-:-:S02]  /*f02f0*/  @P6 LOP3.LUT R21, R21, 0x80000000, RZ, 0xfc, !PT ;  /* 0x8000000015156812 */ /* 0x000fc400078efcff */
[----:B------:R-:W-:Y:S01]  /*f0300*/  LOP3.LUT P6, RZ, R24, 0x400, RZ, 0xc0, !PT ;  /* 0x0000040018ff7812 */ /* 0x000fe200078cc0ff */
[----:B------:R1:W-:Y:S01]  /*f0310*/  @P2 STG.E desc[UR58][R148.64], R162 ;  /* 0x000000a294002986 */ /* 0x0003e2000c10193a */
[----:B------:R-:W-:Y:S01]  /*f0320*/  LOP3.LUT R20, R20, 0xfffffffe, RZ, 0xc0, !PT ;  /* 0xfffffffe14147812 */ /* 0x000fe200078ec0ff */
[----:B-1----:R-:W-:-:S05]  /*f0330*/  IMAD.WIDE R148, R185, 0x4, R16 ;  /* 0x00000004b9947825 */ /* 0x002fca00078e0210 */
[----:B----4-:R1:W-:Y:S05]  /*f0340*/  @P1 STG.E desc[UR58][R148.64], R163 ;  /* 0x000000a394001986 */ /* 0x0103ea000c10193a */
[----:B------:R-:W-:Y:S02]  /*f0350*/  @P6 LOP3.LUT R20, R20, 0x1, RZ, 0xfc, !PT ;  /* 0x0000000114146812 */ /* 0x000fe400078efcff */
[----:B------:R-:W-:Y:S01]  /*f0360*/  LOP3.LUT P6, RZ, R24, 0x200, RZ, 0xc0, !PT ;  /* 0x0000020018ff7812 */ /* 0x000fe200078cc0ff */
[----:B-1----:R-:W-:-:S05]  /*f0370*/  IMAD.WIDE R148, R185, 0x4, R14 ;  /* 0x00000004b9947825 */ /* 0x002fca00078e020e */
[----:B------:R1:W-:Y:S01]  /*f0380*/  @P0 STG.E desc[UR58][R148.64], R187 ;  /* 0x000000bb94000986 */ /* 0x0003e2000c10193a */
[----:B------:R-:W-:-:S03]  /*f0390*/  LOP3.LUT R20, R20, 0xfffffffd, RZ, 0xc0, !PT ;  /* 0xfffffffd14147812 */ /* 0x000fc600078ec0ff */
[----:B-1----:R-:W4:Y:S04]  /*f03a0*/  LDL.LU R187, [R1+0xf64] ;  /* 0x000f640001bb7983 */ /* 0x002f280000300800 */
[----:B------:R-:W4:Y:S04]  /*f03b0*/  LDL.LU R160, [R1+0x8b0] ;  /* 0x0008b00001a07983 */ /* 0x000f280000300800 */
[----:B------:R-:W4:Y:S01]  /*f03c0*/  LDL.LU R161, [R1+0x870] ;  /* 0x0008700001a17983 */ /* 0x000f220000300800 */
[----:B------:R-:W-:Y:S02]  /*f03d0*/  @P6 LOP3.LUT R20, R20, 0x2, RZ, 0xfc, !PT ;  /* 0x0000000214146812 */ /* 0x000fe400078efcff */
[----:B------:R-:W-:Y:S01]  /*f03e0*/  LOP3.LUT P6, RZ, R24, 0x100, RZ, 0xc0, !PT ;  /* 0x0000010018ff7812 */ /* 0x000fe200078cc0ff */
[----:B------:R-:W4:Y:S01]  /*f03f0*/  LDL.LU R162, [R1+0x830] ;  /* 0x0008300001a27983 */ /* 0x000f220000300800 */
[----:B------:R-:W-:Y:S01]  /*f0400*/  LOP3.LUT R20, R20, 0xfffffffb, RZ, 0xc0, !PT ;  /* 0xfffffffb14147812 */ /* 0x000fe200078ec0ff */
[----:B------:R-:W-:-:S02]  /*f0410*/  IMAD.WIDE R148, R185, 0x4, R12 ;  /* 0x00000004b9947825 */ /* 0x000fc400078e020c */
[----:B------:R-:W4:Y:S08]  /*f0420*/  LDL.LU R163, [R1+0x7e0] ;  /* 0x0007e00001a37983 */ /* 0x000f300000300800 */
[----:B------:R-:W-:Y:S02]  /*f0430*/  @P6 LOP3.LUT R20, R20, 0x4, RZ, 0xfc, !PT ;  /* 0x0000000414146812 */ /* 0x000fe400078efcff */
[----:B------:R-:W-:-:S13]  /*f0440*/  LOP3.LUT P6, RZ, R24, 0x80, RZ, 0xc0, !PT ;  /* 0x0000008018ff7812 */ /* 0x000fda00078cc0ff */
[----:B------:R1:W-:Y:S01]  /*f0450*/  @P6 STG.E desc[UR58][R148.64], R186 ;  /* 0x000000ba94006986 */ /* 0x0003e2000c10193a */
[C---:B------:R-:W-:Y:S01]  /*f0460*/  LOP3.LUT P6, RZ, R20.reuse, 0x4, RZ, 0xc0, !PT ;  /* 0x0000000414ff7812 */ /* 0x040fe200078cc0ff */
[----:B-1----:R-:W-:Y:S02]  /*f0470*/  IMAD.WIDE R148, R249, 0x4, R18 ;  /* 0x00000004f9947825 */ /* 0x002fe400078e0212 */
[----:B------:R-:W4:Y:S10]  /*f0480*/  LDL.LU R186, [R1+0x440] ;  /* 0x0004400001ba7983 */ /* 0x000f340000300800 */
        /* <DEDUP_REMOVED lines=23> */
[----:B---3--:R1:W-:Y:S01]  /*f0600*/  @P6 STG.E desc[UR58][R148.64], R150 ;  /* 0x0000009694006986 */ /* 0x0083e2000c10193a */
[----:B------:R-:W-:Y:S02]  /*f0610*/  LOP3.LUT P6, RZ, R21, 0x8000000, RZ, 0xc0, !PT ;  /* 0x0800000015ff7812 */ /* 0x000fe400078cc0ff */
[----:B------:R-:W-:Y:S01]  /*f0620*/  LOP3.LUT P4, RZ, R24, 0x20000, RZ, 0xc0, !PT ;  /* 0x0002000018ff7812 */ /* 0x000fe2000788c0ff */
[----:B-1----:R-:W-:-:S10]  /*f0630*/  IMAD.WIDE R148, R151, 0x4, R12 ;  /* 0x0000000497947825 */ /* 0x002fd400078e020c */
[----:B----4-:R1:W-:Y:S02]  /*f0640*/  @P6 STG.E desc[UR58][R148.64], R160 ;  /* 0x000000a094006986 */ /* 0x0103e4000c10193a */
[----:B-1----:R-:W-:-:S05]  /*f0650*/  IMAD.WIDE R148, R187, 0x4, R18 ;  /* 0x00000004bb947825 */ /* 0x002fca00078e0212 */
[----:B------:R1:W-:Y:S02]  /*f0660*/  @P5 STG.E desc[UR58][R148.64], R161 ;  /* 0x000000a194005986 */ /* 0x0003e4000c10193a */
[----:B-1----:R-:W-:-:S05]  /*f0670*/  IMAD.WIDE R148, R187, 0x4, R16 ;  /* 0x00000004bb947825 */ /* 0x002fca00078e0210 */
[----:B------:R1:W-:Y:S04]  /*f0680*/  @P4 STG.E desc[UR58][R148.64], R162 ;  /* 0x000000a294004986 */ /* 0x0003e8000c10193a */
[----:B-1----:R-:W3:Y:S01]  /*f0690*/  LDL.LU R162, [R1+0x904] ;  /* 0x0009040001a27983 */ /* 0x002ee20000300800 */
[C---:B------:R-:W-:Y:S02]  /*f06a0*/  LOP3.LUT P3, RZ, R24.reuse, 0x40000, RZ, 0xc0, !PT ;  /* 0x0004000018ff7812 */ /* 0x040fe4000786c0ff */
[C---:B------:R-:W-:Y:S01]  /*f06b0*/  LOP3.LUT P2, RZ, R24.reuse, 0x80000, RZ, 0xc0, !PT ;  /* 0x0008000018ff7812 */ /* 0x040fe2000784c0ff */
        /* <DEDUP_REMOVED lines=45> */
[----:B---3--:R1:W-:Y:S02]  /*f0990*/  @P3 STG.E desc[UR58][R148.64], R162 ;  /* 0x000000a294003986 */ /* 0x0083e4000c10193a */
[----:B-1----:R-:W-:Y:S02]  /*f09a0*/  IMAD.WIDE R148, R185, 0x4, R12 ;  /* 0x00000004b9947825 */ /* 0x002fe400078e020c */
[----:B------:R-:W3:Y:S04]  /*f09b0*/  LDL.LU R185, [R1+0xf78] ;  /* 0x000f780001b97983 */ /* 0x000ee80000300800 */
[----:B------:R-:W3:Y:S01]  /*f09c0*/  LDL.LU R182, [R1+0x8b8] ;  /* 0x0008b80001b67983 */ /* 0x000ee20000300800 */
[----:B------:R-:W-:-:S02]  /*f09d0*/  LOP3.LUT R21, R21, 0xfdffffff, RZ, 0xc0, !PT ;  /* 0xfdffffff15157812 */ /* 0x000fc400078ec0ff */
[C---:B------:R-:W-:Y:S01]  /*f09e0*/  LOP3.LUT P2, RZ, R24.reuse, 0x800000, RZ, 0xc0, !PT ;  /* 0x0080000018ff7812 */ /* 0x040fe2000784c0ff */
[----:B------:R-:W3:Y:S01]  /*f09f0*/  LDL.LU R162, [R1+0x9bc] ;  /* 0x0009bc0001a27983 */ /* 0x000ee20000300800 */
[----:B------:R-:W-:Y:S02]  /*f0a00*/  @P6 LOP3.LUT R21, R21, 0x2000000, RZ, 0xfc, !PT ;  /* 0x0200000015156812 */ /* 0x000fe400078efcff */
[C---:B------:R-:W-:Y:S02]  /*f0a10*/  LOP3.LUT P6, RZ, R24.reuse, 0x8000000, RZ, 0xc0, !PT ;  /* 0x0800000018ff7812 */ /* 0x040fe400078cc0ff */
[C---:B------:R-:W-:Y:S02]  /*f0a20*/  LOP3.LUT P1, RZ, R24.reuse, 0x1000000, RZ, 0xc0, !PT ;  /* 0x0100000018ff7812 */ /* 0x040fe4000782c0ff */
[----:B------:R-:W-:Y:S02]  /*f0a30*/  LOP3.LUT P0, RZ, R24, 0x2000000, RZ, 0xc0, !PT ;  /* 0x0200000018ff7812 */ /* 0x000fe4000780c0ff */
[----:B------:R-:W-:-:S03]  /*f0a40*/  LOP3.LUT R21, R21, 0xfbffffff, RZ, 0xc0, !PT ;  /* 0xfbffffff15157812 */ /* 0x000fc600078ec0ff */
[----:B----4-:R1:W-:Y:S04]  /*f0a50*/  @P2 STG.E desc[UR58][R148.64], R163 ;  /* 0x000000a394002986 */ /* 0x0103e8000c10193a */
[----:B------:R-:W-:Y:S02]  /*f0a60*/  @P6 LOP3.LUT R21, R21, 0x4000000, RZ, 0xfc, !PT ;  /* 0x0400000015156812 */ /* 0x000fe400078efcff */
[----:B------:R-:W-:Y:S01]  /*f0a70*/  LOP3.LUT P6, RZ, R24, 0x4000000, RZ, 0xc0, !PT ;  /* 0x0400000018ff7812 */ /* 0x000fe200078cc0ff */
[----:B-1----:R-:W4:Y:S01]  /*f0a80*/  LDL.LU R163, [R1+0x92c] ;  /* 0x00092c0001a37983 */ /* 0x002f220000300800 */
[----:B--2---:R-:W-:-:S05]  /*f0a90*/  IMAD.WIDE R148, R181, 0x4, R18 ;  /* 0x00000004b5947825 */ /* 0x004fca00078e0212 */
[----:B------:R1:W-:Y:S02]  /*f0aa0*/  @P1 STG.E desc[UR58][R148.64], R187 ;  /* 0x000000bb94001986 */ /* 0x0003e4000c10193a */
[C---:B-1----:R-:W-:Y:S02]  /*f0ab0*/  IMAD.WIDE R148, R181.reuse, 0x4, R16 ;  /* 0x00000004b5947825 */ /* 0x042fe400078e0210 */
[----:B------:R-:W2:Y:S04]  /*f0ac0*/  LDL.LU R187, [R1+0x90c] ;  /* 0x00090c0001bb7983 */ /* 0x000ea80000300800 */
[----:B------:R1:W-:Y:S02]  /*f0ad0*/  @P0 STG.E desc[UR58][R148.64], R186 ;  /* 0x000000ba94000986 */ /* 0x0003e4000c10193a */
[----:B-1----:R-:W-:-:S05]  /*f0ae0*/  IMAD.WIDE R148, R181, 0x4, R14 ;  /* 0x00000004b5947825 */ /* 0x002fca00078e020e */
[----:B------:R1:W-:Y:S02]  /*f0af0*/  @P6 STG.E desc[UR58][R148.64], R184 ;  /* 0x000000b894006986 */ /* 0x0003e4000c10193a */
[----:B-1----:R-:W-:Y:S02]  /*f0b00*/  IMAD.WIDE R148, R181, 0x4, R12 ;  /* 0x00000004b5947825 */ /* 0x002fe400078e020c */
[----:B------:R-:W2:Y:S04]  /*f0b10*/  LDL.LU R184, [R1+0x8bc] ;  /* 0x0008bc0001b87983 */ /* 0x000ea80000300800 */
[----:B------:R-:W2:Y:S04]  /*f0b20*/  LDL.LU R181, [R1+0x87c] ;  /* 0x00087c0001b57983 */ /* 0x000ea80000300800 */
[----:B------:R-:W2:Y:S01]  /*f0b30*/  LDL.LU R186, [R1+0xf7c] ;  /* 0x000f7c0001ba7983 */ /* 0x000ea20000300800 */
        /* <DEDUP_REMOVED lines=33> */
[----:B----4-:R1:W-:Y:S01]  /*f0d50*/  @P3 STG.E desc[UR58][R148.64], R163 ;  /* 0x000000a394003986 */ /* 0x0103e2000c10193a */
[----:B------:R-:W-:Y:S01]  /*f0d60*/  LOP3.LUT P0, RZ, R25, 0x100, RZ, 0xc0, !PT ;  /* 0x0000010019ff7812 */ /* 0x000fe2000780c0ff */
[----:B-1----:R-:W-:-:S05]  /*f0d70*/  IMAD.WIDE R148, R185, 0x4, R14 ;  /* 0x00000004b9947825 */ /* 0x002fca00078e020e */
[----:B--2---:R1:W-:Y:S04]  /*f0d80*/  @P2 STG.E desc[UR58][R148.64], R187 ;  /* 0x000000bb94002986 */ /* 0x0043e8000c10193a */
[----:B-1----:R-:W2:Y:S01]  /*f0d90*/  LDL.LU R187, [R1+0x83c] ;  /* 0x00083c0001bb7983 */ /* 0x002ea20000300800 */
[----:B------:R-:W-:-:S03]  /*f0da0*/  IMAD.WIDE R148, R185, 0x4, R12 ;  /* 0x00000004b9947825 */ /* 0x000fc600078e020c */
[----:B------:R-:W3:Y:S04]  /*f0db0*/  LDL.LU R185, [R1+0x7ec] ;  /* 0x0007ec0001b97983 */ /* 0x000ee80000300800 */
[----:B------:R1:W-:Y:S02]  /*f0dc0*/  @P1 STG.E desc[UR58][R148.64], R184 ;  /* 0x000000b894001986 */ /* 0x0003e4000c10193a */
[----:B-1----:R-:W-:Y:S02]  /*f0dd0*/  IMAD.WIDE R148, R186, 0x4, R18 ;  /* 0x00000004ba947825 */ /* 0x002fe400078e0212 */
[----:B------:R-:W4:Y:S04]  /*f0de0*/  LDL.LU R184, [R1+0x44c] ;  /* 0x00044c0001b87983 */ /* 0x000f280000300800 */
[----:B------:R-:W4:Y:S04]  /*f0df0*/  LDL.LU R0, [R1+0x930] ;  /* 0x0009300001007983 */ /* 0x000f280000300800 */
[----:B------:R1:W-:Y:S04]  /*f0e00*/  @P0 STG.E desc[UR58][R148.64], R181 ;  /* 0x000000b594000986 */ /* 0x0003e8000c10193a */
[----:B------:R-:W4:Y:S04]  /*f0e10*/  LDL.LU R31, [R1+0x910] ;  /* 0x00091000011f7983 */ /* 0x000f280000300800 */
        /* <DEDUP_REMOVED lines=19> */
[----:B------:R-:W4:Y:S04]  /*f0f50*/  LDL.LU R161, [R1+0x8f4] ;  /* 0x0008f40001a17983 */ /* 0x000f280000300800 */
[----:B------:R-:W4:Y:S02]  /*f0f60*/  LDL.LU R162, [R1+0xf88] ;  /* 0x000f880001a27983 */ /* 0x000f240000300800 */
[----:B------:R-:W-:Y:S02]  /*f0f70*/  @P6 LOP3.LUT R21, R21, 0x2000, RZ, 0xfc, !PT ;  /* 0x0000200015156812 */ /* 0x000fe400078efcff */
[C---:B------:R-:W-:Y:S02]  /*f0f80*/  LOP3.LUT P6, RZ, R25.reuse, 0x40000, RZ, 0xc0, !PT ;  /* 0x0004000019ff7812 */ /* 0x040fe400078cc0ff */
[----:B------:R-:W-:Y:S01]  /*f0f90*/  LOP3.LUT P2, RZ, R25, 0x400, RZ, 0xc0, !PT ;  /* 0x0000040019ff7812 */ /* 0x000fe2000784c0ff */
[----:B------:R-:W-:Y:S01]  /*f0fa0*/  IMAD.WIDE R148, R186, 0x4, R16 ;  /* 0x00000004ba947825 */ /* 0x000fe200078e0210 */
[----:B------:R-:W-:Y:S01]  /*f0fb0*/  LOP3.LUT R21, R21, 0xffffbfff, RZ, 0xc0, !PT ;  /* 0xffffbfff15157812 */ /* 0x000fe200078ec0ff */
[----:B------:R-:W4:Y:S08]  /*f0fc0*/  LDL.LU R163, [R1+0x894] ;  /* 0x0008940001a37983 */ /* 0x000f300000300800 */
        /* <DEDUP_REMOVED lines=22> */
[----:B------:R-:W3:Y:S04]  /*f1130*/  LDL.LU R186, [R1+0x344] ;  /* 0x0003440001ba7983 */ /* 0x000ee80000300800 */
[----:B----4-:R1:W-:Y:S04]  /*f1140*/  @P1 STG.E desc[UR58][R148.64], R184 ;  /* 0x000000b894001986 */ /* 0x0103e8000c10193a */
[----:B-1----:R-:W4:Y:S01]  /*f1150*/  LDL.LU R184, [R1+0xf8c] ;  /* 0x000f8c0001b87983 */ /* 0x002f220000300800 */
[----:B------:R-:W-:-:S05]  /*f1160*/  IMAD.WIDE R148, R181, 0x4, R18 ;  /* 0x00000004b5947825 */ /* 0x000fca00078e0212 */
        /* <DEDUP_REMOVED lines=25> */
[----:B------:R-:W3:Y:S10]  /*f1300*/  LDL.LU R150, [R1+0xf98] ;  /* 0x000f980001967983 */ /* 0x000ef40000300800 */
        /* <DEDUP_REMOVED lines=13> */
[----:B----4-:R-:W-:-:S05]  /*f13e0*/  IMAD.WIDE R148, R184, 0x4, R18 ;  /* 0x00000004b8947825 */ /* 0x010fca00078e0212 */
[----:B--2---:R1:W-:Y:S02]  /*f13f0*/  @P3 STG.E desc[UR58][R148.64], R187 ;  /* 0x000000bb94003986 */ /* 0x0043e4000c10193a */
[----:B-1----:R-:W-:-:S05]  /*f1400*/  IMAD.WIDE R148, R184, 0x4, R16 ;  /* 0x00000004b8947825 */ /* 0x002fca00078e0210 */
[----:B---3--:R1:W-:Y:S02]  /*f1410*/  @P2 STG.E desc[UR58][R148.64], R185 ;  /* 0x000000b994002986 */ /* 0x0083e4000c10193a */
[C---:B-1----:R-:W-:Y:S02]  /*f1420*/  IMAD.WIDE R148, R184.reuse, 0x4, R14 ;  /* 0x00000004b8947825 */ /* 0x042fe400078e020e */
[----:B------:R-:W2:Y:S04]  /*f1430*/  LDL.LU R185, [R1+0x938] ;  /* 0x0009380001b97983 */ /* 0x000ea80000300800 */
[----:B------:R1:W-:Y:S02]  /*f1440*/  @P1 STG.E desc[UR58][R148.64], R186 ;  /* 0x000000ba94001986 */ /* 0x0003e4000c10193a */
[----:B-1----:R-:W-:-:S02]  /*f1450*/  IMAD.WIDE R148, R184, 0x4, R12 ;  /* 0x00000004b8947825 */ /* 0x002fc400078e020c */
[----:B------:R-:W3:Y:S04]  /*f1460*/  LDL.LU R186, [R1+0x918] ;  /* 0x0009180001ba7983 */ /* 0x000ee80000300800 */
[----:B------:R-:W4:Y:S04]  /*f1470*/  LDL.LU R184, [R1+0x8f8] ;  /* 0x0008f80001b87983 */ /* 0x000f280000300800 */
[----:B------:R1:W-:Y:S04]  /*f1480*/  @P0 STG.E desc[UR58][R148.64], R181 ;  /* 0x000000b594000986 */ /* 0x0003e8000c10193a */
[----:B-1----:R-:W2:Y:S04]  /*f1490*/  LDL.LU R181, [R1+0xf90] ;  /* 0x000f900001b57983 */ /* 0x002ea80000300800 */
        /* <DEDUP_REMOVED lines=14> */
[----:B------:R-:W4:Y:S01]  /*f1580*/  LDL.LU R162, [R1+0x34c] ;  /* 0x00034c0001a27983 */ /* 0x000f220000300800 */
[----:B------:R-:W-:-:S03]  /*f1590*/  LOP3.LUT P1, RZ, R25, 0x40000000, RZ, 0xc0, !PT ;  /* 0x4000000019ff7812 */ /* 0x000fc6000782c0ff */
[----:B------:R-:W4:Y:S01]  /*f15a0*/  LDL.LU R163, [R1+0xf9c] ;  /* 0x000f9c0001a37983 */ /* 0x000f220000300800 */
[----:B------:R-:W-:-:S03]  /*f15b0*/  LOP3.LUT P0, RZ, R25, 0x80000000, RZ, 0xc0, !PT ;  /* 0x8000000019ff7812 */ /* 0x000fc6000780c0ff */
[----:B------:R-:W4:Y:S01]  /*f15c0*/  LDL.LU R187, [R1+0x1cc] ;  /* 0x0001cc0001bb7983 */ /* 0x000f220000300800 */
        /* <DEDUP_REMOVED lines=20> */
[----:B------:R1:W-:Y:S02]  /*f1710*/  @P3 STG.E desc[UR58][R24.64], R185 ;  /* 0x000000b918003986 */ /* 0x0003e4000c10193a */
[----:B-1----:R-:W-:-:S05]  /*f1720*/  IMAD.WIDE R24, R181, 0x4, R16 ;  /* 0x00000004b5187825 */ /* 0x002fca00078e0210 */
[----:B---3--:R1:W-:Y:S02]  /*f1730*/  @P2 STG.E desc[UR58][R24.64], R186 ;  /* 0x000000ba18002986 */ /* 0x0083e4000c10193a */
[C---:B-1----:R-:W-:Y:S02]  /*f1740*/  IMAD.WIDE R24, R181.reuse, 0x4, R14 ;  /* 0x00000004b5187825 */ /* 0x042fe400078e020e */
[----:B------:R-:W2:Y:S04]  /*f1750*/  LDL.LU R186, [R1+0xa60] ;  /* 0x000a600001ba7983 */ /* 0x000ea80000300800 */
[----:B----4-:R1:W-:Y:S02]  /*f1760*/  @P1 STG.E desc[UR58][R24.64], R184 ;  /* 0x000000b818001986 */ /* 0x0103e4000c10193a */
[----:B-1----:R-:W-:-:S02]  /*f1770*/  IMAD.WIDE R24, R181, 0x4, R12 ;  /* 0x00000004b5187825 */ /* 0x002fc400078e020c */
[----:B------:R-:W3:Y:S04]  /*f1780*/  LDL.LU R184, [R1+0xa40] ;  /* 0x000a400001b87983 */ /* 0x000ee80000300800 */
[----:B------:R-:W4:Y:S04]  /*f1790*/  LDL.LU R181, [R1+0xa20] ;  /* 0x000a200001b57983 */ /* 0x000f280000300800 */
[----:B------:R-:W2:Y:S01]  /*f17a0*/  LDL.LU R185, [R1+0xfa0] ;  /* 0x000fa00001b97983 */ /* 0x000ea20000300800 */
[----:B------:R-:W-:-:S04]  /*f17b0*/  LOP3.LUT R21, R21, 0xfffffdff, RZ, 0xc0, !PT ;  /* 0xfffffdff15157812 */ /* 0x000fc800078ec0ff */
[----:B------:R-:W-:Y:S02]  /*f17c0*/  @P6 LOP3.LUT R21, R21, 0x200, RZ, 0xfc, !PT ;  /* 0x0000020015156812 */ /* 0x000fe400078efcff */
[----:B------:R-:W-:Y:S02]  /*f17d0*/  LOP3.LUT P6, RZ, R26, 0x2, RZ, 0xc0, !PT ;  /* 0x000000021aff7812 */ /* 0x000fe400078cc0ff */
[----:B------:R-:W-:Y:S01]  /*f17e0*/  LOP3.LUT R21, R21, 0xfffffbff, RZ, 0xc0, !PT ;  /* 0xfffffbff15157812 */ /* 0x000fe200078ec0ff */
[----:B------:R1:W-:Y:S10]  /*f17f0*/  @P0 STG.E desc[UR58][R24.64], R180 ;  /* 0x000000b418000986 */ /* 0x0003f4000c10193a */
[----:B------:R-:W-:-:S02]  /*f1800*/  @P6 LOP3.LUT R21, R21, 0x400, RZ, 0xfc, !PT ;  /* 0x0000040015156812 */ /* 0x000fc400078efcff */
        /* <DEDUP_REMOVED lines=37> */
[----:B------:R-:W-:Y:S01]  /*f1a60*/  LOP3.LUT P0, RZ, R26, 0x4000, RZ, 0xc0, !PT ;  /* 0x000040001aff7812 */ /* 0x000fe2000780c0ff */
[----:B------:R-:W4:Y:S04]  /*f1a70*/  LDL.LU R163, [R1+0x9e0] ;  /* 0x0009e00001a37983 */ /* 0x000f280000300800 */
[----:B------:R1:W-:Y:S04]  /*f1a80*/  @P3 STG.E desc[UR58][R24.64], R187 ;  /* 0x000000bb18003986 */ /* 0x0003e8000c10193a */
[----:B-1----:R-:W4:Y:S01]  /*f1a90*/  LDL.LU R187, [R1+0x960] ;  /* 0x0009600001bb7983 */ /* 0x002f220000300800 */
[----:B--2---:R-:W-:-:S05]  /*f1aa0*/  IMAD.WIDE R24, R185, 0x4, R18 ;  /* 0x00000004b9187825 */ /* 0x004fca00078e0212 */
[----:B------:R1:W-:Y:S02]  /*f1ab0*/  @P2 STG.E desc[UR58][R24.64], R186 ;  /* 0x000000ba18002986 */ /* 0x0003e4000c10193a */
[C---:B-1----:R-:W-:Y:S02]  /*f1ac0*/  IMAD.WIDE R24, R185.reuse, 0x4, R16 ;  /* 0x00000004b9187825 */ /* 0x042fe400078e0210 */
[----:B------:R-:W2:Y:S04]  /*f1ad0*/  LDL.LU R186, [R1+0x950] ;  /* 0x0009500001ba7983 */ /* 0x000ea80000300800 */
[----:B---3--:R1:W-:Y:S02]  /*f1ae0*/  @P1 STG.E desc[UR58][R24.64], R184 ;  /* 0x000000b818001986 */ /* 0x0083e4000c10193a */
[----:B-1----:R-:W-:-:S02]  /*f1af0*/  IMAD.WIDE R24, R185, 0x4, R14 ;  /* 0x00000004b9187825 */ /* 0x002fc400078e020e */
[----:B------:R-:W3:Y:S04]  /*f1b00*/  LDL.LU R184, [R1+0x8e0] ;  /* 0x0008e00001b87983 */ /* 0x000ee80000300800 */
[----:B----4-:R1:W-:Y:S04]  /*f1b10*/  @P0 STG.E desc[UR58][R24.64], R181 ;  /* 0x000000b518000986 */ /* 0x0103e8000c10193a */
[----:B-1----:R-:W4:Y:S04]  /*f1b20*/  LDL.LU R181, [R1+0xfa4] ;  /* 0x000fa40001b57983 */ /* 0x002f280000300800 */
[----:B------:R-:W3:Y:S01]  /*f1b30*/  LDL.LU R0, [R1+0x530] ;  /* 0x0005300001007983 */ /* 0x000ee20000300800 */
[----:B------:R-:W-:-:S03]  /*f1b40*/  IMAD.WIDE R24, R185, 0x4, R12 ;  /* 0x00000004b9187825 */ /* 0x000fc600078e020c */
        /* <DEDUP_REMOVED lines=11> */
[C---:B------:R-:W-:Y:S01]  /*f1c00*/  LOP3.LUT P2, RZ, R26.reuse, 0x10000, RZ, 0xc0, !PT ;  /* 0x000100001aff7812 */ /* 0x040fe2000784c0ff */
[----:B------:R-:W3:Y:S01]  /*f1c10*/  LDL.LU R160, [R1+0x534] ;  /* 0x0005340001a07983 */ /* 0x000ee20000300800 */
[----:B------:R-:W-:-:S03]  /*f1c20*/  LOP3.LUT P1, RZ, R26, 0x20000, RZ, 0xc0, !PT ;  /* 0x000200001aff7812 */ /* 0x000fc6000782c0ff */
[----:B------:R-:W3:Y:S01]  /*f1c30*/  LDL.LU R162, [R1+0xa68] ;  /* 0x000a680001a27983 */ /* 0x000ee20000300800 */
[C---:B------:R-:W-:Y:S02]  /*f1c40*/  LOP3.LUT P0, RZ, R26.reuse, 0x40000, RZ, 0xc0, !PT ;  /* 0x000400001aff7812 */ /* 0x040fe4000780c0ff */
[----:B------:R-:W-:Y:S02]  /*f1c50*/  LOP3.LUT P6, RZ, R26, 0x8000000, RZ, 0xc0, !PT ;  /* 0x080000001aff7812 */ /* 0x000fe400078cc0ff */
[----:B------:R-:W-:-:S11]  /*f1c60*/  LOP3.LUT R22, R22, 0xf7ffffff, RZ, 0xc0, !PT ;  /* 0xf7ffffff16167812 */ /* 0x000fd600078ec0ff */
[----:B------:R-:W-:Y:S02]  /*f1c70*/  @P6 LOP3.LUT R22, R22, 0x8000000, RZ, 0xfc, !PT ;  /* 0x0800000016166812 */ /* 0x000fe400078efcff */
[----:B------:R-:W-:Y:S02]  /*f1c80*/  LOP3.LUT P6, RZ, R26, 0x4000000, RZ, 0xc0, !PT ;  /* 0x040000001aff7812 */ /* 0x000fe400078cc0ff */
[----:B------:R-:W-:Y:S01]  /*f1c90*/  LOP3.LUT R22, R22, 0xefffffff, RZ, 0xc0, !PT ;  /* 0xefffffff16167812 */ /* 0x000fe200078ec0ff */
[----:B------:R1:W-:Y:S04]  /*f1ca0*/  @P3 STG.E desc[UR58][R24.64], R163 ;  /* 0x000000a318003986 */ /* 0x0003e8000c10193a */
[----:B-1----:R-:W3:Y:S06]  /*f1cb0*/  LDL.LU R163, [R1+0xa48] ;  /* 0x000a480001a37983 */ /* 0x002eec0000300800 */
[----:B------:R-:W-:-:S02]  /*f1cc0*/  @P6 LOP3.LUT R22, R22, 0x10000000, RZ, 0xfc, !PT ;  /* 0x1000000016166812 */ /* 0x000fc400078efcff */
[----:B------:R-:W-:Y:S02]  /*f1cd0*/  LOP3.LUT P6, RZ, R26, 0x2000000, RZ, 0xc0, !PT ;  /* 0x020000001aff7812 */ /* 0x000fe400078cc0ff */
[----:B------:R-:W-:-:S11]  /*f1ce0*/  LOP3.LUT R22, R22, 0xdfffffff, RZ, 0xc0, !PT ;  /* 0xdfffffff16167812 */ /* 0x000fd600078ec0ff */
[----:B------:R-:W-:Y:S02]  /*f1cf0*/  @P6 LOP3.LUT R22, R22, 0x20000000, RZ, 0xfc, !PT ;  /* 0x2000000016166812 */ /* 0x000fe400078efcff */
[----:B------:R-:W-:Y:S01]  /*f1d00*/  LOP3.LUT P6, RZ, R26, 0x1000000, RZ, 0xc0, !PT ;  /* 0x010000001aff7812 */ /* 0x000fe200078cc0ff */
[----:B----4-:R-:W-:-:S05]  /*f1d10*/  IMAD.WIDE R24, R181, 0x4, R18 ;  /* 0x00000004b5187825 */ /* 0x010fca00078e0212 */
[----:B------:R1:W-:Y:S02]  /*f1d20*/  @P2 STG.E desc[UR58][R24.64], R187 ;  /* 0x000000bb18002986 */ /* 0x0003e4000c10193a */
[C---:B-1----:R-:W-:Y:S02]  /*f1d30*/  IMAD.WIDE R24, R181.reuse, 0x4, R16 ;  /* 0x00000004b5187825 */ /* 0x042fe400078e0210 */
[----:B------:R-:W4:Y:S04]  /*f1d40*/  LDL.LU R187, [R1+0xa28] ;  /* 0x000a280001bb7983 */ /* 0x000f280000300800 */
[----:B--2---:R1:W-:Y:S02]  /*f1d50*/  @P1 STG.E desc[UR58][R24.64], R186 ;  /* 0x000000ba18001986 */ /* 0x0043e4000c10193a */
[----:B-1----:R-:W-:-:S02]  /*f1d60*/  IMAD.WIDE R24, R181, 0x4, R14 ;  /* 0x00000004b5187825 */ /* 0x002fc400078e020e */
[----:B------:R-:W2:Y:S04]  /*f1d70*/  LDL.LU R186, [R1+0x9e8] ;  /* 0x0009e80001ba7983 */ /* 0x000ea80000300800 */
[----:B---3--:R1:W-:Y:S02]  /*f1d80*/  @P0 STG.E desc[UR58][R24.64], R184 ;  /* 0x000000b818000986 */ /* 0x0083e4000c10193a */
[----:B-1----:R-:W-:Y:S02]  /*f1d90*/  IMAD.WIDE R24, R181, 0x4, R12 ;  /* 0x00000004b5187825 */ /* 0x002fe400078e020c */
[----:B------:R-:W3:Y:S04]  /*f1da0*/  LDL.LU R184, [R1+0x968] ;  /* 0x0009680001b87983 */ /* 0x000ee80000300800 */
[----:B------:R-:W3:Y:S04]  /*f1db0*/  LDL.LU R181, [R1+0x958] ;  /* 0x0009580001b57983 */ /* 0x000ee80000300800 */
[----:B------:R-:W3:Y:S01]  /*f1dc0*/  LDL.LU R161, [R1+0xfb4] ;  /* 0x000fb40001a17983 */ /* 0x000ee20000300800 */
        /* <DEDUP_REMOVED lines=21> */
[----:B------:R-:W-:Y:S01]  /*f1f20*/  @P6 STG.E desc[UR58][R24.64], R251 ;  /* 0x000000fb18006986 */ /* 0x000fe2000c10193a */
[----:B------:R-:W-:Y:S01]  /*f1f30*/  LOP3.LUT P6, RZ, R21, 0x1, RZ, 0xc0, !PT ;  /* 0x0000000115ff7812 */ /* 0x000fe200078cc0ff */
[----:B------:R-:W-:-:S12]  /*f1f40*/  IMAD.WIDE R20, R249, 0x4, R14 ;  /* 0x00000004f9147825 */ /* 0x000fd800078e020e */
[----:B------:R1:W-:Y:S01]  /*f1f50*/  @P6 STG.E desc[UR58][R20.64], R250 ;  /* 0x000000fa14006986 */ /* 0x0003e2000c10193a */
[----:B------:R-:W-:Y:S01]  /*f1f60*/  LOP3.LUT P6, RZ, R22, 0x80000000, RZ, 0xc0, !PT ;  /* 0x8000000016ff7812 */ /* 0x000fe200078cc0ff */
[----:B-1----:R-:W-:-:S12]  /*f1f70*/  IMAD.WIDE R20, R249, 0x4, R12 ;  /* 0x00000004f9147825 */ /* 0x002fd800078e020c */
[----:B------:R1:W-:Y:S01]  /*f1f80*/  @P6 STG.E desc[UR58][R20.64], R248 ;  /* 0x000000f814006986 */ /* 0x0003e2000c10193a */
[----:B------:R-:W-:Y:S01]  /*f1f90*/  LOP3.LUT P6, RZ, R22, 0x40000000, RZ, 0xc0, !PT ;  /* 0x4000000016ff7812 */ /* 0x000fe200078cc0ff */
[C---:B-1----:R-:W-:Y:S01]  /*f1fa0*/  IMAD.WIDE R20, R151.reuse, 0x4, R18 ;  /* 0x0000000497147825 */ /* 0x042fe200078e0212 */
[----:B------:R-:W-:Y:S01]  /*f1fb0*/  LOP3.LUT P5, RZ, R26, 0x10000000, RZ, 0xc0, !PT ;  /* 0x100000001aff7812 */ /* 0x000fe200078ac0ff */
[----:B------:R-:W3:Y:S10]  /*f1fc0*/  LDL.LU R248, [R1+0xfbc] ;  /* 0x000fbc0001f87983 */ /* 0x000ef40000300800 */
        /* <DEDUP_REMOVED lines=22> */
[----:B--2---:R3:W-:Y:S02]  /*f2130*/  @P2 STG.E desc[UR58][R20.64], R186 ;  /* 0x000000ba14002986 */ /* 0x0047e4000c10193a */
[----:B---3--:R-:W-:-:S05]  /*f2140*/  IMAD.WIDE R20, R161, 0x4, R18 ;  /* 0x00000004a1147825 */ /* 0x008fca00078e0212 */
        /* <DEDUP_REMOVED lines=28> */
[----:B------:R-:W2:Y:S01]  /*f2310*/  LDL.LU R249, [R1+0x8ec] ;  /* 0x0008ec0001f97983 */ /* 0x000ea20000300800 */
[----:B------:R-:W-:-:S03]  /*f2320*/  LOP3.LUT R22, R22, 0xff7fffff, RZ, 0xc0, !PT ;  /* 0xff7fffff16167812 */ /* 0x000fc600078ec0ff */
[----:B------:R-:W2:Y:S01]  /*f2330*/  LDL.LU R182, [R1+0x53c] ;  /* 0x00053c0001b67983 */ /* 0x000ea20000300800 */
[----:B------:R-:W-:Y:S02]  /*f2340*/  @P6 LOP3.LUT R22, R22, 0x800000, RZ, 0xfc, !PT ;  /* 0x0080000016166812 */ /* 0x000fe400078efcff */
[C---:B------:R-:W-:Y:S01]  /*f2350*/  LOP3.LUT P6, RZ, R27.reuse, 0x200, RZ, 0xc0, !PT ;  /* 0x000002001bff7812 */ /* 0x040fe200078cc0ff */
[----:B------:R-:W2:Y:S01]  /*f2360*/  LDL.LU R160, [R1+0xfc0] ;  /* 0x000fc00001a07983 */ /* 0x000ea20000300800 */
[----:B------:R-:W-:Y:S02]  /*f2370*/  LOP3.LUT R22, R22, 0xfeffffff, RZ, 0xc0, !PT ;  /* 0xfeffffff16167812 */ /* 0x000fe400078ec0ff */
[C---:B------:R-:W-:Y:S01]  /*f2380*/  LOP3.LUT P2, RZ, R27.reuse, 0x8, RZ, 0xc0, !PT ;  /* 0x000000081bff7812 */ /* 0x040fe2000784c0ff */
[----:B------:R-:W2:Y:S01]  /*f2390*/  LDL.LU R183, [R1+0xa50] ;  /* 0x000a500001b77983 */ /* 0x000ea20000300800 */
[----:B------:R-:W-:Y:S01]  /*f23a0*/  LOP3.LUT P1, RZ, R27, 0x10, RZ, 0xc0, !PT ;  /* 0x000000101bff7812 */ /* 0x000fe2000782c0ff */
[----:B------:R-:W-:Y:S01]  /*f23b0*/  IMAD.WIDE R20, R161, 0x4, R12 ;  /* 0x00000004a1147825 */ /* 0x000fe200078e020c */
[----:B------:R-:W-:Y:S01]  /*f23c0*/  LOP3.LUT P0, RZ, R27, 0x20, RZ, 0xc0, !PT ;  /* 0x000000201bff7812 */ /* 0x000fe2000780c0ff */
[----:B------:R-:W2:Y:S04]  /*f23d0*/  LDL.LU R150, [R1+0xa30] ;  /* 0x000a300001967983 */ /* 0x000ea80000300800 */
[----:B------:R-:W-:-:S02]  /*f23e0*/  @P6 LOP3.LUT R22, R22, 0x1000000, RZ, 0xfc, !PT ;  /* 0x0100000016166812 */ /* 0x000fc400078efcff */
[----:B------:R-:W-:Y:S02]  /*f23f0*/  LOP3.LUT P6, RZ, R27, 0x100, RZ, 0xc0, !PT ;  /* 0x000001001bff7812 */ /* 0x000fe400078cc0ff */
[----:B------:R-:W-:Y:S01]  /*f2400*/  LOP3.LUT R22, R22, 0xfdffffff, RZ, 0xc0, !PT ;  /* 0xfdffffff16167812 */ /* 0x000fe200078ec0ff */
[----:B---3--:R4:W-:Y:S10]  /*f2410*/  @P2 STG.E desc[UR58][R20.64], R162 ;  /* 0x000000a214002986 */ /* 0x0089f4000c10193a */
[----:B------:R-:W-:-:S02]  /*f2420*/  @P6 LOP3.LUT R22, R22, 0x2000000, RZ, 0xfc, !PT ;  /* 0x0200000016166812 */ /* 0x000fc400078efcff */
[----:B------:R-:W-:Y:S01]  /*f2430*/  LOP3.LUT P6, RZ, R27, 0x80, RZ, 0xc0, !PT ;  /* 0x000000801bff7812 */ /* 0x000fe200078cc0ff */
[----:B----4-:R-:W-:Y:S01]  /*f2440*/  IMAD.WIDE R20, R186, 0x4, R18 ;  /* 0x00000004ba147825 */ /* 0x010fe200078e0212 */
[----:B------:R-:W-:-:S04]  /*f2450*/  LOP3.LUT R22, R22, 0xfbffffff, RZ, 0xc0, !PT ;  /* 0xfbffffff16167812 */ /* 0x000fc800078ec0ff */
[----:B------:R1:W-:Y:S07]  /*f2460*/  @P1 STG.E desc[UR58][R20.64], R163 ;  /* 0x000000a314001986 */ /* 0x0003ee000c10193a */
[----:B------:R-:W-:Y:S01]  /*f2470*/  @P6 LOP3.LUT R22, R22, 0x4000000, RZ, 0xfc, !PT ;  /* 0x0400000016166812 */ /* 0x000fe200078efcff */
[----:B-1----:R-:W-:Y:S01]  /*f2480*/  IMAD.WIDE R20, R186, 0x4, R16 ;  /* 0x00000004ba147825 */ /* 0x002fe200078e0210 */
[----:B------:R-:W-:-:S04]  /*f2490*/  LOP3.LUT P6, RZ, R27, 0x40, RZ, 0xc0, !PT ;  /* 0x000000401bff7812 */ /* 0x000fc800078cc0ff */
[----:B------:R1:W-:Y:S04]  /*f24a0*/  @P0 STG.E desc[UR58][R20.64], R185 ;  /* 0x000000b914000986 */ /* 0x0003e8000c10193a */
[----:B-1----:R-:W3:Y:S04]  /*f24b0*/  LDL.LU R185, [R1+0xfc4] ;  /* 0x000fc40001b97983 */ /* 0x002ee80000300800 */
[----:B------:R-:W4:Y:S01]  /*f24c0*/  LDL.LU R151, [R1+0x9f0] ;  /* 0x0009f00001977983 */ /* 0x000f220000300800 */
[----:B------:R-:W-:-:S03]  /*f24d0*/  IMAD.WIDE R20, R186, 0x4, R14 ;  /* 0x00000004ba147825 */ /* 0x000fc600078e020e */
[----:B------:R-:W3:Y:S04]  /*f24e0*/  LDL.LU R161, [R1+0x9d0] ;  /* 0x0009d00001a17983 */ /* 0x000ee80000300800 */
[----:B------:R1:W-:Y:S01]  /*f24f0*/  @P6 STG.E desc[UR58][R20.64], R187 ;  /* 0x000000bb14006986 */ /* 0x0003e2000c10193a */
[----:B------:R-:W-:-:S03]  /*f2500*/  LOP3.LUT P6, RZ, R22, 0x4000000, RZ, 0xc0, !PT ;  /* 0x0400000016ff7812 */ /* 0x000fc600078cc0ff */
[----:B------:R-:W3:Y:S04]  /*f2510*/  LDL.LU R162, [R1+0x430] ;  /* 0x0004300001a27983 */ /* 0x000ee80000300800 */
[----:B------:R-:W3:Y:S01]  /*f2520*/  LDL.LU R163, [R1+0x380] ;  /* 0x0003800001a37983 */ /* 0x000ee20000300800 */
[----:B-1----:R-:W-:-:S03]  /*f2530*/  IMAD.WIDE R20, R186, 0x4, R12 ;  /* 0x00000004ba147825 */ /* 0x002fc600078e020c */
[----:B------:R-:W3:Y:S04]  /*f2540*/  LDL.LU R187, [R1+0x330] ;  /* 0x0003300001bb7983 */ /* 0x000ee80000300800 */
[----:B------:R1:W-:Y:S01]  /*f2550*/  @P6 STG.E desc[UR58][R20.64], R184 ;  /* 0x000000b814006986 */ /* 0x0003e2000c10193a */
[----:B------:R-:W-:-:S03]  /*f2560*/  LOP3.LUT P6, RZ, R22, 0x2000000, RZ, 0xc0, !PT ;  /* 0x0200000016ff7812 */ /* 0x000fc600078cc0ff */
[----:B------:R-:W3:Y:S01]  /*f2570*/  LDL.LU R186, [R1+0x1b0] ;  /* 0x0001b00001ba7983 */ /* 0x000ee20000300800 */
[----:B-1----:R-:W-:-:S09]  /*f2580*/  IMAD.WIDE R20, R248, 0x4, R18 ;  /* 0x00000004f8147825 */ /* 0x002fd200078e0212 */
[----:B--2---:R1:W-:Y:S04]  /*f2590*/  @P6 STG.E desc[UR58][R20.64], R181 ;  /* 0x000000b514006986 */ /* 0x0043e8000c10193a */
[----:B-1----:R-:W2:Y:S04]  /*f25a0*/  LDL.LU R181, [R1+0xa54] ;  /* 0x000a540001b57983 */ /* 0x002ea80000300800 */
[----:B------:R-:W2:Y:S01]  /*f25b0*/  LDL.LU R184, [R1+0xfc8] ;  /* 0x000fc80001b87983 */ /* 0x000ea20000300800 */
        /* <DEDUP_REMOVED lines=17> */
[----:B------:R-:W-:-:S02]  /*f26d0*/  LOP3.LUT P6, RZ, R22, 0x80000, RZ, 0xc0, !PT ;  /* 0x0008000016ff7812 */ /* 0x000fc400078cc0ff */
[----:B------:R-:W-:Y:S01]  /*f26e0*/  LOP3.LUT P4, RZ, R27, 0x10000, RZ, 0xc0, !PT ;  /* 0x000100001bff7812 */ /* 0x000fe2000788c0ff */
[----:B-1----:R-:W-:-:S10]  /*f26f0*/  IMAD.WIDE R20, R160, 0x4, R14 ;  /* 0x00000004a0147825 */ /* 0x002fd400078e020e */
[----:B----4-:R1:W-:Y:S01]  /*f2700*/  @P6 STG.E desc[UR58][R20.64], R151 ;  /* 0x0000009714006986 */ /* 0x0103e2000c10193a */
[----:B------:R-:W-:Y:S01]  /*f2710*/  LOP3.LUT P3, RZ, R27, 0x20000, RZ, 0xc0, !PT ;  /* 0x000200001bff7812 */ /* 0x000fe2000786c0ff */
[----:B-1----:R-:W-:-:S05]  /*f2720*/  IMAD.WIDE R20, R160, 0x4, R12 ;  /* 0x00000004a0147825 */ /* 0x002fca00078e020c */
[----:B---3--:R1:W-:Y:S01]  /*f2730*/  @P5 STG.E desc[UR58][R20.64], R161 ;  /* 0x000000a114005986 */ /* 0x0083e2000c10193a */
[----:B------:R-:W-:Y:S01]  /*f2740*/  LOP3.LUT P2, RZ, R27, 0x40000, RZ, 0xc0, !PT ;  /* 0x000400001bff7812 */ /* 0x000fe2000784c0ff */
[----:B-1----:R-:W-:-:S05]  /*f2750*/  IMAD.WIDE R20, R185, 0x4, R18 ;  /* 0x00000004b9147825 */ /* 0x002fca00078e0212 */
[----:B------:R1:W-:Y:S01]  /*f2760*/  @P4 STG.E desc[UR58][R20.64], R162 ;  /* 0x000000a214004986 */ /* 0x0003e2000c10193a */
[----:B------:R-:W-:Y:S01]  /*f2770*/  LOP3.LUT P1, RZ, R27, 0x80000, RZ, 0xc0, !PT ;  /* 0x000800001bff7812 */ /* 0x000fe2000782c0ff */
[----:B-1----:R-:W-:-:S05]  /*f2780*/  IMAD.WIDE R20, R185, 0x4, R16 ;  /* 0x00000004b9147825 */ /* 0x002fca00078e0210 */
[----:B------:R1:W-:Y:S02]  /*f2790*/  @P3 STG.E desc[UR58][R20.64], R163 ;  /* 0x000000a314003986 */ /* 0x0003e4000c10193a */
[----:B-1----:R-:W-:-:S05]  /*f27a0*/  IMAD.WIDE R20, R185, 0x4, R14 ;  /* 0x00000004b9147825 */ /* 0x002fca00078e020e */
[----:B------:R1:W-:Y:S01]  /*f27b0*/  @P2 STG.E desc[UR58][R20.64], R187 ;  /* 0x000000bb14002986 */ /* 0x0003e2000c10193a */
[----:B------:R-:W-:Y:S01]  /*f27c0*/  LOP3.LUT P0, RZ, R27, 0x100000, RZ, 0xc0, !PT ;  /* 0x001000001bff7812 */ /* 0x000fe2000780c0ff */
[----:B-1----:R-:W-:Y:S02]  /*f27d0*/  IMAD.WIDE R20, R185, 0x4, R12 ;  /* 0x00000004b9147825 */ /* 0x002fe400078e020c */
[----:B------:R-:W3:Y:S04]  /*f27e0*/  LDL.LU R185, [R1+0xa34] ;  /* 0x000a340001b97983 */ /* 0x000ee80000300800 */
[----:B------:R1:W-:Y:S04]  /*f27f0*/  @P1 STG.E desc[UR58][R20.64], R186 ;  /* 0x000000ba14001986 */ /* 0x0003e8000c10193a */
[----:B-1----:R-:W4:Y:S04]  /*f2800*/  LDL.LU R186, [R1+0x9f4] ;  /* 0x0009f40001ba7983 */ /* 0x002f280000300800 */
[----:B------:R-:W4:Y:S04]  /*f2810*/  LDL.LU R180, [R1+0x9d4] ;  /* 0x0009d40001b47983 */ /* 0x000f280000300800 */
[----:B------:R-:W4:Y:S04]  /*f2820*/  LDL.LU R0, [R1+0x434] ;  /* 0x0004340001007983 */ /* 0x000f280000300800 */
[----:B------:R-:W4:Y:S01]  /*f2830*/  LDL.LU R31, [R1+0x384] ;  /* 0x00038400011f7983 */ /* 0x000f220000300800 */
[----:B--2---:R-:W-:-:S05]  /*f2840*/  IMAD.WIDE R20, R184, 0x4, R18 ;  /* 0x00000004b8147825 */ /* 0x004fca00078e0212 */
[----:B------:R1:W-:Y:S04]  /*f2850*/  @P0 STG.E desc[UR58][R20.64], R181 ;  /* 0x000000b514000986 */ /* 0x0003e8000c10193a */
[----:B-1----:R-:W2:Y:S04]  /*f2860*/  LDL.LU R181, [R1+0xfcc] ;  /* 0x000fcc0001b57983 */ /* 0x002ea80000300800 */
[----:B------:R-:W2:Y:S01]  /*f2870*/  LDL.LU R251, [R1+0x334] ;  /* 0x0003340001fb7983 */ /* 0x000ea20000300800 */
        /* <DEDUP_REMOVED lines=8> */
[----:B------:R-:W-:-:S03]  /*f2900*/  LOP3.LUT R22, R22, 0xffffefff, RZ, 0xc0, !PT ;  /* 0xffffefff16167812 */ /* 0x000fc600078ec0ff */
[----:B------:R-:W2:Y:S04]  /*f2910*/  LDL.LU R150, [R1+0x9d8] ;  /* 0x0009d80001967983 */ /* 0x000ea80000300800 */
[----:B------:R-:W2:Y:S04]  /*f2920*/  LDL.LU R151, [R1+0x438] ;  /* 0x0004380001977983 */ /* 0x000ea80000300800 */
[----:B------:R-:W-:Y:S01]  /*f2930*/  @P6 LOP3.LUT R22, R22, 0x1000, RZ, 0xfc, !PT ;  /* 0x0000100016166812 */ /* 0x000fe200078efcff */
[----:B------:R-:W2:Y:S01]  /*f2940*/  LDL.LU R160, [R1+0x388] ;  /* 0x0003880001a07983 */ /* 0x000ea20000300800 */
[----:B------:R-:W-:-:S02]  /*f2950*/  LOP3.LUT P6, RZ, R27, 0x80000000, RZ, 0xc0, !PT ;  /* 0x800000001bff7812 */ /* 0x000fc400078cc0ff */
[----:B------:R-:W-:Y:S01]  /*f2960*/  LOP3.LUT R22, R22, 0xffffdfff, RZ, 0xc0, !PT ;  /* 0xffffdfff16167812 */ /* 0x000fe200078ec0ff */
[----:B------:R-:W2:Y:S04]  /*f2970*/  LDL.LU R161, [R1+0x338] ;  /* 0x0003380001a17983 */ /* 0x000ea80000300800 */
[----:B------:R-:W2:Y:S01]  /*f2980*/  LDL.LU R162, [R1+0xfd4] ;  /* 0x000fd40001a27983 */ /* 0x000ea20000300800 */
[C---:B------:R-:W-:Y:S02]  /*f2990*/  LOP3.LUT P3, RZ, R27.reuse, 0x200000, RZ, 0xc0, !PT ;  /* 0x002000001bff7812 */ /* 0x040fe4000786c0ff */
[----:B------:R-:W-:Y:S01]  /*f29a0*/  LOP3.LUT P2, RZ, R27, 0x400000, RZ, 0xc0, !PT ;  /* 0x004000001bff7812 */ /* 0x000fe2000784c0ff */
[----:B------:R-:W-:Y:S01]  /*f29b0*/  IMAD.WIDE R20, R184, 0x4, R16 ;  /* 0x00000004b8147825 */ /* 0x000fe200078e0210 */
[----:B------:R-:W2:Y:S01]  /*f29c0*/  LDL.LU R163, [R1+0x1b8] ;  /* 0x0001b80001a37983 */ /* 0x000ea20000300800 */
[----:B------:R-:W-:-:S02]  /*f29d0*/  @P6 LOP3.LUT R22, R22, 0x2000, RZ, 0xfc, !PT ;  /* 0x0000200016166812 */ /* 0x000fc400078efcff */
[----:B------:R-:W-:Y:S01]  /*f29e0*/  LOP3.LUT P6, RZ, R27, 0x40000000, RZ, 0xc0, !PT ;  /* 0x400000001bff7812 */ /* 0x000fe200078cc0ff */
[----:B------:R-:W2:Y:S01]  /*f29f0*/  LDL.LU R187, [R1+0xa5c] ;  /* 0x000a5c0001bb7983 */ /* 0x000ea20000300800 */
        /* <DEDUP_REMOVED lines=17> */
[----:B---3--:R1:W-:Y:S02]  /*f2b10*/  @P3 STG.E desc[UR58][R20.64], R185 ;  /* 0x000000b914003986 */ /* 0x0083e4000c10193a */
[C---:B-1----:R-:W-:Y:S02]  /*f2b20*/  IMAD.WIDE R20, R184.reuse, 0x4, R14 ;  /* 0x00000004b8147825 */ /* 0x042fe400078e020e */
[----:B------:R-:W3:Y:S04]  /*f2b30*/  LDL.LU R185, [R1+0xa3c] ;  /* 0x000a3c0001b97983 */ /* 0x000ee80000300800 */
[----:B----4-:R1:W-:Y:S02]  /*f2b40*/  @P2 STG.E desc[UR58][R20.64], R186 ;  /* 0x000000ba14002986 */ /* 0x0103e4000c10193a */
[----:B-1----:R-:W-:-:S02]  /*f2b50*/  IMAD.WIDE R20, R184, 0x4, R12 ;  /* 0x00000004b8147825 */ /* 0x002fc400078e020c */
[----:B------:R-:W4:Y:S04]  /*f2b60*/  LDL.LU R186, [R1+0x9fc] ;  /* 0x0009fc0001ba7983 */ /* 0x000f280000300800 */
[----:B------:R-:W3:Y:S04]  /*f2b70*/  LDL.LU R184, [R1+0xfd8] ;  /* 0x000fd80001b87983 */ /* 0x000ee80000300800 */
[----:B------:R2:W-:Y:S02]  /*f2b80*/  @P1 STG.E desc[UR58][R20.64], R180 ;  /* 0x000000b414001986 */ /* 0x0005e4000c10193a */
[----:B--2---:R-:W-:-:S05]  /*f2b90*/  IMAD.WIDE R20, R181, 0x4, R18 ;  /* 0x00000004b5147825 */ /* 0x004fca00078e0212 */
[----:B------:R1:W-:Y:S02]  /*f2ba0*/  @P0 STG.E desc[UR58][R20.64], R0 ;  /* 0x0000000014000986 */ /* 0x0003e4000c10193a */
[----:B-1----:R-:W-:-:S05]  /*f2bb0*/  IMAD.WIDE R20, R181, 0x4, R16 ;  /* 0x00000004b5147825 */ /* 0x002fca00078e0210 */
[----:B------:R1:W-:Y:S01]  /*f2bc0*/  @P6 STG.E desc[UR58][R20.64], R31 ;  /* 0x0000001f14006986 */ /* 0x0003e2000c10193a */
[----:B------:R-:W-:Y:S01]  /*f2bd0*/  LOP3.LUT P6, RZ, R22, 0x40000, RZ, 0xc0, !PT ;  /* 0x0004000016ff7812 */ /* 0x000fe200078cc0ff */
[----:B-1----:R-:W-:-:S12]  /*f2be0*/  IMAD.WIDE R20, R181, 0x4, R14 ;  /* 0x00000004b5147825 */ /* 0x002fd800078e020e */
[----:B------:R1:W-:Y:S02]  /*f2bf0*/  @P6 STG.E desc[UR58][R20.64], R251 ;  /* 0x000000fb14006986 */ /* 0x0003e4000c10193a */
[----:B-1----:R-:W-:Y:S02]  /*f2c00*/  IMAD.WIDE R20, R181, 0x4, R12 ;  /* 0x00000004b5147825 */ /* 0x002fe400078e020c */
        /* <DEDUP_REMOVED lines=30> */
[----:B---3--:R-:W-:-:S05]  /*f2df0*/  IMAD.WIDE R20, R184, 0x4, R18 ;  /* 0x00000004b8147825 */ /* 0x008fca00078e0212 */
[----:B------:R1:W-:Y:S02]  /*f2e00*/  @P3 STG.E desc[UR58][R20.64], R187 ;  /* 0x000000bb14003986 */ /* 0x0003e4000c10193a */
[C---:B-1----:R-:W-:Y:S02]  /*f2e10*/  IMAD.WIDE R20, R184.reuse, 0x4, R16 ;  /* 0x00000004b8147825 */ /* 0x042fe400078e0210 */
[----:B------:R-:W3:Y:S04]  /*f2e20*/  LDL.LU R187, [R1+0x43c] ;  /* 0x00043c0001bb7983 */ /* 0x000ee80000300800 */
[----:B------:R1:W-:Y:S02]  /*f2e30*/  @P2 STG.E desc[UR58][R20.64], R185 ;  /* 0x000000b914002986 */ /* 0x0003e4000c10193a */
[----:B-1----:R-:W-:-:S02]  /*f2e40*/  IMAD.WIDE R20, R184, 0x4, R14 ;  /* 0x00000004b8147825 */ /* 0x002fc400078e020e */
[----:B------:R-:W3:Y:S04]  /*f2e50*/  LDL.LU R185, [R1+0x38c] ;  /* 0x00038c0001b97983 */ /* 0x000ee80000300800 */
[----:B----4-:R1:W-:Y:S01]  /*f2e60*/  @P1 STG.E desc[UR58][R20.64], R186 ;  /* 0x000000ba14001986 */ /* 0x0103e2000c10193a */
[----:B------:R-:W-:Y:S01]  /*f2e70*/  LOP3.LUT P0, RZ, R28, 0x80, RZ, 0xc0, !PT ;  /* 0x000000801cff7812 */ /* 0x000fe2000780c0ff */
[----:B-1----:R-:W-:Y:S02]  /*f2e80*/  IMAD.WIDE R20, R184, 0x4, R12 ;  /* 0x00000004b8147825 */ /* 0x002fe400078e020c */
[----:B------:R-:W4:Y:S04]  /*f2e90*/  LDL.LU R186, [R1+0x33c] ;  /* 0x00033c0001ba7983 */ /* 0x000f280000300800 */
[----:B------:R-:W3:Y:S06]  /*f2ea0*/  LDL.LU R184, [R1+0xfdc] ;  /* 0x000fdc0001b87983 */ /* 0x000eec0000300800 */
        /* <DEDUP_REMOVED lines=11> */
[----:B------:R-:W-:-:S03]  /*f2f60*/  LOP3.LUT P3, RZ, R28, 0x100, RZ, 0xc0, !PT ;  /* 0x000001001cff7812 */ /* 0x000fc6000786c0ff */
[----:B------:R-:W2:Y:S01]  /*f2f70*/  LDL.LU R151, [R1+0x520] ;  /* 0x0005200001977983 */ /* 0x000ea20000300800 */
[----:B------:R-:W-:-:S03]  /*f2f80*/  LOP3.LUT P2, RZ, R28, 0x200, RZ, 0xc0, !PT ;  /* 0x000002001cff7812 */ /* 0x000fc6000784c0ff */
[----:B------:R-:W2:Y:S04]  /*f2f90*/  LDL.LU R160, [R1+0xb24] ;  /* 0x000b240001a07983 */ /* 0x000ea80000300800 */
[----:B------:R-:W2:Y:S04]  /*f2fa0*/  LDL.LU R161, [R1+0xad4] ;  /* 0x000ad40001a17983 */ /* 0x000ea80000300800 */
[----:B------:R-:W2:Y:S01]  /*f2fb0*/  LDL.LU R162, [R1+0xac4] ;  /* 0x000ac40001a27983 */ /* 0x000ea20000300800 */
[----:B------:R-:W-:-:S03]  /*f2fc0*/  LOP3.LUT P1, RZ, R28, 0x400, RZ, 0xc0, !PT ;  /* 0x000004001cff7812 */ /* 0x000fc6000782c0ff */
[----:B------:R-:W2:Y:S01]  /*f2fd0*/  LDL.LU R163, [R1+0xfe8] ;  /* 0x000fe80001a37983 */ /* 0x000ea20000300800 */
        /* <DEDUP_REMOVED lines=9> */
[----:B---3--:R-:W-:-:S05]  /*f3070*/  IMAD.WIDE R20, R184, 0x4, R18 ;  /* 0x00000004b8147825 */ /* 0x008fca00078e0212 */
[----:B------:R1:W-:Y:S02]  /*f3080*/  @P3 STG.E desc[UR58][R20.64], R187 ;  /* 0x000000bb14003986 */ /* 0x0003e4000c10193a */
[----:B-1----:R-:W-:-:S05]  /*f3090*/  IMAD.WIDE R20, R184, 0x4, R16 ;  /* 0x00000004b8147825 */ /* 0x002fca00078e0210 */
[----:B------:R1:W-:Y:S02]  /*f30a0*/  @P2 STG.E desc[UR58][R20.64], R185 ;  /* 0x000000b914002986 */ /* 0x0003e4000c10193a */
[C---:B-1----:R-:W-:Y:S02]  /*f30b0*/  IMAD.WIDE R20, R184.reuse, 0x4, R14 ;  /* 0x00000004b8147825 */ /* 0x042fe400078e020e */
[----:B------:R-:W3:Y:S04]  /*f30c0*/  LDL.LU R185, [R1+0xa94] ;  /* 0x000a940001b97983 */ /* 0x000ee80000300800 */
[----:B----4-:R1:W-:Y:S02]  /*f30d0*/  @P1 STG.E desc[UR58][R20.64], R186 ;  /* 0x000000ba14001986 */ /* 0x0103e4000c10193a */
[----:B-1----:R-:W-:-:S02]  /*f30e0*/  IMAD.WIDE R20, R184, 0x4, R12 ;  /* 0x00000004b8147825 */ /* 0x002fc400078e020c */
[----:B------:R-:W4:Y:S04]  /*f30f0*/  LDL.LU R186, [R1+0xa74] ;  /* 0x000a740001ba7983 */ /* 0x000f280000300800 */
[----:B------:R-:W4:Y:S04]  /*f3100*/  LDL.LU R184, [R1+0x944] ;  /* 0x0009440001b87983 */ /* 0x000f280000300800 */
[----:B--2---:R1:W-:Y:S04]  /*f3110*/  @P0 STG.E desc[UR58][R20.64], R181 ;  /* 0x000000b514000986 */ /* 0x0043e8000c10193a */
[----:B-1----:R-:W2:Y:S04]  /*f3120*/  LDL.LU R181, [R1+0x8d4] ;  /* 0x0008d40001b57983 */ /* 0x002ea80000300800 */
[----:B------:R-:W4:Y:S01]  /*f3130*/  LDL.LU R187, [R1+0xfec] ;  /* 0x000fec0001bb7983 */ /* 0x000f220000300800 */
        /* <DEDUP_REMOVED lines=15> */
[----:B------:R-:W-:-:S10]  /*f3230*/  IMAD.WIDE R20, R250, 0x4, R18 ;  /* 0x00000004fa147825 */ /* 0x000fd400078e0212 */
        /* <DEDUP_REMOVED lines=38> */
[----:B------:R-:W2:Y:S04]  /*f34a0*/  LDL.LU R163, [R1+0x524] ;  /* 0x0005240001a37983 */ /* 0x000ea80000300800 */
        /* <DEDUP_REMOVED lines=27> */
[C---:B------:R-:W-:Y:S02]  /*f3660*/  LOP3.LUT P2, RZ, R28.reuse, 0x10000000, RZ, 0xc0, !PT ;  /* 0x100000001cff7812 */ /* 0x040fe4000784c0ff */
        /* <DEDUP_REMOVED lines=16> */
[----:B------:R1:W-:Y:S04]  /*f3770*/  @P3 STG.E desc[UR58][R20.64], R163 ;  /* 0x000000a314003986 */ /* 0x0003e8000c10193a */
[----:B-1----:R-:W4:Y:S01]  /*f3780*/  LDL.LU R163, [R1+0x8dc] ;  /* 0x0008dc0001a37983 */ /* 0x002f220000300800 */
[----:B--2---:R-:W-:-:S05]  /*f3790*/  IMAD.WIDE R20, R181, 0x4, R18 ;  /* 0x00000004b5147825 */ /* 0x004fca00078e0212 */
[----:B---3--:R1:W-:Y:S02]  /*f37a0*/  @P2 STG.E desc[UR58][R20.64], R185 ;  /* 0x000000b914002986 */ /* 0x0083e4000c10193a */
[C---:B-1----:R-:W-:Y:S02]  /*f37b0*/  IMAD.WIDE R20, R181.reuse, 0x4, R16 ;  /* 0x00000004b5147825 */ /* 0x042fe400078e0210 */
[----:B------:R-:W2:Y:S04]  /*f37c0*/  LDL.LU R185, [R1+0x52c] ;  /* 0x00052c0001b97983 */ /* 0x000ea80000300800 */
[----:B----4-:R1:W-:Y:S02]  /*f37d0*/  @P1 STG.E desc[UR58][R20.64], R186 ;  /* 0x000000ba14001986 */ /* 0x0103e4000c10193a */
[----:B-1----:R-:W-:-:S05]  /*f37e0*/  IMAD.WIDE R20, R181, 0x4, R14 ;  /* 0x00000004b5147825 */ /* 0x002fca00078e020e */
[----:B------:R1:W-:Y:S02]  /*f37f0*/  @P0 STG.E desc[UR58][R20.64], R184 ;  /* 0x000000b814000986 */ /* 0x0003e4000c10193a */
[----:B-1----:R-:W-:Y:S02]  /*f3800*/  IMAD.WIDE R20, R181, 0x4, R12 ;  /* 0x00000004b5147825 */ /* 0x002fe400078e020c */
[----:B------:R-:W3:Y:S04]  /*f3810*/  LDL.LU R184, [R1+0xb10] ;  /* 0x000b100001b87983 */ /* 0x000ee80000300800 */
[----:B------:R-:W4:Y:S04]  /*f3820*/  LDL.LU R181, [R1+0xab0] ;  /* 0x000ab00001b57983 */ /* 0x000f280000300800 */
[----:B------:R-:W3:Y:S01]  /*f3830*/  LDL.LU R186, [R1+0x1000] ;  /* 0x0010000001ba7983 */ /* 0x000ee20000300800 */
        /* <DEDUP_REMOVED lines=42> */
[----:B------:R1:W-:Y:S04]  /*f3ae0*/  @P4 STG.E desc[UR58][R20.64], R162 ;  /* 0x000000a214004986 */ /* 0x0003e8000c10193a */
[----:B-1----:R-:W4:Y:S01]  /*f3af0*/  LDL.LU R162, [R1+0xa80] ;  /* 0x000a800001a27983 */ /* 0x002f220000300800 */
        /* <DEDUP_REMOVED lines=8> */
[----:B--2---:R1:W-:Y:S04]  /*f3b80*/  @P2 STG.E desc[UR58][R20.64], R185 ;  /* 0x000000b914002986 */ /* 0x0043e8000c10193a */
[----:B------:R-:W2:Y:S04]  /*f3b90*/  LDL.LU R187, [R1+0x510] ;  /* 0x0005100001bb7983 */ /* 0x000ea80000300800 */
[----:B-1----:R-:W2:Y:S01]  /*f3ba0*/  LDL.LU R185, [R1+0x370] ;  /* 0x0003700001b97983 */ /* 0x002ea20000300800 */
[----:B---3--:R-:W-:-:S05]  /*f3bb0*/  IMAD.WIDE R20, R186, 0x4, R18 ;  /* 0x00000004ba147825 */ /* 0x008fca00078e0212 */
[----:B------:R1:W-:Y:S02]  /*f3bc0*/  @P1 STG.E desc[UR58][R20.64], R184 ;  /* 0x000000b814001986 */ /* 0x0003e4000c10193a */
[----:B-1----:R-:W-:Y:S02]  /*f3bd0*/  IMAD.WIDE R20, R186, 0x4, R16 ;  /* 0x00000004ba147825 */ /* 0x002fe400078e0210 */
[----:B------:R-:W3:Y:S04]  /*f3be0*/  LDL.LU R184, [R1+0x310] ;  /* 0x0003100001b87983 */ /* 0x000ee80000300800 */
[----:B----4-:R1:W-:Y:S04]  /*f3bf0*/  @P0 STG.E desc[UR58][R20.64], R181 ;  /* 0x000000b514000986 */ /* 0x0103e8000c10193a */
[----:B-1----:R-:W4:Y:S01]  /*f3c00*/  LDL.LU R181, [R1+0x1004] ;  /* 0x0010040001b57983 */ /* 0x002f220000300800 */
[----:B------:R-:W-:-:S03]  /*f3c10*/  LOP3.LUT P6, RZ, R29, 0x4000000, RZ, 0xc0, !PT ;  /* 0x040000001dff7812 */ /* 0x000fc600078cc0ff */
[----:B------:R-:W3:Y:S01]  /*f3c20*/  LDL.LU R31, [R1+0x2b0] ;  /* 0x0002b000011f7983 */ /* 0x000ee20000300800 */
[----:B------:R-:W-:-:S03]  /*f3c30*/  LOP3.LUT R23, R23, 0xfff7ffff, RZ, 0xc0, !PT ;  /* 0xfff7ffff17177812 */ /* 0x000fc600078ec0ff */
[----:B------:R-:W3:Y:S04]  /*f3c40*/  LDL.LU R251, [R1+0xb14] ;  /* 0x000b140001fb7983 */ /* 0x000ee80000300800 */
[----:B------:R-:W3:Y:S02]  /*f3c50*/  LDL.LU R250, [R1+0xab4] ;  /* 0x000ab40001fa7983 */ /* 0x000ee40000300800 */
[----:B------:R-:W-:Y:S02]  /*f3c60*/  @P6 LOP3.LUT R23, R23, 0x80000, RZ, 0xfc, !PT ;  /* 0x0008000017176812 */ /* 0x000fe400078efcff */
[----:B------:R-:W-:Y:S01]  /*f3c70*/  LOP3.LUT P6, RZ, R29, 0x2000000, RZ, 0xc0, !PT ;  /* 0x020000001dff7812 */ /* 0x000fe200078cc0ff */
[----:B------:R-:W3:Y:S01]  /*f3c80*/  LDL.LU R249, [R1+0xa84] ;  /* 0x000a840001f97983 */ /* 0x000ee20000300800 */
[----:B------:R-:W-:-:S02]  /*f3c90*/  LOP3.LUT R23, R23, 0xffefffff, RZ, 0xc0, !PT ;  /* 0xffefffff17177812 */ /* 0x000fc400078ec0ff */
[----:B------:R-:W-:Y:S01]  /*f3ca0*/  LOP3.LUT P3, RZ, R29, 0x4000, RZ, 0xc0, !PT ;  /* 0x000040001dff7812 */ /* 0x000fe2000786c0ff */
[----:B------:R-:W-:Y:S01]  /*f3cb0*/  IMAD.WIDE R20, R186, 0x4, R14 ;  /* 0x00000004ba147825 */ /* 0x000fe200078e020e */
[----:B------:R-:W3:Y:S04]  /*f3cc0*/  LDL.LU R183, [R1+0x514] ;  /* 0x0005140001b77983 */ /* 0x000ee80000300800 */
[----:B------:R-:W3:Y:S03]  /*f3cd0*/  LDL.LU R150, [R1+0x374] ;  /* 0x0003740001967983 */ /* 0x000ee60000300800 */
[----:B------:R-:W-:Y:S01]  /*f3ce0*/  @P6 LOP3.LUT R23, R23, 0x100000, RZ, 0xfc, !PT ;  /* 0x0010000017176812 */ /* 0x000fe200078efcff */
[----:B------:R-:W3:Y:S01]  /*f3cf0*/  LDL.LU R151, [R1+0x314] ;  /* 0x0003140001977983 */ /* 0x000ee20000300800 */
[----:B------:R-:W-:-:S02]  /*f3d00*/  LOP3.LUT P6, RZ, R29, 0x1000000, RZ, 0xc0, !PT ;  /* 0x010000001dff7812 */ /* 0x000fc400078cc0ff */
[----:B------:R-:W-:Y:S01]  /*f3d10*/  LOP3.LUT R23, R23, 0xffdfffff, RZ, 0xc0, !PT ;  /* 0xffdfffff17177812 */ /* 0x000fe200078ec0ff */
[----:B------:R-:W3:Y:S04]  /*f3d20*/  LDL.LU R160, [R1+0x100c] ;  /* 0x00100c0001a07983 */ /* 0x000ee80000300800 */
[----:B------:R-:W3:Y:S06]  /*f3d30*/  LDL.LU R161, [R1+0x2b4] ;  /* 0x0002b40001a17983 */ /* 0x000eec0000300800 */
        /* <DEDUP_REMOVED lines=12> */
[C---:B------:R-:W-:Y:S02]  /*f3e00*/  LOP3.LUT P2, RZ, R29.reuse, 0x8000, RZ, 0xc0, !PT ;  /* 0x000080001dff7812 */ /* 0x040fe4000784c0ff */
[----:B------:R-:W-:-:S07]  /*f3e10*/  LOP3.LUT P1, RZ, R29, 0x10000, RZ, 0xc0, !PT ;  /* 0x000100001dff7812 */ /* 0x000fce000782c0ff */
[----:B------:R-:W-:Y:S02]  /*f3e20*/  @P6 LOP3.LUT R23, R23, 0x2000000, RZ, 0xfc, !PT ;  /* 0x0200000017176812 */ /* 0x000fe400078efcff */
[C---:B------:R-:W-:Y:S02]  /*f3e30*/  LOP3.LUT P6, RZ, R29.reuse, 0x80000, RZ, 0xc0, !PT ;  /* 0x000800001dff7812 */ /* 0x040fe400078cc0ff */
[----:B------:R-:W-:Y:S02]  /*f3e40*/  LOP3.LUT P0, RZ, R29, 0x20000, RZ, 0xc0, !PT ;  /* 0x000200001dff7812 */ /* 0x000fe4000780c0ff */
[----:B------:R-:W-:-:S09]  /*f3e50*/  LOP3.LUT R23, R23, 0xfbffffff, RZ, 0xc0, !PT ;  /* 0xfbffffff17177812 */ /* 0x000fd200078ec0ff */
[----:B------:R-:W-:Y:S02]  /*f3e60*/  @P6 LOP3.LUT R23, R23, 0x4000000, RZ, 0xfc, !PT ;  /* 0x0400000017176812 */ /* 0x000fe400078efcff */
[----:B------:R-:W-:Y:S01]  /*f3e70*/  LOP3.LUT P6, RZ, R29, 0x40000, RZ, 0xc0, !PT ;  /* 0x000400001dff7812 */ /* 0x000fe200078cc0ff */
[----:B------:R1:W-:Y:S02]  /*f3e80*/  @P3 STG.E desc[UR58][R20.64], R162 ;  /* 0x000000a214003986 */ /* 0x0003e4000c10193a */
[----:B-1----:R-:W-:Y:S02]  /*f3e90*/  IMAD.WIDE R20, R186, 0x4, R12 ;  /* 0x00000004ba147825 */ /* 0x002fe400078e020c */
[----:B------:R-:W3:Y:S04]  /*f3ea0*/  LDL.LU R186, [R1+0x1010] ;  /* 0x0010100001ba7983 */ /* 0x000ee80000300800 */
[----:B------:R-:W3:Y:S04]  /*f3eb0*/  LDL.LU R182, [R1+0x9c4] ;  /* 0x0009c40001b67983 */ /* 0x000ee80000300800 */
[----:B------:R-:W3:Y:S04]  /*f3ec0*/  LDL.LU R162, [R1+0xb18] ;  /* 0x000b180001a27983 */ /* 0x000ee80000300800 */
[----:B------:R4:W-:Y:S02]  /*f3ed0*/  @P2 STG.E desc[UR58][R20.64], R163 ;  /* 0x000000a314002986 */ /* 0x0009e4000c10193a */
[----:B----4-:R-:W-:-:S05]  /*f3ee0*/  IMAD.WIDE R20, R181, 0x4, R18 ;  /* 0x00000004b5147825 */ /* 0x010fca00078e0212 */
[----:B--2---:R1:W-:Y:S02]  /*f3ef0*/  @P1 STG.E desc[UR58][R20.64], R187 ;  /* 0x000000bb14001986 */ /* 0x0043e4000c10193a */
[C---:B-1----:R-:W-:Y:S02]  /*f3f00*/  IMAD.WIDE R20, R181.reuse, 0x4, R16 ;  /* 0x00000004b5147825 */ /* 0x042fe400078e0210 */
[----:B------:R-:W2:Y:S04]  /*f3f10*/  LDL.LU R187, [R1+0xab8] ;  /* 0x000ab80001bb7983 */ /* 0x000ea80000300800 */
[----:B------:R1:W-:Y:S02]  /*f3f20*/  @P0 STG.E desc[UR58][R20.64], R185 ;  /* 0x000000b914000986 */ /* 0x0003e4000c10193a */
[----:B-1----:R-:W-:-:S02]  /*f3f30*/  IMAD.WIDE R20, R181, 0x4, R14 ;  /* 0x00000004b5147825 */ /* 0x002fc400078e020e */
[----:B------:R-:W4:Y:S04]  /*f3f40*/  LDL.LU R185, [R1+0xa88] ;  /* 0x000a880001b97983 */ /* 0x000f280000300800 */
[----:B---3--:R1:W-:Y:S02]  /*f3f50*/  @P6 STG.E desc[UR58][R20.64], R184 ;  /* 0x000000b814006986 */ /* 0x0083e4000c10193a */
[----:B-1----:R-:W-:Y:S02]  /*f3f60*/  IMAD.WIDE R20, R181, 0x4, R12 ;  /* 0x00000004b5147825 */ /* 0x002fe400078e020c */
[----:B------:R-:W3:Y:S04]  /*f3f70*/  LDL.LU R184, [R1+0x9c8] ;  /* 0x0009c80001b87983 */ /* 0x000ee80000300800 */
[----:B------:R-:W3:Y:S04]  /*f3f80*/  LDL.LU R181, [R1+0x518] ;  /* 0x0005180001b57983 */ /* 0x000ee80000300800 */
        /* <DEDUP_REMOVED lines=14> */
[C---:B------:R-:W-:Y:S02]  /*f4070*/  LOP3.LUT P5, RZ, R29.reuse, 0x8000000, RZ, 0xc0, !PT ;  /* 0x080000001dff7812 */ /* 0x040fe400078ac0ff */
[C---:B------:R-:W-:Y:S02]  /*f4080*/  LOP3.LUT P4, RZ, R29.reuse, 0x10000000, RZ, 0xc0, !PT ;  /* 0x100000001dff7812 */ /* 0x040fe4000788c0ff */
[C---:B------:R-:W-:Y:S02]  /*f4090*/  LOP3.LUT P3, RZ, R29.reuse, 0x20000000, RZ, 0xc0, !PT ;  /* 0x200000001dff7812 */ /* 0x040fe4000786c0ff */
[C---:B------:R-:W-:Y:S02]  /*f40a0*/  LOP3.LUT P2, RZ, R29.reuse, 0x40000000, RZ, 0xc0, !PT ;  /* 0x400000001dff7812 */ /* 0x040fe4000784c0ff */
[----:B------:R-:W-:-:S02]  /*f40b0*/  LOP3.LUT P1, RZ, R29, 0x80000000, RZ, 0xc0, !PT ;  /* 0x800000001dff7812 */ /* 0x000fc4000782c0ff */
[----:B------:R-:W-:Y:S01]  /*f40c0*/  LOP3.LUT P0, RZ, R30, 0x1, RZ, 0xc0, !PT ;  /* 0x000000011eff7812 */ /* 0x000fe2000780c0ff */
[----:B------:R1:W-:Y:S01]  /*f40d0*/  @P6 STG.E desc[UR58][R20.64], R182 ;  /* 0x000000b614006986 */ /* 0x0003e2000c10193a */
[----:B------:R-:W-:Y:S01]  /*f40e0*/  LOP3.LUT P6, RZ, R23, 0x200000, RZ, 0xc0, !PT ;  /* 0x0020000017ff7812 */ /* 0x000fe200078cc0ff */
[----:B-1----:R-:W-:-:S12]  /*f40f0*/  IMAD.WIDE R20, R160, 0x4, R18 ;  /* 0x00000004a0147825 */ /* 0x002fd800078e0212 */
[----:B------:R1:W-:Y:S01]  /*f4100*/  @P6 STG.E desc[UR58][R20.64], R183 ;  /* 0x000000b714006986 */ /* 0x0003e2000c10193a */
[C---:B------:R-:W-:Y:S01]  /*f4110*/  LOP3.LUT P6, RZ, R23.reuse, 0x100000, RZ, 0xc0, !PT ;  /* 0x0010000017ff7812 */ /* 0x040fe200078cc0ff */
[C---:B-1----:R-:W-:Y:S02]  /*f4120*/  IMAD.WIDE R20, R160.reuse, 0x4, R16 ;  /* 0x00000004a0147825 */ /* 0x042fe400078e0210 */
[----:B------:R-:W3:Y:S10]  /*f4130*/  LDL.LU R183, [R1+0x101c] ;  /* 0x00101c0001b77983 */ /* 0x000ef40000300800 */
        /* <DEDUP_REMOVED lines=8> */
[----:B-1----:R-:W-:-:S05]  /*f41c0*/  IMAD.WIDE R20, R186, 0x4, R16 ;  /* 0x00000004ba147825 */ /* 0x002fca00078e0210 */
[----:B--2---:R1:W-:Y:S02]  /*f41d0*/  @P3 STG.E desc[UR58][R20.64], R187 ;  /* 0x000000bb14003986 */ /* 0x0043e4000c10193a */
[----:B-1----:R-:W-:-:S05]  /*f41e0*/  IMAD.WIDE R20, R186, 0x4, R14 ;  /* 0x00000004ba147825 */ /* 0x002fca00078e020e */
[----:B----4-:R1:W-:Y:S02]  /*f41f0*/  @P2 STG.E desc[UR58][R20.64], R185 ;  /* 0x000000b914002986 */ /* 0x0103e4000c10193a */
[----:B-1----:R-:W-:-:S05]  /*f4200*/  IMAD.WIDE R20, R186, 0x4, R12 ;  /* 0x00000004ba147825 */ /* 0x002fca00078e020c */
[----:B---3--:R1:W-:Y:S02]  /*f4210*/  @P1 STG.E desc[UR58][R20.64], R184 ;  /* 0x000000b814001986 */ /* 0x0083e4000c10193a */
        /* <DEDUP_REMOVED lines=9> */
[C---:B------:R-:W-:Y:S01]  /*f42b0*/  LOP3.LUT P3, RZ, R30.reuse, 0x2, RZ, 0xc0, !PT ;  /* 0x000000021eff7812 */ /* 0x040fe2000786c0ff */
        /* <DEDUP_REMOVED lines=14> */
[----:B------:R-:W-:Y:S01]  /*f43a0*/  LOP3.LUT P6, RZ, R30, 0x200, RZ, 0xc0, !PT ;  /* 0x000002001eff7812 */ /* 0x000fe200078cc0ff */
[----:B--2---:R1:W-:Y:S04]  /*f43b0*/  @P3 STG.E desc[UR58][R20.64], R181 ;  /* 0x000000b514003986 */ /* 0x0043e8000c10193a */
[----:B-1----:R-:W2:Y:S04]  /*f43c0*/  LDL.LU R181, [R1+0x9cc] ;  /* 0x0009cc0001b57983 */ /* 0x002ea80000300800 */
[----:B------:R-:W2:Y:S01]  /*f43d0*/  LDL.LU R249, [R1+0x51c] ;  /* 0x00051c0001f97983 */ /* 0x000ea20000300800 */
[----:B------:R-:W-:-:S03]  /*f43e0*/  LOP3.LUT R23, R23, 0xffff7fff, RZ, 0xc0, !PT ;  /* 0xffff7fff17177812 */ /* 0x000fc600078ec0ff */
[----:B------:R-:W2:Y:S01]  /*f43f0*/  LDL.LU R248, [R1+0x37c] ;  /* 0x00037c0001f87983 */ /* 0x000ea20000300800 */
[----:B------:R-:W-:Y:S01]  /*f4400*/  @P6 LOP3.LUT R23, R23, 0x8000, RZ, 0xfc, !PT ;  /* 0x0000800017176812 */ /* 0x000fe200078efcff */
[----:B------:R-:W-:Y:S01]  /*f4410*/  IMAD.WIDE R20, R163, 0x4, R14 ;  /* 0x00000004a3147825 */ /* 0x000fe200078e020e */
[----:B------:R-:W-:-:S04]  /*f4420*/  LOP3.LUT P6, RZ, R30, 0x100, RZ, 0xc0, !PT ;  /* 0x000001001eff7812 */ /* 0x000fc800078cc0ff */
[----:B---3--:R1:W-:Y:S01]  /*f4430*/  @P2 STG.E desc[UR58][R20.64], R162 ;  /* 0x000000a214002986 */ /* 0x0083e2000c10193a */
[----:B------:R-:W-:-:S03]  /*f4440*/  LOP3.LUT R23, R23, 0xfffeffff, RZ, 0xc0, !PT ;  /* 0xfffeffff17177812 */ /* 0x000fc600078ec0ff */
[----:B-1----:R-:W3:Y:S04]  /*f4450*/  LDL.LU R162, [R1+0x1020] ;  /* 0x0010200001a27983 */ /* 0x002ee80000300800 */
[----:B------:R-:W3:Y:S01]  /*f4460*/  LDL.LU R182, [R1+0x31c] ;  /* 0x00031c0001b67983 */ /* 0x000ee20000300800 */
[----:B------:R-:W-:Y:S02]  /*f4470*/  @P6 LOP3.LUT R23, R23, 0x10000, RZ, 0xfc, !PT ;  /* 0x0001000017176812 */ /* 0x000fe400078efcff */
[C---:B------:R-:W-:Y:S01]  /*f4480*/  LOP3.LUT P6, RZ, R30.reuse, 0x80, RZ, 0xc0, !PT ;  /* 0x000000801eff7812 */ /* 0x040fe200078cc0ff */
[----:B------:R-:W3:Y:S01]  /*f4490*/  LDL.LU R150, [R1+0x2bc] ;  /* 0x0002bc0001967983 */ /* 0x000ee20000300800 */
[----:B------:R-:W-:Y:S02]  /*f44a0*/  LOP3.LUT R23, R23, 0xfffdffff, RZ, 0xc0, !PT ;  /* 0xfffdffff17177812 */ /* 0x000fe400078ec0ff */
[C---:B------:R-:W-:Y:S01]  /*f44b0*/  LOP3.LUT P1, RZ, R30.reuse, 0x8, RZ, 0xc0, !PT ;  /* 0x000000081eff7812 */ /* 0x040fe2000782c0ff */
[----:B------:R-:W3:Y:S01]  /*f44c0*/  LDL.LU R151, [R1+0xba0] ;  /* 0x000ba00001977983 */ /* 0x000ee20000300800 */
[----:B------:R-:W-:Y:S01]  /*f44d0*/  LOP3.LUT P0, RZ, R30, 0x10, RZ, 0xc0, !PT ;  /* 0x000000101eff7812 */ /* 0x000fe2000780c0ff */
[----:B------:R-:W-:-:S02]  /*f44e0*/  IMAD.WIDE R20, R163, 0x4, R12 ;  /* 0x00000004a3147825 */ /* 0x000fc400078e020c */
[----:B------:R-:W3:Y:S04]  /*f44f0*/  LDL.LU R160, [R1+0xb80] ;  /* 0x000b800001a07983 */ /* 0x000ee80000300800 */
[----:B------:R-:W-:Y:S02]  /*f4500*/  @P6 LOP3.LUT R23, R23, 0x20000, RZ, 0xfc, !PT ;  /* 0x0002000017176812 */ /* 0x000fe400078efcff */
[----:B------:R-:W-:Y:S02]  /*f4510*/  LOP3.LUT P6, RZ, R30, 0x40, RZ, 0xc0, !PT ;  /* 0x000000401eff7812 */ /* 0x000fe400078cc0ff */
[----:B------:R-:W-:Y:S01]  /*f4520*/  LOP3.LUT R23, R23, 0xfffbffff, RZ, 0xc0, !PT ;  /* 0xfffbffff17177812 */ /* 0x000fe200078ec0ff */
[----:B----4-:R1:W-:Y:S10]  /*f4530*/  @P1 STG.E desc[UR58][R20.64], R187 ;  /* 0x000000bb14001986 */ /* 0x0103f4000c10193a */
[----:B------:R-:W-:-:S02]  /*f4540*/  @P6 LOP3.LUT R23, R23, 0x40000, RZ, 0xfc, !PT ;  /* 0x0004000017176812 */ /* 0x000fc400078efcff */
[----:B------:R-:W-:Y:S01]  /*f4550*/  LOP3.LUT P6, RZ, R30, 0x20, RZ, 0xc0, !PT ;  /* 0x000000201eff7812 */ /* 0x000fe200078cc0ff */
[----:B-1----:R-:W-:-:S05]  /*f4560*/  IMAD.WIDE R20, R250, 0x4, R18 ;  /* 0x00000004fa147825 */ /* 0x002fca00078e0212 */
[----:B------:R1:W-:Y:S02]  /*f4570*/  @P0 STG.E desc[UR58][R20.64], R184 ;  /* 0x000000b814000986 */ /* 0x0003e4000c10193a */
[----:B-1----:R-:W-:Y:S02]  /*f4580*/  IMAD.WIDE R20, R250, 0x4, R16 ;  /* 0x00000004fa147825 */ /* 0x002fe400078e0210 */
[----:B------:R-:W4:Y:S04]  /*f4590*/  LDL.LU R184, [R1+0x1024] ;  /* 0x0010240001b87983 */ /* 0x000f280000300800 */
[----:B------:R-:W4:Y:S04]  /*f45a0*/  LDL.LU R161, [R1+0xb60] ;  /* 0x000b600001a17983 */ /* 0x000f280000300800 */
[----:B------:R1:W-:Y:S01]  /*f45b0*/  @P6 STG.E desc[UR58][R20.64], R185 ;  /* 0x000000b914006986 */ /* 0x0003e2000c10193a */
[----:B------:R-:W-:-:S03]  /*f45c0*/  LOP3.LUT P6, RZ, R23, 0x40000, RZ, 0xc0, !PT ;  /* 0x0004000017ff7812 */ /* 0x000fc600078cc0ff */
[----:B------:R-:W4:Y:S04]  /*f45d0*/  LDL.LU R163, [R1+0xb40] ;  /* 0x000b400001a37983 */ /* 0x000f280000300800 */
[----:B------:R-:W4:Y:S01]  /*f45e0*/  LDL.LU R187, [R1+0xb30] ;  /* 0x000b300001bb7983 */ /* 0x000f220000300800 */
[----:B-1----:R-:W-:-:S03]  /*f45f0*/  IMAD.WIDE R20, R250, 0x4, R14 ;  /* 0x00000004fa147825 */ /* 0x002fc600078e020e */
[----:B------:R-:W4:Y:S04]  /*f4600*/  LDL.LU R185, [R1+0xaa0] ;  /* 0x000aa00001b97983 */ /* 0x000f280000300800 */
        /* <DEDUP_REMOVED lines=18> */
[C---:B------:R-:W-:Y:S01]  /*f4730*/  LOP3.LUT P6, RZ, R23.reuse, 0x1000, RZ, 0xc0, !PT ;  /* 0x0000100017ff7812 */ /* 0x040fe200078cc0ff */
        /* <DEDUP_REMOVED lines=19> */
[----:B------:R1:W-:Y:S02]  /*f4870*/  @P2 STG.E desc[UR58][R20.64], R185 ;  /* 0x000000b914002986 */ /* 0x0003e4000c10193a */
[C---:B-1----:R-:W-:Y:S02]  /*f4880*/  IMAD.WIDE R20, R184.reuse, 0x4, R14 ;  /* 0x00000004b8147825 */ /* 0x042fe400078e020e */
[----:B------:R-:W4:Y:S04]  /*f4890*/  LDL.LU R185, [R1+0xba4] ;  /* 0x000ba40001b97983 */ /* 0x000f280000300800 */
[----:B------:R1:W-:Y:S02]  /*f48a0*/  @P1 STG.E desc[UR58][R20.64], R186 ;  /* 0x000000ba14001986 */ /* 0x0003e4000c10193a */
[----:B-1----:R-:W-:-:S02]  /*f48b0*/  IMAD.WIDE R20, R184, 0x4, R12 ;  /* 0x00000004b8147825 */ /* 0x002fc400078e020c */
[----:B------:R-:W3:Y:S04]  /*f48c0*/  LDL.LU R186, [R1+0xb84] ;  /* 0x000b840001ba7983 */ /* 0x000ee80000300800 */
[----:B------:R-:W3:Y:S04]  /*f48d0*/  LDL.LU R184, [R1+0xb64] ;  /* 0x000b640001b87983 */ /* 0x000ee80000300800 */
[----:B--2---:R1:W-:Y:S04]  /*f48e0*/  @P0 STG.E desc[UR58][R20.64], R181 ;  /* 0x000000b514000986 */ /* 0x0043e8000c10193a */
[----:B-1----:R-:W2:Y:S04]  /*f48f0*/  LDL.LU R181, [R1+0x1028] ;  /* 0x0010280001b57983 */ /* 0x002ea80000300800 */
        /* <DEDUP_REMOVED lines=105> */
[----:B------:R-:W4:Y:S04]  /*f4f90*/  LDL.LU R186, [R1+0x7dc] ;  /* 0x0007dc0001ba7983 */ /* 0x000f280000300800 */
[----:B------:R-:W4:Y:S04]  /*f4fa0*/  LDL.LU R163, [R1+0xb90] ;  /* 0x000b900001a37983 */ /* 0x000f280000300800 */
[----:B------:R-:W4:Y:S01]  /*f4fb0*/  LDL.LU R185, [R1+0x1044] ;  /* 0x0010440001b97983 */ /* 0x000f220000300800 */
[----:B------:R-:W-:Y:S01]  /*f4fc0*/  IMAD.WIDE R20, R187, 0x4, R12 ;  /* 0x00000004bb147825 */ /* 0x000fe200078e020c */
[----:B------:R-:W-:-:S02]  /*f4fd0*/  LOP3.LUT P1, RZ, R3, 0x80, RZ, 0xc0, !PT ;  /* 0x0000008003ff7812 */ /* 0x000fc4000782c0ff */
[----:B------:R-:W4:Y:S01]  /*f4fe0*/  LDL.LU R187, [R1+0xb70] ;  /* 0x000b700001bb7983 */ /* 0x000f220000300800 */
[C---:B------:R-:W-:Y:S02]  /*f4ff0*/  LOP3.LUT P6, RZ, R3.reuse, 0x400, RZ, 0xc0, !PT ;  /* 0x0000040003ff7812 */ /* 0x040fe400078cc0ff */
[----:B------:R-:W-:Y:S02]  /*f5000*/  LOP3.LUT P2, RZ, R3, 0x100, RZ, 0xc0, !PT ;  /* 0x0000010003ff7812 */ /* 0x000fe4000784c0ff */
[----:B------:R-:W-:-:S09]  /*f5010*/  LOP3.LUT R23, R23, 0xfffffffb, RZ, 0xc0, !PT ;  /* 0xfffffffb17177812 */ /* 0x000fd200078ec0ff */
[----:B------:R-:W-:Y:S02]  /*f5020*/  @P6 LOP3.LUT R23, R23, 0x4, RZ, 0xfc, !PT ;  /* 0x0000000417176812 */ /* 0x000fe400078efcff */
[C---:B------:R-:W-:Y:S02]  /*f5030*/  LOP3.LUT P6, RZ, R3.reuse, 0x200, RZ, 0xc0, !PT ;  /* 0x0000020003ff7812 */ /* 0x040fe400078cc0ff */
[C---:B------:R-:W-:Y:S02]  /*f5040*/  LOP3.LUT P4, RZ, R3.reuse, 0x10000, RZ, 0xc0, !PT ;  /* 0x0001000003ff7812 */ /* 0x040fe4000788c0ff */
[----:B------:R-:W-:-:S11]  /*f5050*/  LOP3.LUT R3, R3, 0xdfffffff, RZ, 0xc0, !PT ;  /* 0xdfffffff03037812 */ /* 0x000fd600078ec0ff */
[----:B------:R-:W-:-:S04]  /*f5060*/  @P4 LOP3.LUT R3, R3, 0x20000000, RZ, 0xfc, !PT ;  /* 0x2000000003034812 */ /* 0x000fc800078efcff */
[C---:B------:R-:W-:Y:S02]  /*f5070*/  LOP3.LUT P4, RZ, R3.reuse, 0x8000, RZ, 0xc0, !PT ;  /* 0x0000800003ff7812 */ /* 0x040fe4000788c0ff */
[----:B------:R-:W-:-:S11]  /*f5080*/  LOP3.LUT R3, R3, 0xbfffffff, RZ, 0xc0, !PT ;  /* 0xbfffffff03037812 */ /* 0x000fd600078ec0ff */
[----:B------:R-:W-:-:S04]  /*f5090*/  @P4 LOP3.LUT R3, R3, 0x40000000, RZ, 0xfc, !PT ;  /* 0x4000000003034812 */ /* 0x000fc800078efcff */
[C---:B------:R-:W-:Y:S02]  /*f50a0*/  LOP3.LUT P4, RZ, R3.reuse, 0x4000, RZ, 0xc0, !PT ;  /* 0x0000400003ff7812 */ /* 0x040fe4000788c0ff */
[----:B------:R-:W-:Y:S01]  /*f50b0*/  LOP3.LUT R3, R3, 0x7fffffff, RZ, 0xc0, !PT ;  /* 0x7fffffff03037812 */ /* 0x000fe200078ec0ff */
[----:B--2---:R1:W-:Y:S04]  /*f50c0*/  @P1 STG.E desc[UR58][R20.64], R181 ;  /* 0x000000b514001986 */ /* 0x0043e8000c10193a */
[----:B-1----:R-:W2:Y:S01]  /*f50d0*/  LDL.LU R181, [R1+0xb50] ;  /* 0x000b500001b57983 */ /* 0x002ea20000300800 */
[----:B---3--:R-:W-:-:S05]  /*f50e0*/  IMAD.WIDE R20, R162, 0x4, R18 ;  /* 0x00000004a2147825 */ /* 0x008fca00078e0212 */
[----:B------:R1:W-:Y:S04]  /*f50f0*/  @P2 STG.E desc[UR58][R20.64], R160 ;  /* 0x000000a014002986 */ /* 0x0003e8000c10193a */
[----:B-1----:R-:W3:Y:S01]  /*f5100*/  LDL.LU R160, [R1+0xa00] ;  /* 0x000a000001a07983 */ /* 0x002ee20000300800 */
[----:B------:R-:W-:-:S05]  /*f5110*/  IMAD.WIDE R20, R162, 0x4, R16 ;  /* 0x00000004a2147825 */ /* 0x000fca00078e0210 */
[----:B----4-:R1:W-:Y:S04]  /*f5120*/  @P6 STG.E desc[UR58][R20.64], R184 ;  /* 0x000000b814006986 */ /* 0x0103e8000c10193a */
[----:B-1----:R-:W4:Y:S04]  /*f5130*/  LDL.LU R184, [R1+0x1048] ;  /* 0x0010480001b87983 */ /* 0x002f280000300800 */
[----:B------:R-:W4:Y:S04]  /*f5140*/  LDL.LU R183, [R1+0x470] ;  /* 0x0004700001b77983 */ /* 0x000f280000300800 */
[----:B------:R-:W4:Y:S04]  /*f5150*/  LDL.LU R151, [R1+0x3b0] ;  /* 0x0003b00001977983 */ /* 0x000f280000300800 */
[----:B------:R-:W4:Y:S01]  /*f5160*/  LDL.LU R150, [R1+0x2c0] ;  /* 0x0002c00001967983 */ /* 0x000f220000300800 */
[----:B------:R-:W-:-:S04]  /*f5170*/  @P4 LOP3.LUT R3, R3, 0x80000000, RZ, 0xfc, !PT ;  /* 0x8000000003034812 */ /* 0x000fc800078efcff */
[----:B------:R-:W-:Y:S02]  /*f5180*/  LOP3.LUT P4, RZ, R3, 0x2000, RZ, 0xc0, !PT ;  /* 0x0000200003ff7812 */ /* 0x000fe4000788c0ff */
[----:B------:R-:W-:-:S11]  /*f5190*/  LOP3.LUT R23, R23, 0xfffffffe, RZ, 0xc0, !PT ;  /* 0xfffffffe17177812 */ /* 0x000fd600078ec0ff */
[----:B------:R-:W-:Y:S02]  /*f51a0*/  @P4 LOP3.LUT R23, R23, 0x1, RZ, 0xfc, !PT ;  /* 0x0000000117174812 */ /* 0x000fe400078efcff */
[----:B------:R-:W-:Y:S02]  /*f51b0*/  LOP3.LUT P4, RZ, R3, 0x1000, RZ, 0xc0, !PT ;  /* 0x0000100003ff7812 */ /* 0x000fe4000788c0ff */
[----:B------:R-:W-:-:S11]  /*f51c0*/  LOP3.LUT R23, R23, 0xfffffffd, RZ, 0xc0, !PT ;  /* 0xfffffffd17177812 */ /* 0x000fd600078ec0ff */
[----:B------:R-:W-:-:S04]  /*f51d0*/  @P4 LOP3.LUT R23, R23, 0x2, RZ, 0xfc, !PT ;  /* 0x0000000217174812 */ /* 0x000fc800078efcff */
[----:B------:R-:W-:Y:S02]  /*f51e0*/  LOP3.LUT P6, RZ, R23, 0x4, RZ, 0xc0, !PT ;  /* 0x0000000417ff7812 */ /* 0x000fe400078cc0ff */
[C---:B------:R-:W-:Y:S01]  /*f51f0*/  LOP3.LUT P4, RZ, R3.reuse, 0x800, RZ, 0xc0, !PT ;  /* 0x0000080003ff7812 */ /* 0x040fe2000788c0ff */
[----:B------:R-:W-:Y:S01]  /*f5200*/  IMAD.WIDE R20, R162, 0x4, R14 ;  /* 0x00000004a2147825 */ /* 0x000fe200078e020e */
[----:B------:R-:W-:-:S09]  /*f5210*/  LOP3.LUT P0, RZ, R3, 0x80000, RZ, 0xc0, !PT ;  /* 0x0008000003ff7812 */ /* 0x000fd2000780c0ff */
[----:B------:R1:W-:Y:S01]  /*f5220*/  @P6 STG.E desc[UR58][R20.64], R161 ;  /* 0x000000a114006986 */ /* 0x0003e2000c10193a */
[----:B------:R-:W-:Y:S01]  /*f5230*/  LOP3.LUT R3, R3, 0xf7ffffff, RZ, 0xc0, !PT ;  /* 0xf7ffffff03037812 */ /* 0x000fe200078ec0ff */
[----:B-1----:R-:W-:Y:S02]  /*f5240*/  IMAD.WIDE R20, R162, 0x4, R12 ;  /* 0x00000004a2147825 */ /* 0x002fe400078e020c */
[----:B------:R-:W4:Y:S04]  /*f5250*/  LDL.LU R161, [R1+0x104c] ;  /* 0x00104c0001a17983 */ /* 0x000f280000300800 */
[----:B------:R1:W-:Y:S01]  /*f5260*/  @P4 STG.E desc[UR58][R20.64], R186 ;  /* 0x000000ba14004986 */ /* 0x0003e2000c10193a */
[----:B------:R-:W-:Y:S02]  /*f5270*/  LOP3.LUT P4, RZ, R23, 0x2, RZ, 0xc0, !PT ;  /* 0x0000000217ff7812 */ /* 0x000fe4000788c0ff */
[----:B------:R-:W-:Y:S01]  /*f5280*/  @P0 LOP3.LUT R3, R3, 0x8000000, RZ, 0xfc, !PT ;  /* 0x0800000003030812 */ /* 0x000fe200078efcff */
[----:B------:R-:W4:Y:S03]  /*f5290*/  LDL.LU R162, [R1+0x18a4] ;  /* 0x0018a40001a27983 */ /* 0x000f260000300800 */
[----:B------:R-:W-:Y:S01]  /*f52a0*/  LOP3.LUT P0, RZ, R3, 0x40000, RZ, 0xc0, !PT ;  /* 0x0004000003ff7812 */ /* 0x000fe2000780c0ff */
[----:B-1----:R-:W-:Y:S01]  /*f52b0*/  IMAD.WIDE R20, R185, 0x4, R18 ;  /* 0x00000004b9147825 */ /* 0x002fe200078e0212 */
[----:B------:R-:W4:Y:S05]  /*f52c0*/  LDL.LU R186, [R1+0x18b0] ;  /* 0x0018b00001ba7983 */ /* 0x000f2a0000300800 */
[----:B------:R1:W-:Y:S01]  /*f52d0*/  @P4 STG.E desc[UR58][R20.64], R163 ;  /* 0x000000a314004986 */ /* 0x0003e2000c10193a */
[----:B------:R-:W-:-:S02]  /*f52e0*/  LOP3.LUT P4, RZ, R23, 0x1, RZ, 0xc0, !PT ;  /* 0x0000000117ff7812 */ /* 0x000fc4000788c0ff */
[----:B------:R-:W-:Y:S01]  /*f52f0*/  LOP3.LUT R3, R3, 0xefffffff, RZ, 0xc0, !PT ;  /* 0xefffffff03037812 */ /* 0x000fe200078ec0ff */
[----:B------:R-:W4:Y:S03]  /*f5300*/  LDL.LU R249, [R1+0x1e0] ;  /* 0x0001e00001f97983 */ /* 0x000f260000300800 */
[----:B------:R-:W-:Y:S01]  /*f5310*/  @P0 LOP3.LUT R3, R3, 0x10000000, RZ, 0xfc, !PT ;  /* 0x1000000003030812 */ /* 0x000fe200078efcff */
[----:B------:R-:W4:Y:S01]  /*f5320*/  LDL.LU R248, [R1+0xb94] ;  /* 0x000b940001f87983 */ /* 0x000f220000300800 */
[----:B-1----:R-:W-:-:S05]  /*f5330*/  IMAD.WIDE R20, R185, 0x4, R16 ;  /* 0x00000004b9147825 */ /* 0x002fca00078e0210 */
[----:B------:R1:W-:Y:S01]  /*f5340*/  @P4 STG.E desc[UR58][R20.64], R187 ;  /* 0x000000bb14004986 */ /* 0x0003e2000c10193a */
[----:B------:R-:W-:Y:S01]  /*f5350*/  LOP3.LUT P4, RZ, R3, 0x80000000, RZ, 0xc0, !PT ;  /* 0x8000000003ff7812 */ /* 0x000fe2000788c0ff */
[----:B-1----:R-:W-:Y:S01]  /*f5360*/  IMAD.WIDE R20, R185, 0x4, R14 ;  /* 0x00000004b9147825 */ /* 0x002fe200078e020e */
[----:B------:R-:W-:-:S11]  /*f5370*/  LOP3.LUT P0, RZ, R3, 0x20000, RZ, 0xc0, !PT ;  /* 0x0002000003ff7812 */ /* 0x000fd6000780c0ff */
[----:B--2---:R1:W-:Y:S01]  /*f5380*/  @P4 STG.E desc[UR58][R20.64], R181 ;  /* 0x000000b514004986 */ /* 0x0043e2000c10193a */
[----:B------:R-:W-:-:S03]  /*f5390*/  LOP3.LUT P4, RZ, R3, 0x40000000, RZ, 0xc0, !PT ;  /* 0x4000000003ff7812 */ /* 0x000fc6000788c0ff */
[----:B-1----:R-:W2:Y:S01]  /*f53a0*/  LDL.LU R181, [R1+0xb74] ;  /* 0x000b740001b57983 */ /* 0x002ea20000300800 */
[----:B------:R-:W-:-:S03]  /*f53b0*/  IMAD.WIDE R20, R185, 0x4, R12 ;  /* 0x00000004b9147825 */ /* 0x000fc600078e020c */
[----:B------:R-:W2:Y:S04]  /*f53c0*/  LDL.LU R182, [R1+0xb54] ;  /* 0x000b540001b67983 */ /* 0x000ea80000300800 */
[----:B------:R-:W2:Y:S04]  /*f53d0*/  LDL.LU R163, [R1+0x1050] ;  /* 0x0010500001a37983 */ /* 0x000ea80000300800 */
[----:B------:R-:W2:Y:S04]  /*f53e0*/  LDL.LU R187, [R1+0x18a8] ;  /* 0x0018a80001bb7983 */ /* 0x000ea80000300800 */
[----:B------:R-:W2:Y:S04]  /*f53f0*/  LDL.LU R185, [R1+0x18ac] ;  /* 0x0018ac0001b97983 */ /* 0x000ea80000300800 */
[----:B---3--:R1:W-:Y:S01]  /*f5400*/  @P4 STG.E desc[UR58][R20.64], R160 ;  /* 0x000000a014004986 */ /* 0x0083e2000c10193a */
[----:B------:R-:W-:-:S03]  /*f5410*/  LOP3.LUT P4, RZ, R3, 0x20000000, RZ, 0xc0, !PT ;  /* 0x2000000003ff7812 */ /* 0x000fc6000788c0ff */
[----:B-1----:R-:W3:Y:S01]  /*f5420*/  LDL.LU R160, [R1+0xa04] ;  /* 0x000a040001a07983 */ /* 0x002ee20000300800 */
[----:B----4-:R-:W-:-:S09]  /*f5430*/  IMAD.WIDE R20, R184, 0x4, R18 ;  /* 0x00000004b8147825 */ /* 0x010fd200078e0212 */
[----:B------:R1:W-:Y:S04]  /*f5440*/  @P4 STG.E desc[UR58][R20.64], R183 ;  /* 0x000000b714004986 */ /* 0x0003e8000c10193a */
[----:B-1----:R-:W4:Y:S01]  /*f5450*/  LDL.LU R183, [R1+0x474] ;  /* 0x0004740001b77983 */ /* 0x002f220000300800 */
[----:B------:R-:W-:-:S05]  /*f5460*/  IMAD.WIDE R20, R184, 0x4, R16 ;  /* 0x00000004b8147825 */ /* 0x000fca00078e0210 */
[----:B------:R1:W-:Y:S04]  /*f5470*/  @P0 STG.E desc[UR58][R20.64], R151 ;  /* 0x0000009714000986 */ /* 0x0003e8000c10193a */
[----:B-1----:R-:W4:Y:S01]  /*f5480*/  LDL.LU R151, [R1+0x3b4] ;  /* 0x0003b40001977983 */ /* 0x002f220000300800 */
[----:B------:R-:W-:Y:S01]  /*f5490*/  LOP3.LUT P0, RZ, R3, 0x10000000, RZ, 0xc0, !PT ;  /* 0x1000000003ff7812 */ /* 0x000fe2000780c0ff */
[----:B------:R-:W-:-:S12]  /*f54a0*/  IMAD.WIDE R20, R184, 0x4, R14 ;  /* 0x00000004b8147825 */ /* 0x000fd800078e020e */
[----:B------:R1:W-:Y:S04]  /*f54b0*/  @P0 STG.E desc[UR58][R20.64], R150 ;  /* 0x0000009614000986 */ /* 0x0003e8000c10193a */
[----:B-1----:R-:W4:Y:S01]  /*f54c0*/  LDL.LU R150, [R1+0x2c4] ;  /* 0x0002c40001967983 */ /* 0x002f220000300800 */
[----:B------:R-:W-:Y:S01]  /*f54d0*/  LOP3.LUT P0, RZ, R3, 0x8000000, RZ, 0xc0, !PT ;  /* 0x0800000003ff7812 */ /* 0x000fe2000780c0ff */
[----:B------:R-:W-:Y:S01]  /*f54e0*/  IMAD.WIDE R20, R184, 0x4, R12 ;  /* 0x00000004b8147825 */ /* 0x000fe200078e020c */
[C---:B------:R-:W-:Y:S01]  /*f54f0*/  LOP3.LUT P1, RZ, R4.reuse, 0x1000000, RZ, 0xc0, !PT ;  /* 0x0100000004ff7812 */ /* 0x040fe2000782c0ff */
[----:B------:R-:W4:Y:S01]  /*f5500*/  LDL.LU R184, [R1+0x1054] ;  /* 0x0010540001b87983 */ /* 0x000f220000300800 */
[C---:B------:R-:W-:Y:S02]  /*f5510*/  LOP3.LUT P3, RZ, R4.reuse, 0x4000000, RZ, 0xc0, !PT ;  /* 0x0400000004ff7812 */ /* 0x040fe4000786c0ff */
[----:B------:R-:W-:-:S02]  /*f5520*/  LOP3.LUT P5, RZ, R4, 0x10000000, RZ, 0xc0, !PT ;  /* 0x1000000004ff7812 */ /* 0x000fc400078ac0ff */
[----:B------:R-:W-:-:S05]  /*f5530*/  LOP3.LUT P2, RZ, R4, 0x10, RZ, 0xc0, !PT ;  /* 0x0000001004ff7812 */ /* 0x000fca000784c0ff */
[----:B------:R1:W-:Y:S04]  /*f5540*/  @P0 STG.E desc[UR58][R20.64], R249 ;  /* 0x000000f914000986 */ /* 0x0003e8000c10193a */
[----:B-1----:R-:W4:Y:S01]  /*f5550*/  LDL.LU R249, [R1+0x1e4] ;  /* 0x0001e40001f97983 */ /* 0x002f220000300800 */
[----:B------:R-:W-:-:S05]  /*f5560*/  IMAD.WIDE R20, R161, 0x4, R18 ;  /* 0x00000004a1147825 */ /* 0x000fca00078e0212 */
[----:B------:R1:W-:Y:S02]  /*f5570*/  @P1 STG.E desc[UR58][R20.64], R248 ;  /* 0x000000f814001986 */ /* 0x0003e4000c10193a */
[C---:B-1----:R-:W-:Y:S01]  /*f5580*/  IMAD.WIDE R20, R161.reuse, 0x4, R16 ;  /* 0x00000004a1147825 */ /* 0x042fe200078e0210 */
[----:B------:R-:W-:Y:S02]  /*f5590*/  ISETP.LT.AND P2, PT, R186, UR4, !P2 ;  /* 0x00000004ba007c0c */ /* 0x000fe4000d741270 */
[----:B------:R-:W-:Y:S02]  /*f55a0*/  LOP3.LUT P6, RZ, R4, 0x8, RZ, 0xc0, !PT ;  /* 0x0000000804ff7812 */ /* 0x000fe400078cc0ff */
[----:B--2---:R1:W-:Y:S04]  /*f55b0*/  @P3 STG.E desc[UR58][R20.64], R181 ;  /* 0x000000b514003986 */ /* 0x0043e8000c10193a */
[----:B-1----:R-:W2:Y:S01]  /*f55c0*/  LDL.LU R181, [R1+0xb98] ;  /* 0x000b980001b57983 */ /* 0x002ea20000300800 */
[----:B------:R-:W-:-:S05]  /*f55d0*/  IMAD.WIDE R20, R161, 0x4, R14 ;  /* 0x00000004a1147825 */ /* 0x000fca00078e020e */
[----:B------:R1:W-:Y:S04]  /*f55e0*/  @P5 STG.E desc[UR58][R20.64], R182 ;  /* 0x000000b614005986 */ /* 0x0003e8000c10193a */
[----:B-1----:R-:W2:Y:S01]  /*f55f0*/  LDL.LU R182, [R1+0xb78] ;  /* 0x000b780001b67983 */ /* 0x002ea20000300800 */
[----:B------:R-:W-:-:S03]  /*f5600*/  IMAD.WIDE R20, R161, 0x4, R12 ;  /* 0x00000004a1147825 */ /* 0x000fc600078e020c */
[----:B------:R-:W2:Y:S04]  /*f5610*/  LDL.LU R161, [R1+0x1058] ;  /* 0x0010580001a17983 */ /* 0x000ea80000300800 */
[----:B---3--:R1:W-:Y:S01]  /*f5620*/  @P2 STG.E desc[UR58][R20.64], R160 ;  /* 0x000000a014002986 */ /* 0x0083e2000c10193a */
[----:B------:R-:W-:-:S03]  /*f5630*/  ISETP.LT.AND P2, PT, R162, UR4, !P6 ;  /* 0x00000004a2007c0c */ /* 0x000fc6000f741270 */
[----:B-1----:R-:W3:Y:S01]  /*f5640*/  LDL.LU R160, [R1+0xb58] ;  /* 0x000b580001a07983 */ /* 0x002ee20000300800 */
[----:B------:R-:W-:-:S03]  /*f5650*/  IMAD.WIDE R20, R163, 0x4, R18 ;  /* 0x00000004a3147825 */ /* 0x000fc600078e0212 */
[----:B------:R-:W3:Y:S06]  /*f5660*/  LDL.LU R248, [R1+0xa08] ;  /* 0x000a080001f87983 */ /* 0x000eec0000300800 */
[----:B----4-:R1:W-:Y:S01]  /*f5670*/  @P2 STG.E desc[UR58][R20.64], R183 ;  /* 0x000000b714002986 */ /* 0x0103e2000c10193a */
[----:B------:R-:W-:Y:S01]  /*f5680*/  ISETP.LT.AND P2, PT, R187, UR4, !P6 ;  /* 0x00000004bb007c0c */ /* 0x000fe2000f741270 */
[----:B-1----:R-:W-:-:S12]  /*f5690*/  IMAD.WIDE R20, R163, 0x4, R16 ;  /* 0x00000004a3147825 */ /* 0x002fd800078e0210 */
[----:B------:R1:W-:Y:S04]  /*f56a0*/  @P2 STG.E desc[UR58][R20.64], R151 ;  /* 0x0000009714002986 */ /* 0x0003e8000c10193a */
[----:B-1----:R-:W4:Y:S01]  /*f56b0*/  LDL.LU R151, [R1+0x478] ;  /* 0x0004780001977983 */ /* 0x002f220000300800 */
[----:B------:R-:W-:-:S03]  /*f56c0*/  ISETP.LT.AND P2, PT, R185, UR4, !P6 ;  /* 0x00000004b9007c0c */ /* 0x000fc6000f741270 */
[----:B------:R-:W4:Y:S01]  /*f56d0*/  LDL.LU R183, [R1+0x3b8] ;  /* 0x0003b80001b77983 */ /* 0x000f220000300800 */
[----:B------:R-:W-:-:S09]  /*f56e0*/  IMAD.WIDE R20, R163, 0x4, R14 ;  /* 0x00000004a3147825 */ /* 0x000fd200078e020e */
[----:B------:R1:W-:Y:S04]  /*f56f0*/  @P2 STG.E desc[UR58][R20.64], R150 ;  /* 0x0000009614002986 */ /* 0x0003e8000c10193a */
[----:B-1----:R-:W4:Y:S01]  /*f5700*/  LDL.LU R150, [R1+0x2c8] ;  /* 0x0002c80001967983 */ /* 0x002f220000300800 */
[----:B------:R-:W-:Y:S01]  /*f5710*/  ISETP.LT.AND P6, PT, R186, UR4, !P6 ;  /* 0x00000004ba007c0c */ /* 0x000fe2000f7c1270 */
[----:B------:R-:W-:Y:S01]  /*f5720*/  IMAD.WIDE R20, R163, 0x4, R12 ;  /* 0x00000004a3147825 */ /* 0x000fe200078e020c */
[----:B------:R-:W-:Y:S01]  /*f5730*/  LOP3.LUT P4, RZ, R4, 0x4, RZ, 0xc0, !PT ;  /* 0x0000000404ff7812 */ /* 0x000fe2000788c0ff */
[----:B------:R-:W4:Y:S10]  /*f5740*/  LDL.LU R163, [R1+0x105c] ;  /* 0x00105c0001a37983 */ /* 0x000f340000300800 */
[----:B------:R1:W-:Y:S01]  /*f5750*/  @P6 STG.E desc[UR58][R20.64], R249 ;  /* 0x000000f914006986 */ /* 0x0003e2000c10193a */
[----:B------:R-:W-:-:S03]  /*f5760*/  ISETP.LT.AND P6, PT, R162, UR4, !P4 ;  /* 0x00000004a2007c0c */ /* 0x000fc6000e7c1270 */
[----:B-1----:R-:W4:Y:S01]  /*f5770*/  LDL.LU R249, [R1+0x1e8] ;  /* 0x0001e80001f97983 */ /* 0x002f220000300800 */
[----:B------:R-:W-:Y:S01]  /*f5780*/  IMAD.WIDE R20, R184, 0x4, R18 ;  /* 0x00000004b8147825 */ /* 0x000fe200078e0212 */
[----:B------:R-:W-:-:S08]  /*f5790*/  LOP3.LUT P3, RZ, R4, 0x2, RZ, 0xc0, !PT ;  /* 0x0000000204ff7812 */ /* 0x000fd0000786c0ff */
[----:B--2---:R1:W-:Y:S01]  /*f57a0*/  @P6 STG.E desc[UR58][R20.64], R181 ;  /* 0x000000b514006986 */ /* 0x0043e2000c10193a */
[----:B------:R-:W-:-:S03]  /*f57b0*/  ISETP.LT.AND P6, PT, R187, UR4, !P4 ;  /* 0x00000004bb007c0c */ /* 0x000fc6000e7c1270 */
[----:B-1----:R-:W2:Y:S01]  /*f57c0*/  LDL.LU R181, [R1+0xb9c] ;  /* 0x000b9c0001b57983 */ /* 0x002ea20000300800 */
[----:B------:R-:W-:-:S09]  /*f57d0*/  IMAD.WIDE R20, R184, 0x4, R16 ;  /* 0x00000004b8147825 */ /* 0x000fd200078e0210 */
[----:B------:R1:W-:Y:S01]  /*f57e0*/  @P6 STG.E desc[UR58][R20.64], R182 ;  /* 0x000000b614006986 */ /* 0x0003e2000c10193a */
[----:B------:R-:W-:Y:S02]  /*f57f0*/  ISETP.LT.AND P6, PT, R185, UR4, !P4 ;  /* 0x00000004b9007c0c */ /* 0x000fe4000e7c1270 */
[----:B------:R-:W-:Y:S01]  /*f5800*/  ISETP.LT.AND P4, PT, R186, UR4, !P4 ;  /* 0x00000004ba007c0c */ /* 0x000fe2000e781270 */
[----:B-1----:R-:W2:Y:S01]  /*f5810*/  LDL.LU R182, [R1+0xb7c] ;  /* 0x000b7c0001b67983 */ /* 0x002ea20000300800 */
[----:B------:R-:W-:-:S09]  /*f5820*/  IMAD.WIDE R20, R184, 0x4, R14 ;  /* 0x00000004b8147825 */ /* 0x000fd200078e020e */
[----:B---3--:R1:W-:Y:S02]  /*f5830*/  @P6 STG.E desc[UR58][R20.64], R160 ;  /* 0x000000a014006986 */ /* 0x0083e4000c10193a */
[----:B-1----:R-:W-:Y:S02]  /*f5840*/  IMAD.WIDE R20, R184, 0x4, R12 ;  /* 0x00000004b8147825 */ /* 0x002fe400078e020c */
[----:B------:R-:W3:Y:S04]  /*f5850*/  LDL.LU R160, [R1+0xb5c] ;  /* 0x000b5c0001a07983 */ /* 0x000ee80000300800 */
[----:B------:R1:W-:Y:S01]  /*f5860*/  @P4 STG.E desc[UR58][R20.64], R248 ;  /* 0x000000f814004986 */ /* 0x0003e2000c10193a */
[----:B------:R-:W-:-:S03]  /*f5870*/  ISETP.LT.AND P4, PT, R162, UR4, !P3 ;  /* 0x00000004a2007c0c */ /* 0x000fc6000df81270 */
[----:B------:R-:W3:Y:S01]  /*f5880*/  LDL.LU R184, [R1+0x1060] ;  /* 0x0010600001b87983 */ /* 0x000ee20000300800 */
[----:B-1----:R-:W-:-:S09]  /*f5890*/  IMAD.WIDE R20, R161, 0x4, R18 ;  /* 0x00000004a1147825 */ /* 0x002fd200078e0212 */
[----:B----4-:R1:W-:Y:S01]  /*f58a0*/  @P4 STG.E desc[UR58][R20.64], R151 ;  /* 0x0000009714004986 */ /* 0x0103e2000c10193a */
[----:B------:R-:W-:-:S03]  /*f58b0*/  ISETP.LT.AND P4, PT, R187, UR4, !P3 ;  /* 0x00000004bb007c0c */ /* 0x000fc6000df81270 */
[----:B-1----:R-:W4:Y:S01]  /*f58c0*/  LDL.LU R151, [R1+0xa0c] ;  /* 0x000a0c0001977983 */ /* 0x002f220000300800 */
[----:B------:R-:W-:-:S03]  /*f58d0*/  IMAD.WIDE R20, R161, 0x4, R16 ;  /* 0x00000004a1147825 */ /* 0x000fc600078e0210 */
[----:B------:R-:W4:Y:S06]  /*f58e0*/  LDL.LU R248, [R1+0x47c] ;  /* 0x00047c0001f87983 */ /* 0x000f2c0000300800 */
[----:B------:R1:W-:Y:S01]  /*f58f0*/  @P4 STG.E desc[UR58][R20.64], R183 ;  /* 0x000000b714004986 */ /* 0x0003e2000c10193a */
[----:B------:R-:W-:Y:S01]  /*f5900*/  ISETP.LT.AND P4, PT, R185, UR4, !P3 ;  /* 0x00000004b9007c0c */ /* 0x000fe2000df81270 */
[----:B-1----:R-:W-:-:S12]  /*f5910*/  IMAD.WIDE R20, R161, 0x4, R14 ;  /* 0x00000004a1147825 */ /* 0x002fd800078e020e */
[----:B------:R1:W-:Y:S04]  /*f5920*/  @P4 STG.E desc[UR58][R20.64], R150 ;  /* 0x0000009614004986 */ /* 0x0003e8000c10193a */
[----:B-1----:R-:W4:Y:S01]  /*f5930*/  LDL.LU R150, [R1+0x3bc] ;  /* 0x0003bc0001967983 */ /* 0x002f220000300800 */
[----:B------:R-:W-:-:S03]  /*f5940*/  IMAD.WIDE R20, R161, 0x4, R12 ;  /* 0x00000004a1147825 */ /* 0x000fc600078e020c */
[----:B------:R-:W4:Y:S01]  /*f5950*/  LDL.LU R161, [R1+0x2cc] ;  /* 0x0002cc0001a17983 */ /* 0x000f220000300800 */
[----:B------:R-:W-:Y:S02]  /*f5960*/  ISETP.LT.AND P3, PT, R186, UR4, !P3 ;  /* 0x00000004ba007c0c */ /* 0x000fe4000df61270 */
[----:B------:R-:W-:Y:S01]  /*f5970*/  LOP3.LUT P5, RZ, R4, 0x1, RZ, 0xc0, !PT ;  /* 0x0000000104ff7812 */ /* 0x000fe200078ac0ff */
[----:B------:R-:W4:Y:S10]  /*f5980*/  LDL.LU R183, [R1+0x1064] ;  /* 0x0010640001b77983 */ /* 0x000f340000300800 */
[----:B------:R1:W-:Y:S01]  /*f5990*/  @P3 STG.E desc[UR58][R20.64], R249 ;  /* 0x000000f914003986 */ /* 0x0003e2000c10193a */
[----:B------:R-:W-:Y:S01]  /*f59a0*/  ISETP.LT.AND P3, PT, R162, UR4, !P5 ;  /* 0x00000004a2007c0c */ /* 0x000fe2000ef61270 */
[----:B-1----:R-:W-:Y:S01]  /*f59b0*/  IMAD.WIDE R20, R163, 0x4, R18 ;  /* 0x00000004a3147825 */ /* 0x002fe200078e0212 */
[----:B------:R-:W-:-:S11]  /*f59c0*/  LOP3.LUT P0, RZ, R3, 0x4000000, RZ, 0xc0, !PT ;  /* 0x0400000003ff7812 */ /* 0x000fd6000780c0ff */
[----:B--2---:R1:W-:Y:S01]  /*f59d0*/  @P3 STG.E desc[UR58][R20.64], R181 ;  /* 0x000000b514003986 */ /* 0x0043e2000c10193a */
[----:B------:R-:W-:-:S03]  /*f59e0*/  ISETP.LT.AND P3, PT, R187, UR4, !P5 ;  /* 0x00000004bb007c0c */ /* 0x000fc6000ef61270 */
[----:B-1----:R-:W2:Y:S01]  /*f59f0*/  LDL.LU R181, [R1+0x1ec] ;  /* 0x0001ec0001b57983 */ /* 0x002ea20000300800 */
[----:B------:R-:W-:-:S09]  /*f5a00*/  IMAD.WIDE R20, R163, 0x4, R16 ;  /* 0x00000004a3147825 */ /* 0x000fd200078e0210 */
[----:B------:R1:W-:Y:S01]  /*f5a10*/  @P3 STG.E desc[UR58][R20.64], R182 ;  /* 0x000000b614003986 */ /* 0x0003e2000c10193a */
[----:B------:R-:W-:-:S03]  /*f5a20*/  ISETP.LT.AND P3, PT, R185, UR4, !P5 ;  /* 0x00000004b9007c0c */ /* 0x000fc6000ef61270 */
[----:B-1----:R-:W2:Y:S01]  /*f5a30*/  LDL.LU R182, [R1+0xc10] ;  /* 0x000c100001b67983 */ /* 0x002ea20000300800 */
[----:B------:R-:W-:Y:S01]  /*f5a40*/  IMAD.WIDE R20, R163, 0x4, R14 ;  /* 0x00000004a3147825 */ /* 0x000fe200078e020e */
[----:B------:R-:W-:-:S08]  /*f5a50*/  ISETP.LT.AND P5, PT, R186, UR4, !P5 ;  /* 0x00000004ba007c0c */ /* 0x000fd0000efa1270 */
[----:B---3--:R1:W-:Y:S04]  /*f5a60*/  @P3 STG.E desc[UR58][R20.64], R160 ;  /* 0x000000a014003986 */ /* 0x0083e8000c10193a */
[----:B-1----:R-:W3:Y:S01]  /*f5a70*/  LDL.LU R160, [R1+0xbf0] ;  /* 0x000bf00001a07983 */ /* 0x002ee20000300800 */
[----:B------:R-:W-:-:S03]  /*f5a80*/  IMAD.WIDE R20, R163, 0x4, R12 ;  /* 0x00000004a3147825 */ /* 0x000fc600078e020c */
[----:B------:R-:W3:Y:S04]  /*f5a90*/  LDL.LU R163, [R1+0xbd0] ;  /* 0x000bd00001a37983 */ /* 0x000ee80000300800 */
[----:B----4-:R1:W-:Y:S01]  /*f5aa0*/  @P5 STG.E desc[UR58][R20.64], R151 ;  /* 0x0000009714005986 */ /* 0x0103e2000c10193a */
[----:B------:R-:W-:Y:S01]  /*f5ab0*/  ISETP.LT.AND P5, PT, R162, UR4, !P0 ;  /* 0x00000004a2007c0c */ /* 0x000fe2000c7a1270 */
[----:B-1----:R-:W-:Y:S02]  /*f5ac0*/  IMAD.WIDE R20, R184, 0x4, R18 ;  /* 0x00000004b8147825 */ /* 0x002fe400078e0212 */
[----:B------:R-:W4:Y:S10]  /*f5ad0*/  LDL.LU R151, [R1+0x1068] ;  /* 0x0010680001977983 */ /* 0x000f340000300800 */
[----:B------:R1:W-:Y:S01]  /*f5ae0*/  @P5 STG.E desc[UR58][R20.64], R248 ;  /* 0x000000f814005986 */ /* 0x0003e2000c10193a */
[----:B------:R-:W-:-:S03]  /*f5af0*/  ISETP.LT.AND P5, PT, R187, UR4, !P0 ;  /* 0x00000004bb007c0c */ /* 0x000fc6000c7a1270 */
[----:B------:R-:W4:Y:S01]  /*f5b00*/  LDL.LU R249, [R1+0xbb0] ;  /* 0x000bb00001f97983 */ /* 0x000f220000300800 */
[----:B-1----:R-:W-:-:S09]  /*f5b10*/  IMAD.WIDE R20, R184, 0x4, R16 ;  /* 0x00000004b8147825 */ /* 0x002fd200078e0210 */
[----:B------:R1:W-:Y:S01]  /*f5b20*/  @P5 STG.E desc[UR58][R20.64], R150 ;  /* 0x0000009614005986 */ /* 0x0003e2000c10193a */
[----:B------:R-:W-:-:S03]  /*f5b30*/  ISETP.LT.AND P5, PT, R185, UR4, !P0 ;  /* 0x00000004b9007c0c */ /* 0x000fc6000c7a1270 */
[----:B-1----:R-:W4:Y:S01]  /*f5b40*/  LDL.LU R150, [R1+0xae0] ;  /* 0x000ae00001967983 */ /* 0x002f220000300800 */
[----:B------:R-:W-:-:S09]  /*f5b50*/  IMAD.WIDE R20, R184, 0x4, R14 ;  /* 0x00000004b8147825 */ /* 0x000fd200078e020e */
[----:B------:R1:W-:Y:S04]  /*f5b60*/  @P5 STG.E desc[UR58][R20.64], R161 ;  /* 0x000000a114005986 */ /* 0x0003e8000c10193a */
[----:B-1----:R-:W4:Y:S01]  /*f5b70*/  LDL.LU R161, [R1+0x8a0] ;  /* 0x0008a00001a17983 */ /* 0x002f220000300800 */
[----:B------:R-:W-:-:S03]  /*f5b80*/  IMAD.WIDE R20, R184, 0x4, R12 ;  /* 0x00000004b8147825 */ /* 0x000fc600078e020c */
[----:B------:R-:W4:Y:S01]  /*f5b90*/  LDL.LU R184, [R1+0x7c0] ;  /* 0x0007c00001b87983 */ /* 0x000f220000300800 */
[----:B------:R-:W-:Y:S02]  /*f5ba0*/  ISETP.LT.AND P0, PT, R186, UR4, !P0 ;  /* 0x00000004ba007c0c */ /* 0x000fe4000c701270 */
[C---:B------:R-:W-:Y:S02]  /*f5bb0*/  LOP3.LUT P4, RZ, R4.reuse, 0x20, RZ, 0xc0, !PT ;  /* 0x0000002004ff7812 */ /* 0x040fe4000788c0ff */
[----:B------:R-:W-:-:S09]  /*f5bc0*/  LOP3.LUT P3, RZ, R4, 0x80, RZ, 0xc0, !PT ;  /* 0x0000008004ff7812 */ /* 0x000fd2000786c0ff */
[----:B--2---:R1:W-:Y:S01]  /*f5bd0*/  @P0 STG.E desc[UR58][R20.64], R181 ;  /* 0x000000b514000986 */ /* 0x0043e2000c10193a */
[----:B------:R-:W-:Y:S01]  /*f5be0*/  ISETP.LT.AND P0, PT, R162, UR4, !P4 ;  /* 0x00000004a2007c0c */ /* 0x000fe2000e701270 */
[----:B-1----:R-:W-:Y:S02]  /*f5bf0*/  IMAD.WIDE R20, R183, 0x4, R18 ;  /* 0x00000004b7147825 */ /* 0x002fe400078e0212 */
[----:B------:R-:W2:Y:S04]  /*f5c00*/  LDL.LU R181, [R1+0x106c] ;  /* 0x00106c0001b57983 */ /* 0x000ea80000300800 */
[----:B------:R-:W2:Y:S06]  /*f5c10*/  LDL.LU R248, [R1+0x570] ;  /* 0x0005700001f87983 */ /* 0x000eac0000300800 */
[----:B------:R1:W-:Y:S01]  /*f5c20*/  @P0 STG.E desc[UR58][R20.64], R182 ;  /* 0x000000b614000986 */ /* 0x0003e2000c10193a */
[----:B------:R-:W-:Y:S01]  /*f5c30*/  ISETP.LT.AND P0, PT, R187, UR4, !P4 ;  /* 0x00000004bb007c0c */ /* 0x000fe2000e701270 */
[----:B-1----:R-:W-:-:S12]  /*f5c40*/  IMAD.WIDE R20, R183, 0x4, R16 ;  /* 0x00000004b7147825 */ /* 0x002fd800078e0210 */
[----:B---3--:R1:W-:Y:S01]  /*f5c50*/  @P0 STG.E desc[UR58][R20.64], R160 ;  /* 0x000000a014000986 */ /* 0x0083e2000c10193a */
[----:B------:R-:W-:-:S03]  /*f5c60*/  ISETP.LT.AND P0, PT, R185, UR4, !P4 ;  /* 0x00000004b9007c0c */ /* 0x000fc6000e701270 */
[----:B-1----:R-:W3:Y:S01]  /*f5c70*/  LDL.LU R160, [R1+0xc14] ;  /* 0x000c140001a07983 */ /* 0x002ee20000300800 */
[----:B------:R-:W-:-:S09]  /*f5c80*/  IMAD.WIDE R20, R183, 0x4, R14 ;  /* 0x00000004b7147825 */ /* 0x000fd200078e020e */
[----:B------:R1:W-:Y:S01]  /*f5c90*/  @P0 STG.E desc[UR58][R20.64], R163 ;  /* 0x000000a314000986 */ /* 0x0003e2000c10193a */
[----:B------:R-:W-:-:S03]  /*f5ca0*/  ISETP.LT.AND P0, PT, R186, UR4, !P4 ;  /* 0x00000004ba007c0c */ /* 0x000fc6000e701270 */
[----:B-1----:R-:W3:Y:S01]  /*f5cb0*/  LDL.LU R163, [R1+0xbf4] ;  /* 0x000bf40001a37983 */ /* 0x002ee20000300800 */
[----:B------:R-:W-:-:S03]  /*f5cc0*/  IMAD.WIDE R20, R183, 0x4, R12 ;  /* 0x00000004b7147825 */ /* 0x000fc600078e020c */
[----:B------:R-:W3:Y:S04]  /*f5cd0*/  LDL.LU R183, [R1+0xbd4] ;  /* 0x000bd40001b77983 */ /* 0x000ee80000300800 */
[----:B------:R-:W3:Y:S04]  /*f5ce0*/  LDL.LU R182, [R1+0x1070] ;  /* 0x0010700001b67983 */ /* 0x000ee80000300800 */
[----:B----4-:R1:W-:Y:S01]  /*f5cf0*/  @P0 STG.E desc[UR58][R20.64], R249 ;  /* 0x000000f914000986 */ /* 0x0103e2000c10193a */
[----:B------:R-:W-:Y:S01]  /*f5d00*/  ISETP.LT.AND P0, PT, R162, UR4, !P3 ;  /* 0x00000004a2007c0c */ /* 0x000fe2000df01270 */
[----:B-1----:R-:W-:-:S02]  /*f5d10*/  IMAD.WIDE R20, R151, 0x4, R18 ;  /* 0x0000000497147825 */ /* 0x002fc400078e0212 */
[----:B------:R-:W4:Y:S10]  /*f5d20*/  LDL.LU R249, [R1+0xbb4] ;  /* 0x000bb40001f97983 */ /* 0x000f340000300800 */
[----:B------:R1:W-:Y:S01]  /*f5d30*/  @P0 STG.E desc[UR58][R20.64], R150 ;  /* 0x0000009614000986 */ /* 0x0003e2000c10193a */
[----:B------:R-:W-:Y:S01]  /*f5d40*/  ISETP.LT.AND P0, PT, R187, UR4, !P3 ;  /* 0x00000004bb007c0c */ /* 0x000fe2000df01270 */
[----:B-1----:R-:W-:-:S12]  /*f5d50*/  IMAD.WIDE R20, R151, 0x4, R16 ;  /* 0x0000000497147825 */ /* 0x002fd800078e0210 */
[----:B------:R1:W-:Y:S01]  /*f5d60*/  @P0 STG.E desc[UR58][R20.64], R161 ;  /* 0x000000a114000986 */ /* 0x0003e2000c10193a */
[----:B------:R-:W-:-:S03]  /*f5d70*/  ISETP.LT.AND P0, PT, R185, UR4, !P3 ;  /* 0x00000004b9007c0c */ /* 0x000fc6000df01270 */
[----:B-1----:R-:W4:Y:S01]  /*f5d80*/  LDL.LU R161, [R1+0xae4] ;  /* 0x000ae40001a17983 */ /* 0x002f220000300800 */
[----:B------:R-:W-:-:S09]  /*f5d90*/  IMAD.WIDE R20, R151, 0x4, R14 ;  /* 0x0000000497147825 */ /* 0x000fd200078e020e */
[----:B------:R1:W-:Y:S04]  /*f5da0*/  @P0 STG.E desc[UR58][R20.64], R184 ;  /* 0x000000b814000986 */ /* 0x0003e8000c10193a */
[----:B-1----:R-:W4:Y:S04]  /*f5db0*/  LDL.LU R184, [R1+0x8a4] ;  /* 0x0008a40001b87983 */ /* 0x002f280000300800 */
[----:B------:R-:W4:Y:S01]  /*f5dc0*/  LDL.LU R150, [R1+0x7c4] ;  /* 0x0007c40001967983 */ /* 0x000f220000300800 */
[----:B------:R-:W-:Y:S01]  /*f5dd0*/  ISETP.LT.AND P0, PT, R186, UR4, !P3 ;  /* 0x00000004ba007c0c */ /* 0x000fe2000df01270 */
[----:B------:R-:W-:Y:S01]  /*f5de0*/  IMAD.WIDE R20, R151, 0x4, R12 ;  /* 0x0000000497147825 */ /* 0x000fe200078e020c */
[C---:B------:R-:W-:Y:S01]  /*f5df0*/  LOP3.LUT P5, RZ, R4.reuse, 0x100, RZ, 0xc0, !PT ;  /* 0x0000010004ff7812 */ /* 0x040fe200078ac0ff */
[----:B------:R-:W4:Y:S01]  /*f5e00*/  LDL.LU R151, [R1+0x1074] ;  /* 0x0010740001977983 */ /* 0x000f220000300800 */
[----:B------:R-:W-:-:S09]  /*f5e10*/  LOP3.LUT P4, RZ, R4, 0x400, RZ, 0xc0, !PT ;  /* 0x0000040004ff7812 */ /* 0x000fd2000788c0ff */
[----:B--2---:R1:W-:Y:S01]  /*f5e20*/  @P0 STG.E desc[UR58][R20.64], R248 ;  /* 0x000000f814000986 */ /* 0x0043e2000c10193a */
[----:B------:R-:W-:Y:S01]  /*f5e30*/  ISETP.LT.AND P0, PT, R162, UR4, !P5 ;  /* 0x00000004a2007c0c */ /* 0x000fe2000ef01270 */
[----:B-1----:R-:W-:-:S12]  /*f5e40*/  IMAD.WIDE R20, R181, 0x4, R18 ;  /* 0x00000004b5147825 */ /* 0x002fd800078e0212 */
[----:B---3--:R1:W-:Y:S01]  /*f5e50*/  @P0 STG.E desc[UR58][R20.64], R160 ;  /* 0x000000a014000986 */ /* 0x0083e2000c10193a */
[----:B------:R-:W-:-:S03]  /*f5e60*/  ISETP.LT.AND P0, PT, R187, UR4, !P5 ;  /* 0x00000004bb007c0c */ /* 0x000fc6000ef01270 */
[----:B-1----:R-:W2:Y:S01]  /*f5e70*/  LDL.LU R160, [R1+0x574] ;  /* 0x0005740001a07983 */ /* 0x002ea20000300800 */
[----:B------:R-:W-:-:S09]  /*f5e80*/  IMAD.WIDE R20, R181, 0x4, R16 ;  /* 0x00000004b5147825 */ /* 0x000fd200078e0210 */
[----:B------:R1:W-:Y:S01]  /*f5e90*/  @P0 STG.E desc[UR58][R20.64], R163 ;  /* 0x000000a314000986 */ /* 0x0003e2000c10193a */
[----:B------:R-:W-:-:S03]  /*f5ea0*/  ISETP.LT.AND P0, PT, R185, UR4, !P5 ;  /* 0x00000004b9007c0c */ /* 0x000fc6000ef01270 */
[----:B-1----:R-:W3:Y:S01]  /*f5eb0*/  LDL.LU R163, [R1+0xc18] ;  /* 0x000c180001a37983 */ /* 0x002ee20000300800 */
[----:B------:R-:W-:-:S03]  /*f5ec0*/  IMAD.WIDE R20, R181, 0x4, R14 ;  /* 0x00000004b5147825 */ /* 0x000fc600078e020e */
[----:B------:R-:W3:Y:S06]  /*f5ed0*/  LDL.LU R248, [R1+0xbf8] ;  /* 0x000bf80001f87983 */ /* 0x000eec0000300800 */
[----:B------:R1:W-:Y:S01]  /*f5ee0*/  @P0 STG.E desc[UR58][R20.64], R183 ;  /* 0x000000b714000986 */ /* 0x0003e2000c10193a */
[----:B------:R-:W-:Y:S01]  /*f5ef0*/  ISETP.LT.AND P0, PT, R186, UR4, !P5 ;  /* 0x00000004ba007c0c */ /* 0x000fe2000ef01270 */
[----:B-1----:R-:W-:Y:S02]  /*f5f00*/  IMAD.WIDE R20, R181, 0x4, R12 ;  /* 0x00000004b5147825 */ /* 0x002fe400078e020c */
[----:B------:R-:W3:Y:S10]  /*f5f10*/  LDL.LU R183, [R1+0xbd8] ;  /* 0x000bd80001b77983 */ /* 0x000ef40000300800 */
[----:B----4-:R1:W-:Y:S01]  /*f5f20*/  @P0 STG.E desc[UR58][R20.64], R249 ;  /* 0x000000f914000986 */ /* 0x0103e2000c10193a */
        /* <DEDUP_REMOVED lines=16> */
[C---:B------:R-:W-:Y:S01]  /*f6030*/  LOP3.LUT P6, RZ, R4.reuse, 0x1000, RZ, 0xc0, !PT ;  /* 0x0000100004ff7812 */ /* 0x040fe200078cc0ff */
[----:B------:R-:W4:Y:S01]  /*f6040*/  LDL.LU R182, [R1+0x107c] ;  /* 0x00107c0001b67983 */ /* 0x000f220000300800 */
[----:B------:R-:W-:-:S09]  /*f6050*/  LOP3.LUT P3, RZ, R4, 0x4000, RZ, 0xc0, !PT ;  /* 0x0000400004ff7812 */ /* 0x000fd2000786c0ff */
[----:B--2---:R1:W-:Y:S01]  /*f6060*/  @P0 STG.E desc[UR58][R20.64], R160 ;  /* 0x000000a014000986 */ /* 0x0043e2000c10193a */
[----:B------:R-:W-:-:S03]  /*f6070*/  ISETP.LT.AND P0, PT, R162, UR4, !P6 ;  /* 0x00000004a2007c0c */ /* 0x000fc6000f701270 */
[----:B-1----:R-:W2:Y:S01]  /*f6080*/  LDL.LU R160, [R1+0x578] ;  /* 0x0005780001a07983 */ /* 0x002ea20000300800 */
[----:B------:R-:W-:-:S09]  /*f6090*/  IMAD.WIDE R20, R151, 0x4, R18 ;  /* 0x0000000497147825 */ /* 0x000fd200078e0212 */
[----:B---3--:R1:W-:Y:S01]  /*f60a0*/  @P0 STG.E desc[UR58][R20.64], R163 ;  /* 0x000000a314000986 */ /* 0x0083e2000c10193a */
[----:B------:R-:W-:-:S03]  /*f60b0*/  ISETP.LT.AND P0, PT, R187, UR4, !P6 ;  /* 0x00000004bb007c0c */ /* 0x000fc6000f701270 */
[----:B-1----:R-:W3:Y:S01]  /*f60c0*/  LDL.LU R163, [R1+0xc1c] ;  /* 0x000c1c0001a37983 */ /* 0x002ee20000300800 */
[----:B------:R-:W-:-:S09]  /*f60d0*/  IMAD.WIDE R20, R151, 0x4, R16 ;  /* 0x0000000497147825 */ /* 0x000fd200078e0210 */
[----:B------:R1:W-:Y:S01]  /*f60e0*/  @P0 STG.E desc[UR58][R20.64], R248 ;  /* 0x000000f814000986 */ /* 0x0003e2000c10193a */
[----:B------:R-:W-:-:S03]  /*f60f0*/  ISETP.LT.AND P0, PT, R185, UR4, !P6 ;  /* 0x00000004b9007c0c */ /* 0x000fc6000f701270 */
[----:B-1----:R-:W3:Y:S01]  /*f6100*/  LDL.LU R248, [R1+0xbfc] ;  /* 0x000bfc0001f87983 */ /* 0x002ee20000300800 */
[----:B------:R-:W-:-:S09]  /*f6110*/  IMAD.WIDE R20, R151, 0x4, R14 ;  /* 0x0000000497147825 */ /* 0x000fd200078e020e */
[----:B------:R1:W-:Y:S01]  /*f6120*/  @P0 STG.E desc[UR58][R20.64], R183 ;  /* 0x000000b714000986 */ /* 0x0003e2000c10193a */
[----:B------:R-:W-:-:S03]  /*f6130*/  ISETP.LT.AND P0, PT, R186, UR4, !P6 ;  /* 0x00000004ba007c0c */ /* 0x000fc6000f701270 */
[----:B-1----:R-:W3:Y:S01]  /*f6140*/  LDL.LU R183, [R1+0xbdc] ;  /* 0x000bdc0001b77983 */ /* 0x002ee20000300800 */
[----:B------:R-:W-:-:S03]  /*f6150*/  IMAD.WIDE R20, R151, 0x4, R12 ;  /* 0x0000000497147825 */ /* 0x000fc600078e020c */
[----:B------:R-:W3:Y:S06]  /*f6160*/  LDL.LU R151, [R1+0x1080] ;  /* 0x0010800001977983 */ /* 0x000eec0000300800 */
[----:B----4-:R1:W-:Y:S01]  /*f6170*/  @P0 STG.E desc[UR58][R20.64], R161 ;  /* 0x000000a114000986 */ /* 0x0103e2000c10193a */
[----:B------:R-:W-:-:S03]  /*f6180*/  ISETP.LT.AND P0, PT, R162, UR4, !P3 ;  /* 0x00000004a2007c0c */ /* 0x000fc6000df01270 */
[----:B-1----:R-:W4:Y:S01]  /*f6190*/  LDL.LU R161, [R1+0xbbc] ;  /* 0x000bbc0001a17983 */ /* 0x002f220000300800 */
[----:B------:R-:W-:-:S09]  /*f61a0*/  IMAD.WIDE R20, R181, 0x4, R18 ;  /* 0x00000004b5147825 */ /* 0x000fd200078e0212 */
[----:B------:R1:W-:Y:S01]  /*f61b0*/  @P0 STG.E desc[UR58][R20.64], R184 ;  /* 0x000000b814000986 */ /* 0x0003e2000c10193a */
[----:B------:R-:W-:Y:S01]  /*f61c0*/  ISETP.LT.AND P0, PT, R187, UR4, !P3 ;  /* 0x00000004bb007c0c */ /* 0x000fe2000df01270 */
[----:B-1----:R-:W-:Y:S02]  /*f61d0*/  IMAD.WIDE R20, R181, 0x4, R16 ;  /* 0x00000004b5147825 */ /* 0x002fe400078e0210 */
[----:B------:R-:W4:Y:S10]  /*f61e0*/  LDL.LU R184, [R1+0xaec] ;  /* 0x000aec0001b87983 */ /* 0x000f340000300800 */
        /* <DEDUP_REMOVED lines=12> */
[----:B-1----:R-:W-:-:S12]  /*f62b0*/  IMAD.WIDE R20, R182, 0x4, R18 ;  /* 0x00000004b6147825 */ /* 0x002fd800078e0212 */
[----:B---3--:R1:W-:Y:S01]  /*f62c0*/  @P0 STG.E desc[UR58][R20.64], R163 ;  /* 0x000000a314000986 */ /* 0x0083e2000c10193a */
[----:B------:R-:W-:-:S03]  /*f62d0*/  ISETP.LT.AND P0, PT, R187, UR4, !P5 ;  /* 0x00000004bb007c0c */ /* 0x000fc6000ef01270 */
[----:B-1----:R-:W2:Y:S01]  /*f62e0*/  LDL.LU R163, [R1+0x57c] ;  /* 0x00057c0001a37983 */ /* 0x002ea20000300800 */
[----:B------:R-:W-:-:S03]  /*f62f0*/  IMAD.WIDE R20, R182, 0x4, R16 ;  /* 0x00000004b6147825 */ /* 0x000fc600078e0210 */
[----:B------:R-:W3:Y:S06]  /*f6300*/  LDL.LU R160, [R1+0x1084] ;  /* 0x0010840001a07983 */ /* 0x000eec0000300800 */
[----:B------:R1:W-:Y:S01]  /*f6310*/  @P0 STG.E desc[UR58][R20.64], R248 ;  /* 0x000000f814000986 */ /* 0x0003e2000c10193a */
[----:B------:R-:W-:-:S03]  /*f6320*/  ISETP.LT.AND P0, PT, R185, UR4, !P5 ;  /* 0x00000004b9007c0c */ /* 0x000fc6000ef01270 */
[----:B-1----:R-:W3:Y:S01]  /*f6330*/  LDL.LU R248, [R1+0xc00] ;  /* 0x000c000001f87983 */ /* 0x002ee20000300800 */
[----:B------:R-:W-:-:S09]  /*f6340*/  IMAD.WIDE R20, R182, 0x4, R14 ;  /* 0x00000004b6147825 */ /* 0x000fd200078e020e */
[----:B------:R1:W-:Y:S01]  /*f6350*/  @P0 STG.E desc[UR58][R20.64], R183 ;  /* 0x000000b714000986 */ /* 0x0003e2000c10193a */
[----:B------:R-:W-:-:S03]  /*f6360*/  ISETP.LT.AND P0, PT, R186, UR4, !P5 ;  /* 0x00000004ba007c0c */ /* 0x000fc6000ef01270 */
[----:B-1----:R-:W3:Y:S01]  /*f6370*/  LDL.LU R183, [R1+0xbe0] ;  /* 0x000be00001b77983 */ /* 0x002ee20000300800 */
[----:B------:R-:W-:-:S09]  /*f6380*/  IMAD.WIDE R20, R182, 0x4, R12 ;  /* 0x00000004b6147825 */ /* 0x000fd200078e020c */
[----:B----4-:R1:W-:Y:S04]  /*f6390*/  @P0 STG.E desc[UR58][R20.64], R161 ;  /* 0x000000a114000986 */ /* 0x0103e8000c10193a */
[----:B-1----:R-:W4:Y:S01]  /*f63a0*/  LDL.LU R161, [R1+0xbc0] ;  /* 0x000bc00001a17983 */ /* 0x002f220000300800 */
[----:B------:R-:W-:Y:S01]  /*f63b0*/  ISETP.LT.AND P0, PT, R162, UR4, !P4 ;  /* 0x00000004a2007c0c */ /* 0x000fe2000e701270 */
[----:B------:R-:W-:Y:S02]  /*f63c0*/  IMAD.WIDE R20, R151, 0x4, R18 ;  /* 0x0000000497147825 */ /* 0x000fe400078e0212 */
[----:B------:R-:W4:Y:S10]  /*f63d0*/  LDL.LU R182, [R1+0xa10] ;  /* 0x000a100001b67983 */ /* 0x000f340000300800 */
[----:B------:R1:W-:Y:S01]  /*f63e0*/  @P0 STG.E desc[UR58][R20.64], R184 ;  /* 0x000000b814000986 */ /* 0x0003e2000c10193a */
[----:B------:R-:W-:Y:S01]  /*f63f0*/  ISETP.LT.AND P0, PT, R187, UR4, !P4 ;  /* 0x00000004bb007c0c */ /* 0x000fe2000e701270 */
[----:B-1----:R-:W-:-:S02]  /*f6400*/  IMAD.WIDE R20, R151, 0x4, R16 ;  /* 0x0000000497147825 */ /* 0x002fc400078e0210 */
[----:B------:R-:W4:Y:S10]  /*f6410*/  LDL.LU R184, [R1+0x1088] ;  /* 0x0010880001b87983 */ /* 0x000f340000300800 */
        /* <DEDUP_REMOVED lines=13> */
[C---:B---3--:R-:W-:Y:S02]  /*f64f0*/  IMAD.WIDE R20, R160.reuse, 0x4, R18 ;  /* 0x00000004a0147825 */ /* 0x048fe400078e0212 */
[----:B------:R-:W2:Y:S04]  /*f6500*/  LDL.LU R163, [R1+0x108c] ;  /* 0x00108c0001a37983 */ /* 0x000ea80000300800 */
[----:B------:R-:W3:Y:S06]  /*f6510*/  LDL.LU R249, [R1+0x1f0] ;  /* 0x0001f00001f97983 */ /* 0x000eec0000300800 */
[----:B------:R1:W-:Y:S01]  /*f6520*/  @P0 STG.E desc[UR58][R20.64], R248 ;  /* 0x000000f814000986 */ /* 0x0003e2000c10193a */
[----:B------:R-:W-:Y:S01]  /*f6530*/  ISETP.LT.AND P0, PT, R187, UR4, !P3 ;  /* 0x00000004bb007c0c */ /* 0x000fe2000df01270 */
[----:B-1----:R-:W-:-:S02]  /*f6540*/  IMAD.WIDE R20, R160, 0x4, R16 ;  /* 0x00000004a0147825 */ /* 0x002fc400078e0210 */
[----:B------:R-:W2:Y:S10]  /*f6550*/  LDL.LU R248, [R1+0xc04] ;  /* 0x000c040001f87983 */ /* 0x000eb40000300800 */
[----:B------:R1:W-:Y:S01]  /*f6560*/  @P0 STG.E desc[UR58][R20.64], R183 ;  /* 0x000000b714000986 */ /* 0x0003e2000c10193a */
[----:B------:R-:W-:Y:S01]  /*f6570*/  ISETP.LT.AND P0, PT, R185, UR4, !P3 ;  /* 0x00000004b9007c0c */ /* 0x000fe2000df01270 */
[----:B-1----:R-:W-:-:S12]  /*f6580*/  IMAD.WIDE R20, R160, 0x4, R14 ;  /* 0x00000004a0147825 */ /* 0x002fd800078e020e */
[----:B----4-:R1:W-:Y:S04]  /*f6590*/  @P0 STG.E desc[UR58][R20.64], R161 ;  /* 0x000000a114000986 */ /* 0x0103e8000c10193a */
[----:B-1----:R-:W4:Y:S01]  /*f65a0*/  LDL.LU R161, [R1+0xbe4] ;  /* 0x000be40001a17983 */ /* 0x002f220000300800 */
[----:B------:R-:W-:-:S03]  /*f65b0*/  ISETP.LT.AND P0, PT, R186, UR4, !P3 ;  /* 0x00000004ba007c0c */ /* 0x000fc6000df01270 */
[----:B------:R-:W4:Y:S01]  /*f65c0*/  LDL.LU R183, [R1+0xbc4] ;  /* 0x000bc40001b77983 */ /* 0x000f220000300800 */
[----:B------:R-:W-:-:S03]  /*f65d0*/  IMAD.WIDE R20, R160, 0x4, R12 ;  /* 0x00000004a0147825 */ /* 0x000fc600078e020c */
[----:B------:R-:W4:Y:S06]  /*f65e0*/  LDL.LU R160, [R1+0x1090] ;  /* 0x0010900001a07983 */ /* 0x000f2c0000300800 */
[----:B------:R1:W-:Y:S01]  /*f65f0*/  @P0 STG.E desc[UR58][R20.64], R182 ;  /* 0x000000b614000986 */ /* 0x0003e2000c10193a */
[----:B------:R-:W-:-:S03]  /*f6600*/  ISETP.LT.AND P0, PT, R162, UR4, !P5 ;  /* 0x00000004a2007c0c */ /* 0x000fc6000ef01270 */
[----:B-1----:R-:W4:Y:S01]  /*f6610*/  LDL.LU R182, [R1+0xa14] ;  /* 0x000a140001b67983 */ /* 0x002f220000300800 */
[----:B------:R-:W-:-:S09]  /*f6620*/  IMAD.WIDE R20, R184, 0x4, R18 ;  /* 0x00000004b8147825 */ /* 0x000fd200078e0212 */
[----:B------:R1:W-:Y:S01]  /*f6630*/  @P0 STG.E desc[UR58][R20.64], R150 ;  /* 0x0000009614000986 */ /* 0x0003e2000c10193a */
[----:B------:R-:W-:-:S03]  /*f6640*/  ISETP.LT.AND P0, PT, R187, UR4, !P5 ;  /* 0x00000004bb007c0c */ /* 0x000fc6000ef01270 */
[----:B-1----:R-:W4:Y:S01]  /*f6650*/  LDL.LU R150, [R1+0x584] ;  /* 0x0005840001967983 */ /* 0x002f220000300800 */
[----:B------:R-:W-:-:S09]  /*f6660*/  IMAD.WIDE R20, R184, 0x4, R16 ;  /* 0x00000004b8147825 */ /* 0x000fd200078e0210 */
[----:B------:R1:W-:Y:S04]  /*f6670*/  @P0 STG.E desc[UR58][R20.64], R181 ;  /* 0x000000b514000986 */ /* 0x0003e8000c10193a */
[----:B-1----:R-:W4:Y:S01]  /*f6680*/  LDL.LU R181, [R1+0x484] ;  /* 0x0004840001b57983 */ /* 0x002f220000300800 */
[----:B------:R-:W-:Y:S01]  /*f6690*/  ISETP.LT.AND P0, PT, R185, UR4, !P5 ;  /* 0x00000004b9007c0c */ /* 0x000fe2000ef01270 */
[----:B------:R-:W-:-:S12]  /*f66a0*/  IMAD.WIDE R20, R184, 0x4, R14 ;  /* 0x00000004b8147825 */ /* 0x000fd800078e020e */
[----:B------:R1:W-:Y:S04]  /*f66b0*/  @P0 STG.E desc[UR58][R20.64], R151 ;  /* 0x0000009714000986 */ /* 0x0003e8000c10193a */
[----:B-1----:R-:W4:Y:S01]  /*f66c0*/  LDL.LU R151, [R1+0x3c4] ;  /* 0x0003c40001977983 */ /* 0x002f220000300800 */
[----:B------:R-:W-:Y:S01]  /*f66d0*/  ISETP.LT.AND P0, PT, R186, UR4, !P5 ;  /* 0x00000004ba007c0c */ /* 0x000fe2000ef01270 */
[----:B------:R-:W-:Y:S01]  /*f66e0*/  IMAD.WIDE R20, R184, 0x4, R12 ;  /* 0x00000004b8147825 */ /* 0x000fe200078e020c */
[C---:B------:R-:W-:Y:S01]  /*f66f0*/  LOP3.LUT P6, RZ, R4.reuse, 0x800000, RZ, 0xc0, !PT ;  /* 0x0080000004ff7812 */ /* 0x040fe200078cc0ff */
[----:B------:R-:W4:Y:S01]  /*f6700*/  LDL.LU R184, [R1+0x1094] ;  /* 0x0010940001b87983 */ /* 0x000f220000300800 */
[----:B------:R-:W-:-:S09]  /*f6710*/  LOP3.LUT P4, RZ, R4, 0x2000000, RZ, 0xc0, !PT ;  /* 0x0200000004ff7812 */ /* 0x000fd2000788c0ff */
[----:B---3--:R1:W-:Y:S01]  /*f6720*/  @P0 STG.E desc[UR58][R20.64], R249 ;  /* 0x000000f914000986 */ /* 0x0083e2000c10193a */
[----:B------:R-:W-:-:S03]  /*f6730*/  ISETP.LT.AND P0, PT, R162, UR4, !P6 ;  /* 0x00000004a2007c0c */ /* 0x000fc6000f701270 */
[----:B-1----:R-:W3:Y:S01]  /*f6740*/  LDL.LU R249, [R1+0x1f4] ;  /* 0x0001f40001f97983 */ /* 0x002ee20000300800 */
[----:B--2---:R-:W-:-:S09]  /*f6750*/  IMAD.WIDE R20, R163, 0x4, R18 ;  /* 0x00000004a3147825 */ /* 0x004fd200078e0212 */
[----:B------:R1:W-:Y:S01]  /*f6760*/  @P0 STG.E desc[UR58][R20.64], R248 ;  /* 0x000000f814000986 */ /* 0x0003e2000c10193a */
[----:B------:R-:W-:-:S03]  /*f6770*/  ISETP.LT.AND P0, PT, R187, UR4, !P6 ;  /* 0x00000004bb007c0c */ /* 0x000fc6000f701270 */
[----:B-1----:R-:W2:Y:S01]  /*f6780*/  LDL.LU R248, [R1+0xc08] ;  /* 0x000c080001f87983 */ /* 0x002ea20000300800 */
[----:B------:R-:W-:-:S09]  /*f6790*/  IMAD.WIDE R20, R163, 0x4, R16 ;  /* 0x00000004a3147825 */ /* 0x000fd200078e0210 */
[----:B----4-:R1:W-:Y:S01]  /*f67a0*/  @P0 STG.E desc[UR58][R20.64], R161 ;  /* 0x000000a114000986 */ /* 0x0103e2000c10193a */
[----:B------:R-:W-:-:S03]  /*f67b0*/  ISETP.LT.AND P0, PT, R185, UR4, !P6 ;  /* 0x00000004b9007c0c */ /* 0x000fc6000f701270 */
[----:B-1----:R-:W4:Y:S01]  /*f67c0*/  LDL.LU R161, [R1+0xbe8] ;  /* 0x000be80001a17983 */ /* 0x002f220000300800 */
[----:B------:R-:W-:-:S09]  /*f67d0*/  IMAD.WIDE R20, R163, 0x4, R14 ;  /* 0x00000004a3147825 */ /* 0x000fd200078e020e */
[----:B------:R1:W-:Y:S01]  /*f67e0*/  @P0 STG.E desc[UR58][R20.64], R183 ;  /* 0x000000b714000986 */ /* 0x0003e2000c10193a */
[----:B------:R-:W-:-:S03]  /*f67f0*/  ISETP.LT.AND P0, PT, R186, UR4, !P6 ;  /* 0x00000004ba007c0c */ /* 0x000fc6000f701270 */
[----:B-1----:R-:W4:Y:S01]  /*f6800*/  LDL.LU R183, [R1+0xbc8] ;  /* 0x000bc80001b77983 */ /* 0x002f220000300800 */
[----:B------:R-:W-:-:S03]  /*f6810*/  IMAD.WIDE R20, R163, 0x4, R12 ;  /* 0x00000004a3147825 */ /* 0x000fc600078e020c */
[----:B------:R-:W4:Y:S06]  /*f6820*/  LDL.LU R163, [R1+0x1098] ;  /* 0x0010980001a37983 */ /* 0x000f2c0000300800 */
[----:B------:R1:W-:Y:S01]  /*f6830*/  @P0 STG.E desc[UR58][R20.64], R182 ;  /* 0x000000b614000986 */ /* 0x0003e2000c10193a */
[----:B------:R-:W-:Y:S01]  /*f6840*/  ISETP.LT.AND P0, PT, R162, UR4, !P4 ;  /* 0x00000004a2007c0c */ /* 0x000fe2000e701270 */
[C---:B-1----:R-:W-:Y:S02]  /*f6850*/  IMAD.WIDE R20, R160.reuse, 0x4, R18 ;  /* 0x00000004a0147825 */ /* 0x042fe400078e0212 */
[----:B------:R-:W4:Y:S10]  /*f6860*/  LDL.LU R182, [R1+0xa18] ;  /* 0x000a180001b67983 */ /* 0x000f340000300800 */
[----:B------:R1:W-:Y:S01]  /*f6870*/  @P0 STG.E desc[UR58][R20.64], R150 ;  /* 0x0000009614000986 */ /* 0x0003e2000c10193a */
[----:B------:R-:W-:Y:S01]  /*f6880*/  ISETP.LT.AND P0, PT, R187, UR4, !P4 ;  /* 0x00000004bb007c0c */ /* 0x000fe2000e701270 */
[----:B-1----:R-:W-:-:S12]  /*f6890*/  IMAD.WIDE R20, R160, 0x4, R16 ;  /* 0x00000004a0147825 */ /* 0x002fd800078e0210 */
[----:B------:R1:W-:Y:S04]  /*f68a0*/  @P0 STG.E desc[UR58][R20.64], R181 ;  /* 0x000000b514000986 */ /* 0x0003e8000c10193a */
[----:B-1----:R-:W4:Y:S01]  /*f68b0*/  LDL.LU R181, [R1+0x588] ;  /* 0x0005880001b57983 */ /* 0x002f220000300800 */
[----:B------:R-:W-:Y:S01]  /*f68c0*/  ISETP.LT.AND P0, PT, R185, UR4, !P4 ;  /* 0x00000004b9007c0c */ /* 0x000fe2000e701270 */
[----:B------:R-:W-:-:S12]  /*f68d0*/  IMAD.WIDE R20, R160, 0x4, R14 ;  /* 0x00000004a0147825 */ /* 0x000fd800078e020e */
[----:B------:R1:W-:Y:S04]  /*f68e0*/  @P0 STG.E desc[UR58][R20.64], R151 ;  /* 0x0000009714000986 */ /* 0x0003e8000c10193a */
[----:B-1----:R-:W4:Y:S01]  /*f68f0*/  LDL.LU R151, [R1+0x488] ;  /* 0x0004880001977983 */ /* 0x002f220000300800 */
[----:B------:R-:W-:-:S03]  /*f6900*/  IMAD.WIDE R20, R160, 0x4, R12 ;  /* 0x00000004a0147825 */ /* 0x000fc600078e020c */
[----:B------:R-:W4:Y:S01]  /*f6910*/  LDL.LU R160, [R1+0x3c8] ;  /* 0x0003c80001a07983 */ /* 0x000f220000300800 */
[----:B------:R-:W-:Y:S02]  /*f6920*/  ISETP.LT.AND P0, PT, R186, UR4, !P4 ;  /* 0x00000004ba007c0c */ /* 0x000fe4000e701270 */
[C---:B------:R-:W-:Y:S01]  /*f6930*/  LOP3.LUT P3, RZ, R4.reuse, 0x8000000, RZ, 0xc0, !PT ;  /* 0x0800000004ff7812 */ /* 0x040fe2000786c0ff */
[----:B------:R-:W4:Y:S01]  /*f6940*/  LDL.LU R150, [R1+0x109c] ;  /* 0x00109c0001967983 */ /* 0x000f220000300800 */
[----:B------:R-:W-:-:S09]  /*f6950*/  LOP3.LUT P5, RZ, R4, 0x20000000, RZ, 0xc0, !PT ;  /* 0x2000000004ff7812 */ /* 0x000fd200078ac0ff */
[----:B---3--:R1:W-:Y:S01]  /*f6960*/  @P0 STG.E desc[UR58][R20.64], R249 ;  /* 0x000000f914000986 */ /* 0x0083e2000c10193a */
[----:B------:R-:W-:Y:S01]  /*f6970*/  ISETP.LT.AND P0, PT, R162, UR4, !P3 ;  /* 0x00000004a2007c0c */ /* 0x000fe2000df01270 */
[----:B-1----:R-:W-:-:S12]  /*f6980*/  IMAD.WIDE R20, R184, 0x4, R18 ;  /* 0x00000004b8147825 */ /* 0x002fd800078e0212 */
[----:B--2---:R1:W-:Y:S01]  /*f6990*/  @P0 STG.E desc[UR58][R20.64], R248 ;  /* 0x000000f814000986 */ /* 0x0043e2000c10193a */
[----:B------:R-:W-:-:S03]  /*f69a0*/  ISETP.LT.AND P0, PT, R187, UR4, !P3 ;  /* 0x00000004bb007c0c */ /* 0x000fc6000df01270 */
[----:B-1----:R-:W2:Y:S01]  /*f69b0*/  LDL.LU R248, [R1+0x1f8] ;  /* 0x0001f80001f87983 */ /* 0x002ea20000300800 */
[----:B------:R-:W-:-:S09]  /*f69c0*/  IMAD.WIDE R20, R184, 0x4, R16 ;  /* 0x00000004b8147825 */ /* 0x000fd200078e0210 */
[----:B----4-:R1:W-:Y:S01]  /*f69d0*/  @P0 STG.E desc[UR58][R20.64], R161 ;  /* 0x000000a114000986 */ /* 0x0103e2000c10193a */
[----:B------:R-:W-:-:S03]  /*f69e0*/  ISETP.LT.AND P0, PT, R185, UR4, !P3 ;  /* 0x00000004b9007c0c */ /* 0x000fc6000df01270 */
[----:B-1----:R-:W3:Y:S01]  /*f69f0*/  LDL.LU R161, [R1+0xc0c] ;  /* 0x000c0c0001a17983 */ /* 0x002ee20000300800 */
[----:B------:R-:W-:-:S09]  /*f6a00*/  IMAD.WIDE R20, R184, 0x4, R14 ;  /* 0x00000004b8147825 */ /* 0x000fd200078e020e */
[----:B------:R1:W-:Y:S04]  /*f6a10*/  @P0 STG.E desc[UR58][R20.64], R183 ;  /* 0x000000b714000986 */ /* 0x0003e8000c10193a */
[----:B-1----:R-:W4:Y:S01]  /*f6a20*/  LDL.LU R183, [R1+0xbec] ;  /* 0x000bec0001b77983 */ /* 0x002f220000300800 */
[----:B------:R-:W-:Y:S01]  /*f6a30*/  ISETP.LT.AND P0, PT, R186, UR4, !P3 ;  /* 0x00000004ba007c0c */ /* 0x000fe2000df01270 */
[----:B------:R-:W-:Y:S02]  /*f6a40*/  IMAD.WIDE R20, R184, 0x4, R12 ;  /* 0x00000004b8147825 */ /* 0x000fe400078e020c */
[----:B------:R-:W4:Y:S04]  /*f6a50*/  LDL.LU R184, [R1+0xbcc] ;  /* 0x000bcc0001b87983 */ /* 0x000f280000300800 */
[----:B------:R-:W4:Y:S06]  /*f6a60*/  LDL.LU R249, [R1+0x10a0] ;  /* 0x0010a00001f97983 */ /* 0x000f2c0000300800 */
[----:B------:R1:W-:Y:S01]  /*f6a70*/  @P0 STG.E desc[UR58][R20.64], R182 ;  /* 0x000000b614000986 */ /* 0x0003e2000c10193a */
        /* <DEDUP_REMOVED lines=15> */
[----:B------:R-:W-:Y:S01]  /*f6b70*/  LOP3.LUT P4, RZ, R4, 0x40000000, RZ, 0xc0, !PT ;  /* 0x4000000004ff7812 */ /* 0x000fe2000788c0ff */
        /* <DEDUP_REMOVED lines=17> */
[----:B------:R-:W4:Y:S10]  /*f6c90*/  LDL.LU R150, [R1+0xc60] ;  /* 0x000c600001967983 */ /* 0x000f340000300800 */
[----:B------:R1:W-:Y:S01]  /*f6ca0*/  @P0 STG.E desc[UR58][R20.64], R181 ;  /* 0x000000b514000986 */ /* 0x0003e2000c10193a */
[----:B------:R-:W-:-:S03]  /*f6cb0*/  ISETP.LT.AND P0, PT, R162, UR4, !P3 ;  /* 0x00000004a2007c0c */ /* 0x000fc6000df01270 */
[----:B-1----:R-:W4:Y:S04]  /*f6cc0*/  LDL.LU R181, [R1+0x10a8] ;  /* 0x0010a80001b57983 */ /* 0x002f280000300800 */
[----:B------:R-:W4:Y:S01]  /*f6cd0*/  LDL.LU R248, [R1+0xc40] ;  /* 0x000c400001f87983 */ /* 0x000f220000300800 */
[----:B------:R-:W-:-:S05]  /*f6ce0*/  IMAD.WIDE R20, R249, 0x4, R18 ;  /* 0x00000004f9147825 */ /* 0x000fca00078e0212 */
        /* <DEDUP_REMOVED lines=12> */
[C---:B------:R-:W-:Y:S02]  /*f6db0*/  LOP3.LUT P6, RZ, R5.reuse, 0x4, RZ, 0xc0, !PT ;  /* 0x0000000405ff7812 */ /* 0x040fe400078cc0ff */
[----:B------:R-:W-:-:S09]  /*f6dc0*/  LOP3.LUT P5, RZ, R5, 0x8, RZ, 0xc0, !PT ;  /* 0x0000000805ff7812 */ /* 0x000fd200078ac0ff */
[----:B--2---:R1:W-:Y:S01]  /*f6dd0*/  @P0 STG.E desc[UR58][R20.64], R161 ;  /* 0x000000a114000986 */ /* 0x0043e2000c10193a */
[----:B------:R-:W-:-:S03]  /*f6de0*/  ISETP.LT.AND P0, PT, R162, UR4, !P6 ;  /* 0x00000004a2007c0c */ /* 0x000fc6000f701270 */
[----:B-1----:R-:W2:Y:S04]  /*f6df0*/  LDL.LU R161, [R1+0x10ac] ;  /* 0x0010ac0001a17983 */ /* 0x002ea80000300800 */
[----:B------:R-:W2:Y:S01]  /*f6e00*/  LDL.LU R249, [R1+0x7b0] ;  /* 0x0007b00001f97983 */ /* 0x000ea20000300800 */
[----:B------:R-:W-:-:S05]  /*f6e10*/  IMAD.WIDE R20, R163, 0x4, R18 ;  /* 0x00000004a3147825 */ /* 0x000fca00078e0212 */
[----:B---3--:R1:W-:Y:S01]  /*f6e20*/  @P0 STG.E desc[UR58][R20.64], R183 ;  /* 0x000000b714000986 */ /* 0x0083e2000c10193a */
[----:B------:R-:W-:-:S03]  /*f6e30*/  ISETP.LT.AND P0, PT, R187, UR4, !P6 ;  /* 0x00000004bb007c0c */ /* 0x000fc6000f701270 */
[----:B-1----:R-:W3:Y:S01]  /*f6e40*/  LDL.LU R183, [R1+0xca4] ;  /* 0x000ca40001b77983 */ /* 0x002ee20000300800 */
[----:B------:R-:W-:-:S09]  /*f6e50*/  IMAD.WIDE R20, R163, 0x4, R16 ;  /* 0x00000004a3147825 */ /* 0x000fd200078e0210 */
[----:B----4-:R1:W-:Y:S01]  /*f6e60*/  @P0 STG.E desc[UR58][R20.64], R184 ;  /* 0x000000b814000986 */ /* 0x0103e2000c10193a */
[----:B------:R-:W-:-:S03]  /*f6e70*/  ISETP.LT.AND P0, PT, R185, UR4, !P6 ;  /* 0x00000004b9007c0c */ /* 0x000fc6000f701270 */
[----:B-1----:R-:W4:Y:S01]  /*f6e80*/  LDL.LU R184, [R1+0xc84] ;  /* 0x000c840001b87983 */ /* 0x002f220000300800 */
[----:B------:R-:W-:-:S09]  /*f6e90*/  IMAD.WIDE R20, R163, 0x4, R14 ;  /* 0x00000004a3147825 */ /* 0x000fd200078e020e */
[----:B------:R1:W-:Y:S01]  /*f6ea0*/  @P0 STG.E desc[UR58][R20.64], R150 ;  /* 0x0000009614000986 */ /* 0x0003e2000c10193a */
[----:B------:R-:W-:Y:S01]  /*f6eb0*/  ISETP.LT.AND P0, PT, R186, UR4, !P6 ;  /* 0x00000004ba007c0c */ /* 0x000fe2000f701270 */
[----:B-1----:R-:W-:Y:S02]  /*f6ec0*/  IMAD.WIDE R20, R163, 0x4, R12 ;  /* 0x00000004a3147825 */ /* 0x002fe400078e020c */
[----:B------:R-:W4:Y:S04]  /*f6ed0*/  LDL.LU R150, [R1+0xc64] ;  /* 0x000c640001967983 */ /* 0x000f280000300800 */
[----:B------:R-:W4:Y:S06]  /*f6ee0*/  LDL.LU R163, [R1+0x10b0] ;  /* 0x0010b00001a37983 */ /* 0x000f2c0000300800 */
[----:B------:R1:W-:Y:S01]  /*f6ef0*/  @P0 STG.E desc[UR58][R20.64], R248 ;  /* 0x000000f814000986 */ /* 0x0003e2000c10193a */
[----:B------:R-:W-:Y:S01]  /*f6f00*/  ISETP.LT.AND P0, PT, R162, UR4, !P5 ;  /* 0x00000004a2007c0c */ /* 0x000fe2000ef01270 */
[----:B-1----:R-:W-:-:S02]  /*f6f10*/  IMAD.WIDE R20, R181, 0x4, R18 ;  /* 0x00000004b5147825 */ /* 0x002fc400078e0212 */
[----:B------:R-:W4:Y:S10]  /*f6f20*/  LDL.LU R248, [R1+0xc44] ;  /* 0x000c440001f87983 */ /* 0x000f340000300800 */
        /* <DEDUP_REMOVED lines=16> */
[----:B------:R-:W-:Y:S01]  /*f7030*/  ISETP.LT.AND P0, PT, R162, UR4, !P4 ;  /* 0x00000004a2007c0c */ /* 0x000fe2000e701270 */
[----:B-1----:R-:W-:Y:S02]  /*f7040*/  IMAD.WIDE R20, R161, 0x4, R18 ;  /* 0x00000004a1147825 */ /* 0x002fe400078e0212 */
[----:B------:R-:W2:Y:S10]  /*f7050*/  LDL.LU R249, [R1+0x7b4] ;  /* 0x0007b40001f97983 */ /* 0x000eb40000300800 */
[----:B---3--:R1:W-:Y:S01]  /*f7060*/  @P0 STG.E desc[UR58][R20.64], R183 ;  /* 0x000000b714000986 */ /* 0x0083e2000c10193a */
[----:B------:R-:W-:Y:S01]  /*f7070*/  ISETP.LT.AND P0, PT, R187, UR4, !P4 ;  /* 0x00000004bb007c0c */ /* 0x000fe2000e701270 */
[----:B-1----:R-:W-:-:S12]  /*f7080*/  IMAD.WIDE R20, R161, 0x4, R16 ;  /* 0x00000004a1147825 */ /* 0x002fd800078e0210 */
[----:B----4-:R1:W-:Y:S04]  /*f7090*/  @P0 STG.E desc[UR58][R20.64], R184 ;  /* 0x000000b814000986 */ /* 0x0103e8000c10193a */
[----:B-1----:R-:W3:Y:S01]  /*f70a0*/  LDL.LU R184, [R1+0xca8] ;  /* 0x000ca80001b87983 */ /* 0x002ee20000300800 */
[----:B------:R-:W-:-:S03]  /*f70b0*/  ISETP.LT.AND P0, PT, R185, UR4, !P4 ;  /* 0x00000004b9007c0c */ /* 0x000fc6000e701270 */
[----:B------:R-:W4:Y:S01]  /*f70c0*/  LDL.LU R183, [R1+0xc88] ;  /* 0x000c880001b77983 */ /* 0x000f220000300800 */
[----:B------:R-:W-:-:S09]  /*f70d0*/  IMAD.WIDE R20, R161, 0x4, R14 ;  /* 0x00000004a1147825 */ /* 0x000fd200078e020e */
[----:B------:R1:W-:Y:S01]  /*f70e0*/  @P0 STG.E desc[UR58][R20.64], R150 ;  /* 0x0000009614000986 */ /* 0x0003e2000c10193a */
[----:B------:R-:W-:Y:S01]  /*f70f0*/  ISETP.LT.AND P0, PT, R186, UR4, !P4 ;  /* 0x00000004ba007c0c */ /* 0x000fe2000e701270 */
[----:B-1----:R-:W-:Y:S02]  /*f7100*/  IMAD.WIDE R20, R161, 0x4, R12 ;  /* 0x00000004a1147825 */ /* 0x002fe400078e020c */
[----:B------:R-:W4:Y:S10]  /*f7110*/  LDL.LU R161, [R1+0xc68] ;  /* 0x000c680001a17983 */ /* 0x000f340000300800 */
[----:B------:R1:W-:Y:S01]  /*f7120*/  @P0 STG.E desc[UR58][R20.64], R248 ;  /* 0x000000f814000986 */ /* 0x0003e2000c10193a */
[----:B------:R-:W-:-:S03]  /*f7130*/  ISETP.LT.AND P0, PT, R162, UR4, !P3 ;  /* 0x00000004a2007c0c */ /* 0x000fc6000df01270 */
[----:B------:R-:W4:Y:S01]  /*f7140*/  LDL.LU R150, [R1+0x10b8] ;  /* 0x0010b80001967983 */ /* 0x000f220000300800 */
[----:B-1----:R-:W-:-:S09]  /*f7150*/  IMAD.WIDE R20, R163, 0x4, R18 ;  /* 0x00000004a3147825 */ /* 0x002fd200078e0212 */
[----:B------:R1:W-:Y:S04]  /*f7160*/  @P0 STG.E desc[UR58][R20.64], R151 ;  /* 0x0000009714000986 */ /* 0x0003e8000c10193a */
[----:B-1----:R-:W4:Y:S01]  /*f7170*/  LDL.LU R151, [R1+0xc48] ;  /* 0x000c480001977983 */ /* 0x002f220000300800 */
[----:B------:R-:W-:-:S03]  /*f7180*/  ISETP.LT.AND P0, PT, R187, UR4, !P3 ;  /* 0x00000004bb007c0c */ /* 0x000fc6000df01270 */
[----:B------:R-:W4:Y:S01]  /*f7190*/  LDL.LU R248, [R1+0xc28] ;  /* 0x000c280001f87983 */ /* 0x000f220000300800 */
        /* <DEDUP_REMOVED lines=54> */
[----:B-1----:R-:W-:-:S02]  /*f7500*/  IMAD.WIDE R20, R163, 0x4, R16 ;  /* 0x00000004a3147825 */ /* 0x002fc400078e0210 */
[----:B------:R-:W3:Y:S10]  /*f7510*/  LDL.LU R183, [R1+0xc90] ;  /* 0x000c900001b77983 */ /* 0x000ef40000300800 */
[----:B----4-:R1:W-:Y:S01]  /*f7520*/  @P0 STG.E desc[UR58][R20.64], R161 ;  /* 0x000000a114000986 */ /* 0x0103e2000c10193a */
[----:B------:R-:W-:Y:S01]  /*f7530*/  ISETP.LT.AND P0, PT, R185, UR4, !P6 ;  /* 0x00000004b9007c0c */ /* 0x000fe2000f701270 */
[----:B-1----:R-:W-:-:S02]  /*f7540*/  IMAD.WIDE R20, R163, 0x4, R14 ;  /* 0x00000004a3147825 */ /* 0x002fc400078e020e */
[----:B------:R-:W4:Y:S10]  /*f7550*/  LDL.LU R161, [R1+0xc70] ;  /* 0x000c700001a17983 */ /* 0x000f340000300800 */
[----:B------:R1:W-:Y:S01]  /*f7560*/  @P0 STG.E desc[UR58][R20.64], R249 ;  /* 0x000000f914000986 */ /* 0x0003e2000c10193a */
[----:B------:R-:W-:Y:S01]  /*f7570*/  ISETP.LT.AND P0, PT, R186, UR4, !P6 ;  /* 0x00000004ba007c0c */ /* 0x000fe2000f701270 */
[----:B-1----:R-:W-:-:S02]  /*f7580*/  IMAD.WIDE R20, R163, 0x4, R12 ;  /* 0x00000004a3147825 */ /* 0x002fc400078e020c */
[----:B------:R-:W4:Y:S10]  /*f7590*/  LDL.LU R163, [R1+0xc50] ;  /* 0x000c500001a37983 */ /* 0x000f340000300800 */
[----:B------:R1:W-:Y:S01]  /*f75a0*/  @P0 STG.E desc[UR58][R20.64], R151 ;  /* 0x0000009714000986 */ /* 0x0003e2000c10193a */
[----:B------:R-:W-:Y:S01]  /*f75b0*/  ISETP.LT.AND P0, PT, R162, UR4, !P3 ;  /* 0x00000004a2007c0c */ /* 0x000fe2000df01270 */
[----:B-1----:R-:W-:-:S02]  /*f75c0*/  IMAD.WIDE R20, R181, 0x4, R18 ;  /* 0x00000004b5147825 */ /* 0x002fc400078e0212 */
[----:B------:R-:W4:Y:S04]  /*f75d0*/  LDL.LU R151, [R1+0x10c8] ;  /* 0x0010c80001977983 */ /* 0x000f280000300800 */
[----:B------:R-:W4:Y:S06]  /*f75e0*/  LDL.LU R249, [R1+0xc30] ;  /* 0x000c300001f97983 */ /* 0x000f2c0000300800 */
        /* <DEDUP_REMOVED lines=17> */
[----:B------:R-:W2:Y:S10]  /*f7700*/  LDL.LU R184, [R1+0x10cc] ;  /* 0x0010cc0001b87983 */ /* 0x000eb40000300800 */
        /* <DEDUP_REMOVED lines=12> */
[----:B------:R-:W4:Y:S04]  /*f77d0*/  LDL.LU R150, [R1+0xc54] ;  /* 0x000c540001967983 */ /* 0x000f280000300800 */
[----:B------:R-:W4:Y:S04]  /*f77e0*/  LDL.LU R248, [R1+0x10d0] ;  /* 0x0010d00001f87983 */ /* 0x000f280000300800 */
        /* <DEDUP_REMOVED lines=13> */
[----:B------:R-:W-:Y:S01]  /*f78c0*/  ISETP.LT.AND P0, PT, R186, UR4, !P4 ;  /* 0x00000004ba007c0c */ /* 0x000fe2000e701270 */
[----:B------:R-:W-:Y:S02]  /*f78d0*/  IMAD.WIDE R20, R151, 0x4, R12 ;  /* 0x0000000497147825 */ /* 0x000fe400078e020c */
[----:B------:R-:W4:Y:S01]  /*f78e0*/  LDL.LU R182, [R1+0x3d4] ;  /* 0x0003d40001b67983 */ /* 0x000f220000300800 */
[----:B------:R-:W-:-:S03]  /*f78f0*/  LOP3.LUT P3, RZ, R5, 0x100000, RZ, 0xc0, !PT ;  /* 0x0010000005ff7812 */ /* 0x000fc6000786c0ff */
[----:B------:R-:W4:Y:S01]  /*f7900*/  LDL.LU R151, [R1+0x10d4] ;  /* 0x0010d40001977983 */ /* 0x000f220000300800 */
[----:B------:R-:W-:-:S05]  /*f7910*/  LOP3.LUT P5, RZ, R5, 0x200000, RZ, 0xc0, !PT ;  /* 0x0020000005ff7812 */ /* 0x000fca00078ac0ff */
[----:B---3--:R2:W-:Y:S01]  /*f7920*/  @P0 STG.E desc[UR58][R20.64], R183 ;  /* 0x000000b714000986 */ /* 0x0085e2000c10193a */
[----:B------:R-:W-:Y:S01]  /*f7930*/  ISETP.LT.AND P0, PT, R162, UR4, !P3 ;  /* 0x00000004a2007c0c */ /* 0x000fe2000df01270 */
[----:B--2---:R-:W-:-:S12]  /*f7940*/  IMAD.WIDE R20, R184, 0x4, R18 ;  /* 0x00000004b8147825 */ /* 0x004fd800078e0212 */
[----:B----4-:R1:W-:Y:S01]  /*f7950*/  @P0 STG.E desc[UR58][R20.64], R161 ;  /* 0x000000a114000986 */ /* 0x0103e2000c10193a */
[----:B------:R-:W-:-:S03]  /*f7960*/  ISETP.LT.AND P0, PT, R187, UR4, !P3 ;  /* 0x00000004bb007c0c */ /* 0x000fc6000df01270 */
[----:B-1----:R-:W2:Y:S01]  /*f7970*/  LDL.LU R161, [R1+0x204] ;  /* 0x0002040001a17983 */ /* 0x002ea20000300800 */
[----:B------:R-:W-:-:S09]  /*f7980*/  IMAD.WIDE R20, R184, 0x4, R16 ;  /* 0x00000004b8147825 */ /* 0x000fd200078e0210 */
[----:B------:R1:W-:Y:S01]  /*f7990*/  @P0 STG.E desc[UR58][R20.64], R163 ;  /* 0x000000a314000986 */ /* 0x0003e2000c10193a */
[----:B------:R-:W-:-:S03]  /*f79a0*/  ISETP.LT.AND P0, PT, R185, UR4, !P3 ;  /* 0x00000004b9007c0c */ /* 0x000fc6000df01270 */
[----:B-1----:R-:W3:Y:S01]  /*f79b0*/  LDL.LU R163, [R1+0xc98] ;  /* 0x000c980001a37983 */ /* 0x002ee20000300800 */
[----:B------:R-:W-:-:S03]  /*f79c0*/  IMAD.WIDE R20, R184, 0x4, R14 ;  /* 0x00000004b8147825 */ /* 0x000fc600078e020e */
[----:B------:R-:W4:Y:S06]  /*f79d0*/  LDL.LU R183, [R1+0xc78] ;  /* 0x000c780001b77983 */ /* 0x000f2c0000300800 */
        /* <DEDUP_REMOVED lines=10> */
[----:B------:R-:W-:Y:S01]  /*f7a80*/  ISETP.LT.AND P0, PT, R187, UR4, !P5 ;  /* 0x00000004bb007c0c */ /* 0x000fe2000ef01270 */
[----:B------:R-:W-:-:S12]  /*f7a90*/  IMAD.WIDE R20, R248, 0x4, R16 ;  /* 0x00000004f8147825 */ /* 0x000fd800078e0210 */
        /* <DEDUP_REMOVED lines=8> */
[----:B------:R-:W-:Y:S01]  /*f7b20*/  IMAD.WIDE R20, R248, 0x4, R12 ;  /* 0x00000004f8147825 */ /* 0x000fe200078e020c */
[----:B------:R-:W-:Y:S02]  /*f7b30*/  LOP3.LUT P6, RZ, R5, 0x400000, RZ, 0xc0, !PT ;  /* 0x0040000005ff7812 */ /* 0x000fe400078cc0ff */
[----:B------:R-:W4:Y:S06]  /*f7b40*/  LDL.LU R248, [R1+0x10dc] ;  /* 0x0010dc0001f87983 */ /* 0x000f2c0000300800 */
        /* <DEDUP_REMOVED lines=17> */
[----:B------:R1:W-:Y:S04]  /*f7c60*/  @P0 STG.E desc[UR58][R20.64], R160 ;  /* 0x000000a014000986 */ /* 0x0003e8000c10193a */
[----:B-1----:R-:W4:Y:S01]  /*f7c70*/  LDL.LU R160, [R1+0xc3c] ;  /* 0x000c3c0001a07983 */ /* 0x002f220000300800 */
[----:B------:R-:W-:-:S04]  /*f7c80*/  LOP3.LUT P4, RZ, R5, 0x1000000, RZ, 0xc0, !PT ;  /* 0x0100000005ff7812 */ /* 0x000fc8000788c0ff */
[----:B------:R-:W-:Y:S01]  /*f7c90*/  ISETP.LT.AND P0, PT, R162, UR4, !P4 ;  /* 0x00000004a2007c0c */ /* 0x000fe2000e701270 */
[----:B------:R-:W-:-:S12]  /*f7ca0*/  IMAD.WIDE R20, R184, 0x4, R18 ;  /* 0x00000004b8147825 */ /* 0x000fd800078e0212 */
[----:B------:R1:W-:Y:S01]  /*f7cb0*/  @P0 STG.E desc[UR58][R20.64], R181 ;  /* 0x000000b514000986 */ /* 0x0003e2000c10193a */
[----:B------:R-:W-:Y:S01]  /*f7cc0*/  ISETP.LT.AND P0, PT, R187, UR4, !P4 ;  /* 0x00000004bb007c0c */ /* 0x000fe2000e701270 */
[C---:B-1----:R-:W-:Y:S02]  /*f7cd0*/  IMAD.WIDE R20, R184.reuse, 0x4, R16 ;  /* 0x00000004b8147825 */ /* 0x042fe400078e0210 */
[----:B------:R-:W4:Y:S10]  /*f7ce0*/  LDL.LU R181, [R1+0x5ac] ;  /* 0x0005ac0001b57983 */ /* 0x000f340000300800 */
[----:B------:R1:W-:Y:S01]  /*f7cf0*/  @P0 STG.E desc[UR58][R20.64], R249 ;  /* 0x000000f914000986 */ /* 0x0003e2000c10193a */
[----:B------:R-:W-:Y:S01]  /*f7d00*/  ISETP.LT.AND P0, PT, R185, UR4, !P4 ;  /* 0x00000004b9007c0c */ /* 0x000fe2000e701270 */
[----:B-1----:R-:W-:-:S12]  /*f7d10*/  IMAD.WIDE R20, R184, 0x4, R14 ;  /* 0x00000004b8147825 */ /* 0x002fd800078e020e */
[----:B------:R1:W-:Y:S01]  /*f7d20*/  @P0 STG.E desc[UR58][R20.64], R182 ;  /* 0x000000b614000986 */ /* 0x0003e2000c10193a */
[----:B------:R-:W-:-:S03]  /*f7d30*/  ISETP.LT.AND P0, PT, R186, UR4, !P4 ;  /* 0x00000004ba007c0c */ /* 0x000fc6000e701270 */
[----:B-1----:R-:W4:Y:S01]  /*f7d40*/  LDL.LU R182, [R1+0x4cc] ;  /* 0x0004cc0001b67983 */ /* 0x002f220000300800 */
[----:B------:R-:W-:Y:S01]  /*f7d50*/  IMAD.WIDE R20, R184, 0x4, R12 ;  /* 0x00000004b8147825 */ /* 0x000fe200078e020c */
[C---:B------:R-:W-:Y:S02]  /*f7d60*/  LOP3.LUT P3, RZ, R5.reuse, 0x4000000, RZ, 0xc0, !PT ;  /* 0x0400000005ff7812 */ /* 0x040fe4000786c0ff */
[----:B------:R-:W4:Y:S01]  /*f7d70*/  LDL.LU R184, [R1+0x3dc] ;  /* 0x0003dc0001b87983 */ /* 0x000f220000300800 */
[C---:B------:R-:W-:Y:S02]  /*f7d80*/  LOP3.LUT P5, RZ, R5.reuse, 0x10000000, RZ, 0xc0, !PT ;  /* 0x1000000005ff7812 */ /* 0x040fe400078ac0ff */
[----:B------:R-:W-:-:S03]  /*f7d90*/  LOP3.LUT P4, RZ, R5, 0x40000000, RZ, 0xc0, !PT ;  /* 0x4000000005ff7812 */ /* 0x000fc6000788c0ff */
[----:B--2---:R1:W-:Y:S01]  /*f7da0*/  @P0 STG.E desc[UR58][R20.64], R161 ;  /* 0x000000a114000986 */ /* 0x0043e2000c10193a */
[----:B------:R-:W-:Y:S01]  /*f7db0*/  ISETP.LT.AND P0, PT, R162, UR4, !P3 ;  /* 0x00000004a2007c0c */ /* 0x000fe2000df01270 */
[C---:B-1----:R-:W-:Y:S02]  /*f7dc0*/  IMAD.WIDE R20, R248.reuse, 0x4, R18 ;  /* 0x00000004f8147825 */ /* 0x042fe400078e0212 */
[----:B------:R-:W2:Y:S10]  /*f7dd0*/  LDL.LU R161, [R1+0x20c] ;  /* 0x00020c0001a17983 */ /* 0x000eb40000300800 */
[----:B---3--:R1:W-:Y:S01]  /*f7de0*/  @P0 STG.E desc[UR58][R20.64], R163 ;  /* 0x000000a314000986 */ /* 0x0083e2000c10193a */
[----:B------:R-:W-:Y:S01]  /*f7df0*/  ISETP.LT.AND P0, PT, R187, UR4, !P3 ;  /* 0x00000004bb007c0c */ /* 0x000fe2000df01270 */
[----:B-1----:R-:W-:-:S02]  /*f7e00*/  IMAD.WIDE R20, R248, 0x4, R16 ;  /* 0x00000004f8147825 */ /* 0x002fc400078e0210 */
[----:B------:R-:W3:Y:S10]  /*f7e10*/  LDL.LU R163, [R1+0x10e4] ;  /* 0x0010e40001a37983 */ /* 0x000ef40000300800 */
[----:B----4-:R1:W-:Y:S01]  /*f7e20*/  @P0 STG.E desc[UR58][R20.64], R183 ;  /* 0x000000b714000986 */ /* 0x0103e2000c10193a */
[----:B------:R-:W-:-:S03]  /*f7e30*/  ISETP.LT.AND P0, PT, R185, UR4, !P3 ;  /* 0x00000004b9007c0c */ /* 0x000fc6000df01270 */
[----:B-1----:R-:W4:Y:S01]  /*f7e40*/  LDL.LU R183, [R1+0xd30] ;  /* 0x000d300001b77983 */ /* 0x002f220000300800 */
[----:B------:R-:W-:-:S09]  /*f7e50*/  IMAD.WIDE R20, R248, 0x4, R14 ;  /* 0x00000004f8147825 */ /* 0x000fd200078e020e */
[----:B------:R1:W-:Y:S01]  /*f7e60*/  @P0 STG.E desc[UR58][R20.64], R150 ;  /* 0x0000009614000986 */ /* 0x0003e2000c10193a */
[----:B------:R-:W-:Y:S02]  /*f7e70*/  ISETP.LT.AND P0, PT, R186, UR4, !P3 ;  /* 0x00000004ba007c0c */ /* 0x000fe4000df01270 */
[----:B------:R-:W-:Y:S01]  /*f7e80*/  LOP3.LUT P3, RZ, R5, 0x80000000, RZ, 0xc0, !PT ;  /* 0x8000000005ff7812 */ /* 0x000fe2000786c0ff */
[----:B------:R-:W-:Y:S01]  /*f7e90*/  IMAD.WIDE R4, R248, 0x4, R12 ;  /* 0x00000004f8047825 */ /* 0x000fe200078e020c */
[----:B-1----:R-:W4:Y:S09]  /*f7ea0*/  LDL.LU R150, [R1+0xd10] ;  /* 0x000d100001967983 */ /* 0x002f320000300800 */
[----:B------:R1:W-:Y:S04]  /*f7eb0*/  @P0 STG.E desc[UR58][R4.64], R160 ;  /* 0x000000a004000986 */ /* 0x0003e8000c10193a */
[----:B-1----:R-:W4:Y:S01]  /*f7ec0*/  LDL.LU R160, [R1+0xcf0] ;  /* 0x000cf00001a07983 */ /* 0x002f220000300800 */
[----:B------:R-:W-:Y:S01]  /*f7ed0*/  ISETP.LT.AND P0, PT, R162, UR4, !P5 ;  /* 0x00000004a2007c0c */ /* 0x000fe2000ef01270 */
[----:B------:R-:W-:-:S02]  /*f7ee0*/  IMAD.WIDE R4, R151, 0x4, R18 ;  /* 0x0000000497047825 */ /* 0x000fc400078e0212 */
        /* <DEDUP_REMOVED lines=14> */
[----:B--2---:R1:W-:Y:S01]  /*f7fd0*/  @P0 STG.E desc[UR58][R4.64], R161 ;  /* 0x000000a104000986 */ /* 0x0043e2000c10193a */
[----:B------:R-:W-:-:S03]  /*f7fe0*/  ISETP.LT.AND P0, PT, R162, UR4, !P4 ;  /* 0x00000004a2007c0c */ /* 0x000fc6000e701270 */
[----:B-1----:R-:W2:Y:S04]  /*f7ff0*/  LDL.LU R161, [R1+0x10ec] ;  /* 0x0010ec0001a17983 */ /* 0x002ea80000300800 */
[----:B------:R-:W2:Y:S01]  /*f8000*/  LDL.LU R249, [R1+0x7a0] ;  /* 0x0007a00001f97983 */ /* 0x000ea20000300800 */
[----:B---3--:R-:W-:-:S05]  /*f8010*/  IMAD.WIDE R4, R163, 0x4, R18 ;  /* 0x00000004a3047825 */ /* 0x008fca00078e0212 */
[----:B----4-:R1:W-:Y:S01]  /*f8020*/  @P0 STG.E desc[UR58][R4.64], R183 ;  /* 0x000000b704000986 */ /* 0x0103e2000c10193a */
[----:B------:R-:W-:Y:S01]  /*f8030*/  ISETP.LT.AND P0, PT, R187, UR4, !P4 ;  /* 0x00000004bb007c0c */ /* 0x000fe2000e701270 */
[----:B-1----:R-:W-:Y:S02]  /*f8040*/  IMAD.WIDE R4, R163, 0x4, R16 ;  /* 0x00000004a3047825 */ /* 0x002fe400078e0210 */
[----:B------:R-:W3:Y:S10]  /*f8050*/  LDL.LU R183, [R1+0xd34] ;  /* 0x000d340001b77983 */ /* 0x000ef40000300800 */
[----:B------:R1:W-:Y:S01]  /*f8060*/  @P0 STG.E desc[UR58][R4.64], R150 ;  /* 0x0000009604000986 */ /* 0x0003e2000c10193a */
[----:B------:R-:W-:Y:S01]  /*f8070*/  ISETP.LT.AND P0, PT, R185, UR4, !P4 ;  /* 0x00000004b9007c0c */ /* 0x000fe2000e701270 */
[----:B-1----:R-:W-:-:S12]  /*f8080*/  IMAD.WIDE R4, R163, 0x4, R14 ;  /* 0x00000004a3047825 */ /* 0x002fd800078e020e */
[----:B------:R1:W-:Y:S04]  /*f8090*/  @P0 STG.E desc[UR58][R4.64], R160 ;  /* 0x000000a004000986 */ /* 0x0003e8000c10193a */
[----:B-1----:R-:W4:Y:S04]  /*f80a0*/  LDL.LU R160, [R1+0xd14] ;  /* 0x000d140001a07983 */ /* 0x002f280000300800 */
[----:B------:R-:W4:Y:S01]  /*f80b0*/  LDL.LU R150, [R1+0xcf4] ;  /* 0x000cf40001967983 */ /* 0x000f220000300800 */
[----:B------:R-:W-:Y:S01]  /*f80c0*/  ISETP.LT.AND P0, PT, R186, UR4, !P4 ;  /* 0x00000004ba007c0c */ /* 0x000fe2000e701270 */
[----:B------:R-:W-:-:S02]  /*f80d0*/  IMAD.WIDE R4, R163, 0x4, R12 ;  /* 0x00000004a3047825 */ /* 0x000fc400078e020c */
        /* <DEDUP_REMOVED lines=47> */
[----:B------:R-:W-:-:S03]  /*f83d0*/  IMAD.WIDE R4, R163, 0x4, R14 ;  /* 0x00000004a3047825 */ /* 0x000fc600078e020e */
[----:B------:R-:W4:Y:S06]  /*f83e0*/  LDL.LU R182, [R1+0xb08] ;  /* 0x000b080001b67983 */ /* 0x000f2c0000300800 */
[----:B------:R1:W-:Y:S01]  /*f83f0*/  @P0 STG.E desc[UR58][R4.64], R151 ;  /* 0x0000009704000986 */ /* 0x0003e2000c10193a */
[----:B------:R-:W-:Y:S02]  /*f8400*/  ISETP.LT.AND P0, PT, R186, UR4, !P5 ;  /* 0x00000004ba007c0c */ /* 0x000fe4000ef01270 */
[----:B------:R-:W-:Y:S01]  /*f8410*/  LOP3.LUT P4, RZ, R6, 0x10, RZ, 0xc0, !PT ;  /* 0x0000001006ff7812 */ /* 0x000fe2000788c0ff */
[----:B-1----:R-:W-:Y:S01]  /*f8420*/  IMAD.WIDE R4, R163, 0x4, R12 ;  /* 0x00000004a3047825 */ /* 0x002fe200078e020c */
[----:B------:R-:W4:Y:S04]  /*f8430*/  LDL.LU R151, [R1+0x868] ;  /* 0x0008680001977983 */ /* 0x000f280000300800 */
[----:B------:R-:W4:Y:S05]  /*f8440*/  LDL.LU R163, [R1+0x10fc] ;  /* 0x0010fc0001a37983 */ /* 0x000f2a0000300800 */
[----:B--2---:R1:W-:Y:S01]  /*f8450*/  @P0 STG.E desc[UR58][R4.64], R249 ;  /* 0x000000f904000986 */ /* 0x0043e2000c10193a */
[----:B------:R-:W-:Y:S01]  /*f8460*/  ISETP.LT.AND P0, PT, R162, UR4, !P4 ;  /* 0x00000004a2007c0c */ /* 0x000fe2000e701270 */
[----:B-1----:R-:W-:-:S02]  /*f8470*/  IMAD.WIDE R4, R181, 0x4, R18 ;  /* 0x00000004b5047825 */ /* 0x002fc400078e0212 */
[----:B------:R-:W2:Y:S10]  /*f8480*/  LDL.LU R249, [R1+0x7a8] ;  /* 0x0007a80001f97983 */ /* 0x000eb40000300800 */
[----:B---3--:R1:W-:Y:S01]  /*f8490*/  @P0 STG.E desc[UR58][R4.64], R183 ;  /* 0x000000b704000986 */ /* 0x0083e2000c10193a */
[----:B------:R-:W-:Y:S01]  /*f84a0*/  ISETP.LT.AND P0, PT, R187, UR4, !P4 ;  /* 0x00000004bb007c0c */ /* 0x000fe2000e701270 */
[----:B-1----:R-:W-:-:S12]  /*f84b0*/  IMAD.WIDE R4, R181, 0x4, R16 ;  /* 0x00000004b5047825 */ /* 0x002fd800078e0210 */
[----:B----4-:R1:W-:Y:S01]  /*f84c0*/  @P0 STG.E desc[UR58][R4.64], R160 ;  /* 0x000000a004000986 */ /* 0x0103e2000c10193a */
[----:B------:R-:W-:-:S03]  /*f84d0*/  ISETP.LT.AND P0, PT, R185, UR4, !P4 ;  /* 0x00000004b9007c0c */ /* 0x000fc6000e701270 */
[----:B-1----:R-:W3:Y:S01]  /*f84e0*/  LDL.LU R160, [R1+0xd3c] ;  /* 0x000d3c0001a07983 */ /* 0x002ee20000300800 */
[----:B------:R-:W-:-:S09]  /*f84f0*/  IMAD.WIDE R4, R181, 0x4, R14 ;  /* 0x00000004b5047825 */ /* 0x000fd200078e020e */
        /* <DEDUP_REMOVED lines=16> */
[----:B------:R-:W-:Y:S01]  /*f8600*/  ISETP.LT.AND P0, PT, R185, UR4, !P3 ;  /* 0x00000004b9007c0c */ /* 0x000fe2000df01270 */
[----:B-1----:R-:W-:Y:S02]  /*f8610*/  IMAD.WIDE R4, R161, 0x4, R14 ;  /* 0x00000004a1047825 */ /* 0x002fe400078e020e */
[----:B------:R-:W4:Y:S10]  /*f8620*/  LDL.LU R182, [R1+0xb0c] ;  /* 0x000b0c0001b67983 */ /* 0x000f340000300800 */
[----:B------:R1:W-:Y:S01]  /*f8630*/  @P0 STG.E desc[UR58][R4.64], R151 ;  /* 0x0000009704000986 */ /* 0x0003e2000c10193a */
[----:B------:R-:W-:-:S02]  /*f8640*/  ISETP.LT.AND P0, PT, R186, UR4, !P3 ;  /* 0x00000004ba007c0c */ /* 0x000fc4000df01270 */
[----:B------:R-:W-:Y:S01]  /*f8650*/  LOP3.LUT P5, RZ, R6, 0x100, RZ, 0xc0, !PT ;  /* 0x0000010006ff7812 */ /* 0x000fe200078ac0ff */
[----:B-1----:R-:W-:Y:S02]  /*f8660*/  IMAD.WIDE R4, R161, 0x4, R12 ;  /* 0x00000004a1047825 */ /* 0x002fe400078e020c */
[----:B------:R-:W4:Y:S04]  /*f8670*/  LDL.LU R161, [R1+0x86c] ;  /* 0x00086c0001a17983 */ /* 0x000f280000300800 */
[----:B------:R-:W4:Y:S04]  /*f8680*/  LDL.LU R151, [R1+0x1104] ;  /* 0x0011040001977983 */ /* 0x000f280000300800 */
        /* <DEDUP_REMOVED lines=16> */
[----:B------:R-:W-:-:S11]  /*f8790*/  LOP3.LUT P6, RZ, R6, 0x200, RZ, 0xc0, !PT ;  /* 0x0000020006ff7812 */ /* 0x000fd600078cc0ff */
[----:B------:R1:W-:Y:S01]  /*f87a0*/  @P0 STG.E desc[UR58][R4.64], R184 ;  /* 0x000000b804000986 */ /* 0x0003e2000c10193a */
[----:B------:R-:W-:Y:S01]  /*f87b0*/  ISETP.LT.AND P0, PT, R162, UR4, !P6 ;  /* 0x00000004a2007c0c */ /* 0x000fe2000f701270 */
[----:B-1----:R-:W-:Y:S02]  /*f87c0*/  IMAD.WIDE R4, R183, 0x4, R18 ;  /* 0x00000004b7047825 */ /* 0x002fe400078e0212 */
[----:B------:R-:W4:Y:S10]  /*f87d0*/  LDL.LU R184, [R1+0x1108] ;  /* 0x0011080001b87983 */ /* 0x000f340000300800 */
[----:B------:R1:W-:Y:S01]  /*f87e0*/  @P0 STG.E desc[UR58][R4.64], R248 ;  /* 0x000000f804000986 */ /* 0x0003e2000c10193a */
[----:B------:R-:W-:-:S03]  /*f87f0*/  ISETP.LT.AND P0, PT, R187, UR4, !P6 ;  /* 0x00000004bb007c0c */ /* 0x000fc6000f701270 */
[----:B------:R-:W4:Y:S01]  /*f8800*/  LDL.LU R249, [R1+0xcc0] ;  /* 0x000cc00001f97983 */ /* 0x000f220000300800 */
[----:B-1----:R-:W-:-:S03]  /*f8810*/  IMAD.WIDE R4, R183, 0x4, R16 ;  /* 0x00000004b7047825 */ /* 0x002fc600078e0210 */
[----:B------:R-:W4:Y:S06]  /*f8820*/  LDL.LU R248, [R1+0x4b0] ;  /* 0x0004b00001f87983 */ /* 0x000f2c0000300800 */
[----:B------:R1:W-:Y:S01]  /*f8830*/  @P0 STG.E desc[UR58][R4.64], R182 ;  /* 0x000000b604000986 */ /* 0x0003e2000c10193a */
[----:B------:R-:W-:Y:S01]  /*f8840*/  ISETP.LT.AND P0, PT, R185, UR4, !P6 ;  /* 0x00000004b9007c0c */ /* 0x000fe2000f701270 */
[----:B-1----:R-:W-:-:S12]  /*f8850*/  IMAD.WIDE R4, R183, 0x4, R14 ;  /* 0x00000004b7047825 */ /* 0x002fd800078e020e */
[----:B------:R1:W-:Y:S01]  /*f8860*/  @P0 STG.E desc[UR58][R4.64], R161 ;  /* 0x000000a104000986 */ /* 0x0003e2000c10193a */
[----:B------:R-:W-:-:S03]  /*f8870*/  ISETP.LT.AND P0, PT, R186, UR4, !P6 ;  /* 0x00000004ba007c0c */ /* 0x000fc6000f701270 */
[----:B-1----:R-:W4:Y:S01]  /*f8880*/  LDL.LU R161, [R1+0x420] ;  /* 0x0004200001a17983 */ /* 0x002f220000300800 */
[----:B------:R-:W-:Y:S01]  /*f8890*/  IMAD.WIDE R4, R183, 0x4, R12 ;  /* 0x00000004b7047825 */ /* 0x000fe200078e020c */
[----:B------:R-:W-:Y:S02]  /*f88a0*/  LOP3.LUT P3, RZ, R6, 0x800, RZ, 0xc0, !PT ;  /* 0x0000080006ff7812 */ /* 0x000fe4000786c0ff */
[----:B------:R-:W4:Y:S06]  /*f88b0*/  LDL.LU R182, [R1+0x3e0] ;  /* 0x0003e00001b67983 */ /* 0x000f2c0000300800 */
[----:B--2---:R1:W-:Y:S01]  /*f88c0*/  @P0 STG.E desc[UR58][R4.64], R160 ;  /* 0x000000a004000986 */ /* 0x0043e2000c10193a */
[----:B------:R-:W-:Y:S01]  /*f88d0*/  ISETP.LT.AND P0, PT, R162, UR4, !P3 ;  /* 0x00000004a2007c0c */ /* 0x000fe2000df01270 */
[----:B-1----:R-:W-:-:S02]  /*f88e0*/  IMAD.WIDE R4, R151, 0x4, R18 ;  /* 0x0000000497047825 */ /* 0x002fc400078e0212 */
[----:B------:R-:W2:Y:S04]  /*f88f0*/  LDL.LU R160, [R1+0x110c] ;  /* 0x00110c0001a07983 */ /* 0x000ea80000300800 */
[----:B------:R-:W2:Y:S06]  /*f8900*/  LDL.LU R183, [R1+0x2f0] ;  /* 0x0002f00001b77983 */ /* 0x000eac0000300800 */
[----:B---3--:R1:W-:Y:S01]  /*f8910*/  @P0 STG.E desc[UR58][R4.64], R150 ;  /* 0x0000009604000986 */ /* 0x0083e2000c10193a */
[----:B------:R-:W-:Y:S01]  /*f8920*/  ISETP.LT.AND P0, PT, R187, UR4, !P3 ;  /* 0x00000004bb007c0c */ /* 0x000fe2000df01270 */
[----:B-1----:R-:W-:-:S12]  /*f8930*/  IMAD.WIDE R4, R151, 0x4, R16 ;  /* 0x0000000497047825 */ /* 0x002fd800078e0210 */
[----:B----4-:R1:W-:Y:S04]  /*f8940*/  @P0 STG.E desc[UR58][R4.64], R181 ;  /* 0x000000b504000986 */ /* 0x0103e8000c10193a */
[----:B-1----:R-:W3:Y:S01]  /*f8950*/  LDL.LU R181, [R1+0xd24] ;  /* 0x000d240001b57983 */ /* 0x002ee20000300800 */
[----:B------:R-:W-:Y:S01]  /*f8960*/  ISETP.LT.AND P0, PT, R185, UR4, !P3 ;  /* 0x00000004b9007c0c */ /* 0x000fe2000df01270 */
[----:B------:R-:W-:-:S12]  /*f8970*/  IMAD.WIDE R4, R151, 0x4, R14 ;  /* 0x0000000497047825 */ /* 0x000fd800078e020e */
[----:B------:R1:W-:Y:S04]  /*f8980*/  @P0 STG.E desc[UR58][R4.64], R163 ;  /* 0x000000a304000986 */ /* 0x0003e8000c10193a */
[----:B-1----:R-:W4:Y:S04]  /*f8990*/  LDL.LU R163, [R1+0xd04] ;  /* 0x000d040001a37983 */ /* 0x002f280000300800 */
[----:B------:R-:W4:Y:S01]  /*f89a0*/  LDL.LU R150, [R1+0xce4] ;  /* 0x000ce40001967983 */ /* 0x000f220000300800 */
        /* <DEDUP_REMOVED lines=24> */
[----:B-1----:R-:W-:-:S12]  /*f8b30*/  IMAD.WIDE R4, R160, 0x4, R18 ;  /* 0x00000004a0047825 */ /* 0x002fd800078e0212 */
[----:B---3--:R1:W-:Y:S04]  /*f8b40*/  @P0 STG.E desc[UR58][R4.64], R181 ;  /* 0x000000b504000986 */ /* 0x0083e8000c10193a */
[----:B-1----:R-:W2:Y:S01]  /*f8b50*/  LDL.LU R181, [R1+0x2f4] ;  /* 0x0002f40001b57983 */ /* 0x002ea20000300800 */
[----:B------:R-:W-:Y:S01]  /*f8b60*/  ISETP.LT.AND P0, PT, R187, UR4, !P5 ;  /* 0x00000004bb007c0c */ /* 0x000fe2000ef01270 */
[----:B------:R-:W-:-:S12]  /*f8b70*/  IMAD.WIDE R4, R160, 0x4, R16 ;  /* 0x00000004a0047825 */ /* 0x000fd800078e0210 */
[----:B----4-:R1:W-:Y:S01]  /*f8b80*/  @P0 STG.E desc[UR58][R4.64], R163 ;  /* 0x000000a304000986 */ /* 0x0103e2000c10193a */
[----:B------:R-:W-:-:S03]  /*f8b90*/  ISETP.LT.AND P0, PT, R185, UR4, !P5 ;  /* 0x00000004b9007c0c */ /* 0x000fc6000ef01270 */
[----:B-1----:R-:W3:Y:S01]  /*f8ba0*/  LDL.LU R163, [R1+0xd28] ;  /* 0x000d280001a37983 */ /* 0x002ee20000300800 */
[----:B------:R-:W-:-:S09]  /*f8bb0*/  IMAD.WIDE R4, R160, 0x4, R14 ;  /* 0x00000004a0047825 */ /* 0x000fd200078e020e */
        /* <DEDUP_REMOVED lines=9> */
[----:B-1----:R-:W-:-:S12]  /*f8c50*/  IMAD.WIDE R4, R151, 0x4, R18 ;  /* 0x0000000497047825 */ /* 0x002fd800078e0212 */
        /* <DEDUP_REMOVED lines=13> */
[----:B------:R-:W4:Y:S01]  /*f8d30*/  LDL.LU R151, [R1+0x111c] ;  /* 0x00111c0001977983 */ /* 0x000f220000300800 */
[----:B------:R-:W-:-:S05]  /*f8d40*/  LOP3.LUT P1, RZ, R3, 0x2000000, RZ, 0xc0, !PT ;  /* 0x0200000003ff7812 */ /* 0x000fca000782c0ff */
[----:B--2---:R1:W-:Y:S04]  /*f8d50*/  @P0 STG.E desc[UR58][R4.64], R181 ;  /* 0x000000b504000986 */ /* 0x0043e8000c10193a */
[----:B-1----:R-:W2:Y:S01]  /*f8d60*/  LDL.LU R181, [R1+0x2f8] ;  /* 0x0002f80001b57983 */ /* 0x002ea20000300800 */
[----:B------:R-:W-:Y:S01]  /*f8d70*/  ISETP.LT.AND P0, PT, R162, UR4, !P1 ;  /* 0x00000004a2007c0c */ /* 0x000fe2000cf01270 */
[----:B------:R-:W-:-:S12]  /*f8d80*/  IMAD.WIDE R4, R184, 0x4, R18 ;  /* 0x00000004b8047825 */ /* 0x000fd800078e0212 */
        /* <DEDUP_REMOVED lines=8> */
[----:B------:R1:W-:Y:S02]  /*f8e10*/  @P0 STG.E desc[UR58][R4.64], R183 ;  /* 0x000000b704000986 */ /* 0x0003e4000c10193a */
[----:B-1----:R-:W-:Y:S02]  /*f8e20*/  IMAD.WIDE R4, R184, 0x4, R12 ;  /* 0x00000004b8047825 */ /* 0x002fe400078e020c */
[----:B------:R-:W4:Y:S01]  /*f8e30*/  LDL.LU R184, [R1+0xcec] ;  /* 0x000cec0001b87983 */ /* 0x000f220000300800 */
[----:B------:R-:W-:Y:S02]  /*f8e40*/  ISETP.LT.AND P1, PT, R186, UR4, !P1 ;  /* 0x00000004ba007c0c */ /* 0x000fe4000cf21270 */
[----:B------:R-:W-:Y:S01]  /*f8e50*/  LOP3.LUT P2, RZ, R3, 0x1000000, RZ, 0xc0, !PT ;  /* 0x0100000003ff7812 */ /* 0x000fe2000784c0ff */
[----:B------:R-:W4:Y:S03]  /*f8e60*/  LDL.LU R183, [R1+0x1120] ;  /* 0x0011200001b77983 */ /* 0x000f260000300800 */
[----:B------:R-:W-:-:S07]  /*f8e70*/  ISETP.LT.AND P0, PT, R162, UR4, !P2 ;  /* 0x00000004a2007c0c */ /* 0x000fce000d701270 */
[----:B------:R1:W-:Y:S02]  /*f8e80*/  @P1 STG.E desc[UR58][R4.64], R161 ;  /* 0x000000a104001986 */ /* 0x0003e4000c10193a */
[C---:B-1----:R-:W-:Y:S02]  /*f8e90*/  IMAD.WIDE R4, R160.reuse, 0x4, R18 ;  /* 0x00000004a0047825 */ /* 0x042fe400078e0212 */
[----:B------:R-:W4:Y:S04]  /*f8ea0*/  LDL.LU R161, [R1+0xccc] ;  /* 0x000ccc0001a17983 */ /* 0x000f280000300800 */
[----:B------:R1:W-:Y:S01]  /*f8eb0*/  @P0 STG.E desc[UR58][R4.64], R249 ;  /* 0x000000f904000986 */ /* 0x0003e2000c10193a */
[----:B------:R-:W-:Y:S01]  /*f8ec0*/  ISETP.LT.AND P0, PT, R187, UR4, !P2 ;  /* 0x00000004bb007c0c */ /* 0x000fe2000d701270 */
[----:B-1----:R-:W-:-:S12]  /*f8ed0*/  IMAD.WIDE R4, R160, 0x4, R16 ;  /* 0x00000004a0047825 */ /* 0x002fd800078e0210 */
[----:B------:R1:W-:Y:S01]  /*f8ee0*/  @P0 STG.E desc[UR58][R4.64], R248 ;  /* 0x000000f804000986 */ /* 0x0003e2000c10193a */
[----:B------:R-:W-:-:S03]  /*f8ef0*/  ISETP.LT.AND P0, PT, R185, UR4, !P2 ;  /* 0x00000004b9007c0c */ /* 0x000fc6000d701270 */
[----:B-1----:R-:W4:Y:S01]  /*f8f00*/  LDL.LU R248, [R1+0x4bc] ;  /* 0x0004bc0001f87983 */ /* 0x002f220000300800 */
[----:B------:R-:W-:Y:S01]  /*f8f10*/  IMAD.WIDE R4, R160, 0x4, R14 ;  /* 0x00000004a0047825 */ /* 0x000fe200078e020e */
[----:B------:R-:W-:-:S08]  /*f8f20*/  ISETP.LT.AND P2, PT, R186, UR4, !P2 ;  /* 0x00000004ba007c0c */ /* 0x000fd0000d741270 */
[----:B------:R1:W-:Y:S04]  /*f8f30*/  @P0 STG.E desc[UR58][R4.64], R182 ;  /* 0x000000b604000986 */ /* 0x0003e8000c10193a */
[----:B-1----:R-:W4:Y:S01]  /*f8f40*/  LDL.LU R182, [R1+0x42c] ;  /* 0x00042c0001b67983 */ /* 0x002f220000300800 */
[----:B------:R-:W-:Y:S01]  /*f8f50*/  IMAD.WIDE R4, R160, 0x4, R12 ;  /* 0x00000004a0047825 */ /* 0x000fe200078e020c */
[----:B------:R-:W-:-:S04]  /*f8f60*/  LOP3.LUT P5, RZ, R7, 0x1000, RZ, 0xc0, !PT ;  /* 0x0000100007ff7812 */ /* 0x000fc800078ac0ff */
[----:B------:R-:W-:Y:S01]  /*f8f70*/  ISETP.LT.AND P0, PT, R162, UR4, !P5 ;  /* 0x00000004a2007c0c */ /* 0x000fe2000ef01270 */
[----:B--2---:R1:W-:Y:S04]  /*f8f80*/  @P2 STG.E desc[UR58][R4.64], R181 ;  /* 0x000000b504002986 */ /* 0x0043e8000c10193a */
[----:B-1----:R-:W2:Y:S01]  /*f8f90*/  LDL.LU R181, [R1+0x3ec] ;  /* 0x0003ec0001b57983 */ /* 0x002ea20000300800 */
[----:B------:R-:W-:-:S03]  /*f8fa0*/  IMAD.WIDE R4, R151, 0x4, R18 ;  /* 0x0000000497047825 */ /* 0x000fc600078e0212 */
[----:B------:R-:W2:Y:S04]  /*f8fb0*/  LDL.LU R160, [R1+0x2fc] ;  /* 0x0002fc0001a07983 */ /* 0x000ea80000300800 */
[----:B---3--:R1:W-:Y:S01]  /*f8fc0*/  @P0 STG.E desc[UR58][R4.64], R163 ;  /* 0x000000a304000986 */ /* 0x0083e2000c10193a */
[----:B------:R-:W-:Y:S01]  /*f8fd0*/  ISETP.LT.AND P0, PT, R187, UR4, !P5 ;  /* 0x00000004bb007c0c */ /* 0x000fe2000ef01270 */
[----:B-1----:R-:W-:Y:S02]  /*f8fe0*/  IMAD.WIDE R4, R151, 0x4, R16 ;  /* 0x0000000497047825 */ /* 0x002fe400078e0210 */
[----:B------:R-:W3:Y:S10]  /*f8ff0*/  LDL.LU R163, [R1+0x1124] ;  /* 0x0011240001a37983 */ /* 0x000ef40000300800 */
[----:B----4-:R1:W-:Y:S01]  /*f9000*/  @P0 STG.E desc[UR58][R4.64], R150 ;  /* 0x0000009604000986 */ /* 0x0103e2000c10193a */
        /* <DEDUP_REMOVED lines=21> */
[----:B------:R-:W-:-:S08]  /*f9160*/  LOP3.LUT P6, RZ, R7, 0x40000, RZ, 0xc0, !PT ;  /* 0x0004000007ff7812 */ /* 0x000fd000078cc0ff */
[----:B--2---:R1:W-:Y:S04]  /*f9170*/  @P0 STG.E desc[UR58][R4.64], R181 ;  /* 0x000000b504000986 */ /* 0x0043e8000c10193a */
[----:B-1----:R-:W2:Y:S01]  /*f9180*/  LDL.LU R181, [R1+0xd50] ;  /* 0x000d500001b57983 */ /* 0x002ea20000300800 */
[----:B------:R-:W-:-:S03]  /*f9190*/  IMAD.WIDE R4, R183, 0x4, R12 ;  /* 0x00000004b7047825 */ /* 0x000fc600078e020c */
[----:B------:R-:W2:Y:S01]  /*f91a0*/  LDL.LU R183, [R1+0x790] ;  /* 0x0007900001b77983 */ /* 0x000ea20000300800 */
[----:B------:R-:W-:-:S13]  /*f91b0*/  ISETP.LT.AND P0, PT, R186, UR4, !P1 ;  /* 0x00000004ba007c0c */ /* 0x000fda000cf01270 */
[----:B------:R1:W-:Y:S01]  /*f91c0*/  @P0 STG.E desc[UR58][R4.64], R160 ;  /* 0x000000a004000986 */ /* 0x0003e2000c10193a */
[----:B------:R-:W-:-:S03]  /*f91d0*/  ISETP.LT.AND P0, PT, R162, UR4, !P6 ;  /* 0x00000004a2007c0c */ /* 0x000fc6000f701270 */
[----:B-1----:R-:W2:Y:S04]  /*f91e0*/  LDL.LU R160, [R1+0x112c] ;  /* 0x00112c0001a07983 */ /* 0x002ea80000300800 */
[----:B------:R-:W2:Y:S01]  /*f91f0*/  LDL.LU R248, [R1+0x5e0] ;  /* 0x0005e00001f87983 */ /* 0x000ea20000300800 */
[----:B---3--:R-:W-:-:S05]  /*f9200*/  IMAD.WIDE R4, R163, 0x4, R18 ;  /* 0x00000004a3047825 */ /* 0x008fca00078e0212 */
[----:B----4-:R1:W-:Y:S01]  /*f9210*/  @P0 STG.E desc[UR58][R4.64], R150 ;  /* 0x0000009604000986 */ /* 0x0103e2000c10193a */
[----:B------:R-:W-:-:S03]  /*f9220*/  ISETP.LT.AND P0, PT, R187, UR4, !P6 ;  /* 0x00000004bb007c0c */ /* 0x000fc6000f701270 */
[----:B-1----:R-:W3:Y:S01]  /*f9230*/  LDL.LU R150, [R1+0xe04] ;  /* 0x000e040001967983 */ /* 0x002ee20000300800 */
        /* <DEDUP_REMOVED lines=24> */
[----:B------:R1:W-:Y:S04]  /*f93c0*/  @P0 STG.E desc[UR58][R4.64], R183 ;  /* 0x000000b704000986 */ /* 0x0003e8000c10193a */
[----:B-1----:R-:W2:Y:S01]  /*f93d0*/  LDL.LU R183, [R1+0x794] ;  /* 0x0007940001b77983 */ /* 0x002ea20000300800 */
[----:B------:R-:W-:Y:S01]  /*f93e0*/  ISETP.LT.AND P0, PT, R186, UR4, !P2 ;  /* 0x00000004ba007c0c */ /* 0x000fe2000d701270 */
[----:B------:R-:W-:Y:S02]  /*f93f0*/  IMAD.WIDE R4, R161, 0x4, R12 ;  /* 0x00000004a1047825 */ /* 0x000fe400078e020c */
[----:B------:R-:W2:Y:S10]  /*f9400*/  LDL.LU R161, [R1+0x1134] ;  /* 0x0011340001a17983 */ /* 0x000eb40000300800 */
[----:B------:R1:W-:Y:S01]  /*f9410*/  @P0 STG.E desc[UR58][R4.64], R248 ;  /* 0x000000f804000986 */ /* 0x0003e2000c10193a */
        /* <DEDUP_REMOVED lines=29> */
[----:B------:R1:W-:Y:S04]  /*f95f0*/  @P0 STG.E desc[UR58][R4.64], R183 ;  /* 0x000000b704000986 */ /* 0x0003e8000c10193a */
[----:B-1----:R-:W2:Y:S01]  /*f9600*/  LDL.LU R183, [R1+0xd58] ;  /* 0x000d580001b77983 */ /* 0x002ea20000300800 */
[----:B------:R-:W-:-:S03]  /*f9610*/  IMAD.WIDE R4, R163, 0x4, R12 ;  /* 0x00000004a3047825 */ /* 0x000fc600078e020c */
[----:B------:R-:W2:Y:S01]  /*f9620*/  LDL.LU R163, [R1+0x798] ;  /* 0x0007980001a37983 */ /* 0x000ea20000300800 */
[----:B------:R-:W-:-:S03]  /*f9630*/  ISETP.LT.AND P0, PT, R186, UR4, !P1 ;  /* 0x00000004ba007c0c */ /* 0x000fc6000cf01270 */
[----:B------:R-:W2:Y:S10]  /*f9640*/  LDL.LU R182, [R1+0x113c] ;  /* 0x00113c0001b67983 */ /* 0x000eb40000300800 */
[----:B------:R1:W-:Y:S01]  /*f9650*/  @P0 STG.E desc[UR58][R4.64], R248 ;  /* 0x000000f804000986 */ /* 0x0003e2000c10193a */
[----:B------:R-:W-:Y:S01]  /*f9660*/  ISETP.LT.AND P0, PT, R162, UR4, !P6 ;  /* 0x00000004a2007c0c */ /* 0x000fe2000f701270 */
[----:B-1----:R-:W-:-:S12]  /*f9670*/  IMAD.WIDE R4, R161, 0x4, R18 ;  /* 0x00000004a1047825 */ /* 0x002fd800078e0212 */
        /* <DEDUP_REMOVED lines=13> */
[----:B------:R-:W4:Y:S04]  /*f9750*/  LDL.LU R161, [R1+0xd9c] ;  /* 0x000d9c0001a17983 */ /* 0x000f280000300800 */
[----:B------:R-:W4:Y:S06]  /*f9760*/  LDL.LU R248, [R1+0x1140] ;  /* 0x0011400001f87983 */ /* 0x000f2c0000300800 */
        /* <DEDUP_REMOVED lines=11> */
[----:B------:R-:W-:-:S09]  /*f9820*/  IMAD.WIDE R4, R150, 0x4, R14 ;  /* 0x0000000496047825 */ /* 0x000fd200078e020e */
[----:B------:R1:W-:Y:S04]  /*f9830*/  @P0 STG.E desc[UR58][R4.64], R163 ;  /* 0x000000a304000986 */ /* 0x0003e8000c10193a */
[----:B-1----:R-:W2:Y:S01]  /*f9840*/  LDL.LU R163, [R1+0xd5c] ;  /* 0x000d5c0001a37983 */ /* 0x002ea20000300800 */
[----:B------:R-:W-:-:S03]  /*f9850*/  ISETP.LT.AND P0, PT, R186, UR4, !P5 ;  /* 0x00000004ba007c0c */ /* 0x000fc6000ef01270 */
[----:B------:R-:W2:Y:S01]  /*f9860*/  LDL.LU R249, [R1+0x79c] ;  /* 0x00079c0001f97983 */ /* 0x000ea20000300800 */
[----:B------:R-:W-:-:S03]  /*f9870*/  IMAD.WIDE R4, R150, 0x4, R12 ;  /* 0x0000000496047825 */ /* 0x000fc600078e020c */
[----:B------:R-:W2:Y:S06]  /*f9880*/  LDL.LU R150, [R1+0x1144] ;  /* 0x0011440001967983 */ /* 0x000eac0000300800 */
        /* <DEDUP_REMOVED lines=12> */
[----:B------:R-:W-:-:S11]  /*f9950*/  LOP3.LUT P2, RZ, R8, 0x2, RZ, 0xc0, !PT ;  /* 0x0000000208ff7812 */ /* 0x000fd6000784c0ff */
[----:B------:R1:W-:Y:S01]  /*f9960*/  @P0 STG.E desc[UR58][R4.64], R161 ;  /* 0x000000a104000986 */ /* 0x0003e2000c10193a */
[----:B------:R-:W-:-:S03]  /*f9970*/  ISETP.LT.AND P0, PT, R186, UR4, !P1 ;  /* 0x00000004ba007c0c */ /* 0x000fc6000cf01270 */
[----:B-1----:R-:W4:Y:S01]  /*f9980*/  LDL.LU R161, [R1+0xd80] ;  /* 0x000d800001a17983 */ /* 0x002f220000300800 */
[----:B------:R-:W-:-:S03]  /*f9990*/  IMAD.WIDE R4, R182, 0x4, R12 ;  /* 0x00000004b6047825 */ /* 0x000fc600078e020c */
[----:B------:R-:W4:Y:S06]  /*f99a0*/  LDL.LU R182, [R1+0xd40] ;  /* 0x000d400001b67983 */ /* 0x000f2c0000300800 */
[----:B--2---:R1:W-:Y:S01]  /*f99b0*/  @P0 STG.E desc[UR58][R4.64], R181 ;  /* 0x000000b504000986 */ /* 0x0043e2000c10193a */
[----:B------:R-:W-:Y:S01]  /*f99c0*/  ISETP.LT.AND P0, PT, R162, UR4, !P2 ;  /* 0x00000004a2007c0c */ /* 0x000fe2000d701270 */
[----:B-1----:R-:W-:Y:S02]  /*f99d0*/  IMAD.WIDE R4, R248, 0x4, R18 ;  /* 0x00000004f8047825 */ /* 0x002fe400078e0212 */
[----:B------:R-:W2:Y:S10]  /*f99e0*/  LDL.LU R181, [R1+0x1148] ;  /* 0x0011480001b57983 */ /* 0x000eb40000300800 */
[----:B------:R1:W-:Y:S01]  /*f99f0*/  @P0 STG.E desc[UR58][R4.64], R183 ;  /* 0x000000b704000986 */ /* 0x0003e2000c10193a */
[----:B------:R-:W-:-:S03]  /*f9a00*/  ISETP.LT.AND P0, PT, R187, UR4, !P2 ;  /* 0x00000004bb007c0c */ /* 0x000fc6000d701270 */
[----:B-1----:R-:W2:Y:S01]  /*f9a10*/  LDL.LU R183, [R1+0x400] ;  /* 0x0004000001b77983 */ /* 0x002ea20000300800 */
[----:B------:R-:W-:-:S09]  /*f9a20*/  IMAD.WIDE R4, R248, 0x4, R16 ;  /* 0x00000004f8047825 */ /* 0x000fd200078e0210 */
[----:B------:R1:W-:Y:S04]  /*f9a30*/  @P0 STG.E desc[UR58][R4.64], R163 ;  /* 0x000000a304000986 */ /* 0x0003e8000c10193a */
[----:B-1----:R-:W2:Y:S01]  /*f9a40*/  LDL.LU R163, [R1+0x120] ;  /* 0x0001200001a37983 */ /* 0x002ea20000300800 */
[----:B------:R-:W-:Y:S01]  /*f9a50*/  ISETP.LT.AND P0, PT, R185, UR4, !P2 ;  /* 0x00000004b9007c0c */ /* 0x000fe2000d701270 */
[----:B------:R-:W-:Y:S01]  /*f9a60*/  IMAD.WIDE R4, R248, 0x4, R14 ;  /* 0x00000004f8047825 */ /* 0x000fe200078e020e */
[----:B------:R-:W-:-:S11]  /*f9a70*/  LOP3.LUT P6, RZ, R8, 0x8, RZ, 0xc0, !PT ;  /* 0x0000000808ff7812 */ /* 0x000fd600078cc0ff */
[----:B------:R1:W-:Y:S01]  /*f9a80*/  @P0 STG.E desc[UR58][R4.64], R249 ;  /* 0x000000f904000986 */ /* 0x0003e2000c10193a */
[----:B------:R-:W-:Y:S01]  /*f9a90*/  ISETP.LT.AND P0, PT, R186, UR4, !P2 ;  /* 0x00000004ba007c0c */ /* 0x000fe2000d701270 */
[----:B-1----:R-:W-:-:S12]  /*f9aa0*/  IMAD.WIDE R4, R248, 0x4, R12 ;  /* 0x00000004f8047825 */ /* 0x002fd800078e020c */
        /* <DEDUP_REMOVED lines=18> */
[----:B------:R1:W-:Y:S01]  /*f9bd0*/  @P0 STG.E desc[UR58][R4.64], R182 ;  /* 0x000000b604000986 */ /* 0x0003e2000c10193a */
[----:B------:R-:W-:-:S03]  /*f9be0*/  ISETP.LT.AND P0, PT, R162, UR4, !P5 ;  /* 0x00000004a2007c0c */ /* 0x000fc6000ef01270 */
[----:B-1----:R-:W4:Y:S01]  /*f9bf0*/  LDL.LU R182, [R1+0xd44] ;  /* 0x000d440001b67983 */ /* 0x002f220000300800 */
[----:B--2---:R-:W-:-:S09]  /*f9c00*/  IMAD.WIDE R4, R181, 0x4, R18 ;  /* 0x00000004b5047825 */ /* 0x004fd200078e0212 */
        /* <DEDUP_REMOVED lines=11> */
[----:B-1----:R-:W-:Y:S02]  /*f9cc0*/  IMAD.WIDE R4, R181, 0x4, R12 ;  /* 0x00000004b5047825 */ /* 0x002fe400078e020c */
[----:B------:R-:W2:Y:S10]  /*f9cd0*/  LDL.LU R181, [R1+0x1170] ;  /* 0x0011700001b57983 */ /* 0x000eb40000300800 */
[----:B------:R3:W-:Y:S01]  /*f9ce0*/  @P0 STG.E desc[UR58][R4.64], R236 ;  /* 0x000000ec04000986 */ /* 0x0007e2000c10193a */
[----:B------:R-:W-:Y:S01]  /*f9cf0*/  ISETP.LT.AND P0, PT, R162, UR4, !P1 ;  /* 0x00000004a2007c0c */ /* 0x000fe2000cf01270 */
[----:B---3--:R-:W-:-:S12]  /*f9d00*/  IMAD.WIDE R4, R184, 0x4, R18 ;  /* 0x00000004b8047825 */ /* 0x008fd800078e0212 */
[----:B----4-:R1:W-:Y:S01]  /*f9d10*/  @P0 STG.E desc[UR58][R4.64], R151 ;  /* 0x0000009704000986 */ /* 0x0103e2000c10193a */
[----:B------:R-:W-:-:S03]  /*f9d20*/  ISETP.LT.AND P0, PT, R187, UR4, !P1 ;  /* 0x00000004bb007c0c */ /* 0x000fc6000cf01270 */
[----:B-1----:R-:W3:Y:S01]  /*f9d30*/  LDL.LU R151, [R1+0xdf8] ;  /* 0x000df80001977983 */ /* 0x002ee20000300800 */
        /* <DEDUP_REMOVED lines=13> */
[----:B------:R-:W4:Y:S04]  /*f9e10*/  LDL.LU R249, [R1+0xd48] ;  /* 0x000d480001f97983 */ /* 0x000f280000300800 */
[----:B------:R-:W4:Y:S01]  /*f9e20*/  LDL.LU R248, [R1+0x408] ;  /* 0x0004080001f87983 */ /* 0x000f220000300800 */
[----:B-1----:R-:W-:Y:S01]  /*f9e30*/  IMAD.WIDE R4, R150, 0x4, R18 ;  /* 0x0000000496047825 */ /* 0x002fe200078e0212 */
[----:B------:R-:W-:-:S04]  /*f9e40*/  LOP3.LUT P5, RZ, R8, 0x1000, RZ, 0xc0, !PT ;  /* 0x0000100008ff7812 */ /* 0x000fc800078ac0ff */
[----:B--2---:R1:W-:Y:S01]  /*f9e50*/  @P0 STG.E desc[UR58][R4.64], R183 ;  /* 0x000000b704000986 */ /* 0x0043e2000c10193a */
[----:B------:R-:W-:Y:S01]  /*f9e60*/  ISETP.LT.AND P0, PT, R187, UR4, !P6 ;  /* 0x00000004bb007c0c */ /* 0x000fe2000f701270 */
[----:B-1----:R-:W-:-:S12]  /*f9e70*/  IMAD.WIDE R4, R150, 0x4, R16 ;  /* 0x0000000496047825 */ /* 0x002fd800078e0210 */
[----:B------:R1:W-:Y:S04]  /*f9e80*/  @P0 STG.E desc[UR58][R4.64], R163 ;  /* 0x000000a304000986 */ /* 0x0003e8000c10193a */
[----:B-1----:R-:W2:Y:S01]  /*f9e90*/  LDL.LU R163, [R1+0x128] ;  /* 0x0001280001a37983 */ /* 0x002ea20000300800 */
[----:B------:R-:W-:Y:S01]  /*f9ea0*/  ISETP.LT.AND P0, PT, R185, UR4, !P6 ;  /* 0x00000004b9007c0c */ /* 0x000fe2000f701270 */
[----:B------:R-:W-:Y:S02]  /*f9eb0*/  IMAD.WIDE R4, R150, 0x4, R14 ;  /* 0x0000000496047825 */ /* 0x000fe400078e020e */
[----:B------:R-:W2:Y:S04]  /*f9ec0*/  LDL.LU R183, [R1+0x1180] ;  /* 0x0011800001b77983 */ /* 0x000ea80000300800 */
[----:B------:R-:W2:Y:S06]  /*f9ed0*/  LDL.LU R182, [R1+0xdfc] ;  /* 0x000dfc0001b67983 */ /* 0x000eac0000300800 */
[----:B------:R1:W-:Y:S01]  /*f9ee0*/  @P0 STG.E desc[UR58][R4.64], R245 ;  /* 0x000000f504000986 */ /* 0x0003e2000c10193a */
[----:B------:R-:W-:Y:S01]  /*f9ef0*/  ISETP.LT.AND P0, PT, R186, UR4, !P6 ;  /* 0x00000004ba007c0c */ /* 0x000fe2000f701270 */
[----:B-1----:R-:W-:-:S12]  /*f9f00*/  IMAD.WIDE R4, R150, 0x4, R12 ;  /* 0x0000000496047825 */ /* 0x002fd800078e020c */
[----:B------:R1:W-:Y:S01]  /*f9f10*/  @P0 STG.E desc[UR58][R4.64], R237 ;  /* 0x000000ed04000986 */ /* 0x0003e2000c10193a */
[----:B------:R-:W-:Y:S01]  /*f9f20*/  ISETP.LT.AND P0, PT, R162, UR4, !P5 ;  /* 0x00000004a2007c0c */ /* 0x000fe2000ef01270 */
[----:B-1----:R-:W-:-:S12]  /*f9f30*/  IMAD.WIDE R4, R181, 0x4, R18 ;  /* 0x00000004b5047825 */ /* 0x002fd800078e0212 */
[----:B---3--:R1:W-:Y:S01]  /*f9f40*/  @P0 STG.E desc[UR58][R4.64], R151 ;  /* 0x0000009704000986 */ /* 0x0083e2000c10193a */
[----:B------:R-:W-:-:S03]  /*f9f50*/  ISETP.LT.AND P0, PT, R187, UR4, !P5 ;  /* 0x00000004bb007c0c */ /* 0x000fc6000ef01270 */
[----:B-1----:R-:W3:Y:S01]  /*f9f60*/  LDL.LU R151, [R1+0xdac] ;  /* 0x000dac0001977983 */ /* 0x002ee20000300800 */
[----:B------:R-:W-:-:S09]  /*f9f70*/  IMAD.WIDE R4, R181, 0x4, R16 ;  /* 0x00000004b5047825 */ /* 0x000fd200078e0210 */
[----:B----4-:R1:W-:Y:S04]  /*f9f80*/  @P0 STG.E desc[UR58][R4.64], R160 ;  /* 0x000000a004000986 */ /* 0x0103e8000c10193a */
[----:B-1----:R-:W4:Y:S01]  /*f9f90*/  LDL.LU R160, [R1+0xd8c] ;  /* 0x000d8c0001a07983 */ /* 0x002f220000300800 */
[----:B------:R-:W-:Y:S01]  /*f9fa0*/  ISETP.LT.AND P0, PT, R185, UR4, !P5 ;  /* 0x00000004b9007c0c */ /* 0x000fe2000ef01270 */
[C---:B------:R-:W-:Y:S01]  /*f9fb0*/  IMAD.WIDE R4, R181.reuse, 0x4, R14 ;  /* 0x00000004b5047825 */ /* 0x040fe200078e020e */
[----:B------:R-:W-:Y:S01]  /*f9fc0*/  LOP3.LUT P2, RZ, R8, 0x4000, RZ, 0xc0, !PT ;  /* 0x0000400008ff7812 */ /* 0x000fe2000784c0ff */
[----:B------:R-:W4:Y:S10]  /*f9fd0*/  LDL.LU R150, [R1+0xd4c] ;  /* 0x000d4c0001967983 */ /* 0x000f340000300800 */
[----:B------:R1:W-:Y:S01]  /*f9fe0*/  @P0 STG.E desc[UR58][R4.64], R161 ;  /* 0x000000a104000986 */ /* 0x0003e2000c10193a */
[----:B------:R-:W-:Y:S01]  /*f9ff0*/  ISETP.LT.AND P0, PT, R186, UR4, !P5 ;  /* 0x00000004ba007c0c */ /* 0x000fe2000ef01270 */
[----:B-1----:R-:W-:-:S02]  /*fa000*/  IMAD.WIDE R4, R181, 0x4, R12 ;  /* 0x00000004b5047825 */ /* 0x002fc400078e020c */
[----:B------:R-:W4:Y:S10]  /*fa010*/  LDL.LU R161, [R1+0x40c] ;  /* 0x00040c0001a17983 */ /* 0x000f340000300800 */
[----:B------:R1:W-:Y:S01]  /*fa020*/  @P0 STG.E desc[UR58][R4.64], R249 ;  /* 0x000000f904000986 */ /* 0x0003e2000c10193a */
[----:B------:R-:W-:-:S03]  /*fa030*/  ISETP.LT.AND P0, PT, R162, UR4, !P2 ;  /* 0x00000004a2007c0c */ /* 0x000fc6000d701270 */
[----:B------:R-:W4:Y:S01]  /*fa040*/  LDL.LU R181, [R1+0x1184] ;  /* 0x0011840001b57983 */ /* 0x000f220000300800 */
[----:B-1----:R-:W-:-:S09]  /*fa050*/  IMAD.WIDE R4, R184, 0x4, R18 ;  /* 0x00000004b8047825 */ /* 0x002fd200078e0212 */
[----:B------:R1:W-:Y:S01]  /*fa060*/  @P0 STG.E desc[UR58][R4.64], R248 ;  /* 0x000000f804000986 */ /* 0x0003e2000c10193a */
[----:B------:R-:W-:Y:S01]  /*fa070*/  ISETP.LT.AND P0, PT, R187, UR4, !P2 ;  /* 0x00000004bb007c0c */ /* 0x000fe2000d701270 */
[----:B-1----:R-:W-:Y:S01]  /*fa080*/  IMAD.WIDE R4, R184, 0x4, R16 ;  /* 0x00000004b8047825 */ /* 0x002fe200078e0210 */
[----:B------:R-:W-:-:S11]  /*fa090*/  LOP3.LUT P1, RZ, R8, 0x10000, RZ, 0xc0, !PT ;  /* 0x0001000008ff7812 */ /* 0x000fd6000782c0ff */
[----:B--2---:R1:W-:Y:S04]  /*fa0a0*/  @P0 STG.E desc[UR58][R4.64], R163 ;  /* 0x000000a304000986 */ /* 0x0043e8000c10193a */
[----:B-1----:R-:W2:Y:S01]  /*fa0b0*/  LDL.LU R163, [R1+0x12c] ;  /* 0x00012c0001a37983 */ /* 0x002ea20000300800 */
[----:B------:R-:W-:Y:S01]  /*fa0c0*/  ISETP.LT.AND P0, PT, R185, UR4, !P2 ;  /* 0x00000004b9007c0c */ /* 0x000fe2000d701270 */
[----:B------:R-:W-:-:S12]  /*fa0d0*/  IMAD.WIDE R4, R184, 0x4, R14 ;  /* 0x00000004b8047825 */ /* 0x000fd800078e020e */
[----:B------:R1:W-:Y:S01]  /*fa0e0*/  @P0 STG.E desc[UR58][R4.64], R246 ;  /* 0x000000f604000986 */ /* 0x0003e2000c10193a */
[----:B------:R-:W-:Y:S01]  /*fa0f0*/  ISETP.LT.AND P0, PT, R186, UR4, !P2 ;  /* 0x00000004ba007c0c */ /* 0x000fe2000d701270 */
[----:B-1----:R-:W-:Y:S02]  /*fa100*/  IMAD.WIDE R4, R184, 0x4, R12 ;  /* 0x00000004b8047825 */ /* 0x002fe400078e020c */
[----:B------:R-:W2:Y:S10]  /*fa110*/  LDL.LU R184, [R1+0x1190] ;  /* 0x0011900001b87983 */ /* 0x000eb40000300800 */
[----:B------:R1:W-:Y:S01]  /*fa120*/  @P0 STG.E desc[UR58][R4.64], R238 ;  /* 0x000000ee04000986 */ /* 0x0003e2000c10193a */
[----:B------:R-:W-:Y:S01]  /*fa130*/  ISETP.LT.AND P0, PT, R162, UR4, !P1 ;  /* 0x00000004a2007c0c */ /* 0x000fe2000cf01270 */
[----:B-1----:R-:W-:-:S12]  /*fa140*/  IMAD.WIDE R4, R183, 0x4, R18 ;  /* 0x00000004b7047825 */ /* 0x002fd800078e0212 */
[----:B------:R1:W-:Y:S01]  /*fa150*/  @P0 STG.E desc[UR58][R4.64], R182 ;  /* 0x000000b604000986 */ /* 0x0003e2000c10193a */
[----:B------:R-:W-:-:S03]  /*fa160*/  ISETP.LT.AND P0, PT, R187, UR4, !P1 ;  /* 0x00000004bb007c0c */ /* 0x000fc6000cf01270 */
[----:B-1----:R-:W2:Y:S01]  /*fa170*/  LDL.LU R182, [R1+0xe40] ;  /* 0x000e400001b67983 */ /* 0x002ea20000300800 */
[----:B------:R-:W-:-:S09]  /*fa180*/  IMAD.WIDE R4, R183, 0x4, R16 ;  /* 0x00000004b7047825 */ /* 0x000fd200078e0210 */
[----:B---3--:R1:W-:Y:S01]  /*fa190*/  @P0 STG.E desc[UR58][R4.64], R151 ;  /* 0x0000009704000986 */ /* 0x0083e2000c10193a */
[----:B------:R-:W-:-:S03]  /*fa1a0*/  ISETP.LT.AND P0, PT, R185, UR4, !P1 ;  /* 0x00000004b9007c0c */ /* 0x000fc6000cf01270 */
[----:B-1----:R-:W3:Y:S01]  /*fa1b0*/  LDL.LU R151, [R1+0xe10] ;  /* 0x000e100001977983 */ /* 0x002ee20000300800 */
[----:B------:R-:W-:-:S09]  /*fa1c0*/  IMAD.WIDE R4, R183, 0x4, R14 ;  /* 0x00000004b7047825 */ /* 0x000fd200078e020e */
[----:B----4-:R1:W-:Y:S04]  /*fa1d0*/  @P0 STG.E desc[UR58][R4.64], R160 ;  /* 0x000000a004000986 */ /* 0x0103e8000c10193a */
[----:B-1----:R-:W4:Y:S01]  /*fa1e0*/  LDL.LU R160, [R1+0xdd0] ;  /* 0x000dd00001a07983 */ /* 0x002f220000300800 */
        /* <DEDUP_REMOVED lines=11> */
[----:B------:R-:W-:Y:S01]  /*fa2a0*/  IMAD.WIDE R4, R181, 0x4, R16 ;  /* 0x00000004b5047825 */ /* 0x000fe200078e0210 */
[----:B------:R-:W-:-:S04]  /*fa2b0*/  LOP3.LUT P5, RZ, R8, 0x100000, RZ, 0xc0, !PT ;  /* 0x0010000008ff7812 */ /* 0x000fc800078ac0ff */
        /* <DEDUP_REMOVED lines=43> */
[----:B------:R-:W-:-:S03]  /*fa570*/  ISETP.LT.AND P0, PT, R162, UR4, !P1 ;  /* 0x00000004a2007c0c */ /* 0x000fc6000cf01270 */
[----:B------:R-:W2:Y:S01]  /*fa580*/  LDL.LU R251, [R1+0xe48] ;  /* 0x000e480001fb7983 */ /* 0x000ea20000300800 */
[----:B-1----:R-:W-:-:S09]  /*fa590*/  IMAD.WIDE R4, R181, 0x4, R18 ;  /* 0x00000004b5047825 */ /* 0x002fd200078e0212 */
        /* <DEDUP_REMOVED lines=9> */
[----:B------:R-:W-:-:S03]  /*fa630*/  IMAD.WIDE R4, R181, 0x4, R12 ;  /* 0x00000004b5047825 */ /* 0x000fc600078e020c */
[----:B------:R-:W4:Y:S04]  /*fa640*/  LDL.LU R181, [R1+0x11bc] ;  /* 0x0011bc0001b57983 */ /* 0x000f280000300800 */
[----:B------:R-:W4:Y:S04]  /*fa650*/  LDL.LU R250, [R1+0x558] ;  /* 0x0005580001fa7983 */ /* 0x000f280000300800 */
[----:B------:R-:W4:Y:S04]  /*fa660*/  LDL.LU R249, [R1+0x1a8] ;  /* 0x0001a80001f97983 */ /* 0x000f280000300800 */
[----:B------:R-:W4:Y:S01]  /*fa670*/  LDL.LU R248, [R1+0xb8] ;  /* 0x0000b80001f87983 */ /* 0x000f220000300800 */
[----:B------:R-:W-:-:S02]  /*fa680*/  ISETP.LT.AND P0, PT, R186, UR4, !P1 ;  /* 0x00000004ba007c0c */ /* 0x000fc4000cf01270 */
        /* <DEDUP_REMOVED lines=9> */
[----:B------:R-:W4:Y:S01]  /*fa720*/  LDL.LU R150, [R1+0xddc] ;  /* 0x000ddc0001967983 */ /* 0x000f220000300800 */
[----:B------:R-:W-:-:S09]  /*fa730*/  LOP3.LUT P6, RZ, R8, 0x40000000, RZ, 0xc0, !PT ;  /* 0x4000000008ff7812 */ /* 0x000fd200078cc0ff */
[----:B--2---:R1:W-:Y:S01]  /*fa740*/  @P0 STG.E desc[UR58][R4.64], R163 ;  /* 0x000000a304000986 */ /* 0x0043e2000c10193a */
[----:B------:R-:W-:Y:S01]  /*fa750*/  ISETP.LT.AND P0, PT, R185, UR4, !P5 ;  /* 0x00000004b9007c0c */ /* 0x000fe2000ef01270 */
[----:B-1----:R-:W-:-:S12]  /*fa760*/  IMAD.WIDE R4, R184, 0x4, R14 ;  /* 0x00000004b8047825 */ /* 0x002fd800078e020e */
[----:B------:R1:W-:Y:S02]  /*fa770*/  @P0 STG.E desc[UR58][R4.64], R241 ;  /* 0x000000f104000986 */ /* 0x0003e4000c10193a */
[----:B-1----:R-:W-:Y:S02]  /*fa780*/  IMAD.WIDE R4, R184, 0x4, R12 ;  /* 0x00000004b8047825 */ /* 0x002fe400078e020c */
[----:B------:R-:W2:Y:S01]  /*fa790*/  LDL.LU R184, [R1+0x11c8] ;  /* 0x0011c80001b87983 */ /* 0x000ea20000300800 */
[----:B------:R-:W-:-:S03]  /*fa7a0*/  ISETP.LT.AND P0, PT, R186, UR4, !P5 ;  /* 0x00000004ba007c0c */ /* 0x000fc6000ef01270 */
[----:B------:R-:W2:Y:S10]  /*fa7b0*/  LDL.LU R163, [R1+0x11d4] ;  /* 0x0011d40001a37983 */ /* 0x000eb40000300800 */
        /* <DEDUP_REMOVED lines=13> */
[----:B------:R-:W4:Y:S01]  /*fa890*/  LDL.LU R161, [R1+0xbc] ;  /* 0x0000bc0001a17983 */ /* 0x000f220000300800 */
[----:B------:R-:W-:Y:S02]  /*fa8a0*/  ISETP.LT.AND P0, PT, R186, UR4, !P6 ;  /* 0x00000004ba007c0c */ /* 0x000fe4000f701270 */
[----:B------:R-:W-:-:S11]  /*fa8b0*/  LOP3.LUT P2, RZ, R8, 0x80000000, RZ, 0xc0, !PT ;  /* 0x8000000008ff7812 */ /* 0x000fd6000784c0ff */
[----:B------:R1:W-:Y:S01]  /*fa8c0*/  @P0 STG.E desc[UR58][R4.64], R250 ;  /* 0x000000fa04000986 */ /* 0x0003e2000c10193a */
[----:B------:R-:W-:Y:S01]  /*fa8d0*/  ISETP.LT.AND P0, PT, R162, UR4, !P2 ;  /* 0x00000004a2007c0c */ /* 0x000fe2000d701270 */
[----:B-1----:R-:W-:-:S12]  /*fa8e0*/  IMAD.WIDE R4, R181, 0x4, R18 ;  /* 0x00000004b5047825 */ /* 0x002fd800078e0212 */
[----:B------:R1:W-:Y:S01]  /*fa8f0*/  @P0 STG.E desc[UR58][R4.64], R249 ;  /* 0x000000f904000986 */ /* 0x0003e2000c10193a */
[----:B------:R-:W-:Y:S01]  /*fa900*/  ISETP.LT.AND P0, PT, R187, UR4, !P2 ;  /* 0x00000004bb007c0c */ /* 0x000fe2000d701270 */
[----:B-1----:R-:W-:-:S12]  /*fa910*/  IMAD.WIDE R4, R181, 0x4, R16 ;  /* 0x00000004b5047825 */ /* 0x002fd800078e0210 */
[----:B------:R1:W-:Y:S01]  /*fa920*/  @P0 STG.E desc[UR58][R4.64], R248 ;  /* 0x000000f804000986 */ /* 0x0003e2000c10193a */
[----:B------:R-:W-:Y:S01]  /*fa930*/  ISETP.LT.AND P0, PT, R185, UR4, !P2 ;  /* 0x00000004b9007c0c */ /* 0x000fe2000d701270 */
[----:B-1----:R-:W-:-:S12]  /*fa940*/  IMAD.WIDE R4, R181, 0x4, R14 ;  /* 0x00000004b5047825 */ /* 0x002fd800078e020e */
[----:B------:R1:W-:Y:S02]  /*fa950*/  @P0 STG.E desc[UR58][R4.64], R242 ;  /* 0x000000f204000986 */ /* 0x0003e4000c10193a */
[----:B-1----:R-:W-:Y:S02]  /*fa960*/  IMAD.WIDE R4, R181, 0x4, R12 ;  /* 0x00000004b5047825 */ /* 0x002fe400078e020c */
[----:B------:R-:W4:Y:S01]  /*fa970*/  LDL.LU R181, [R1+0x11e0] ;  /* 0x0011e00001b57983 */ /* 0x000f220000300800 */
[----:B------:R-:W-:Y:S02]  /*fa980*/  ISETP.LT.AND P0, PT, R186, UR4, !P2 ;  /* 0x00000004ba007c0c */ /* 0x000fe4000d701270 */
[----:B------:R-:W-:-:S11]  /*fa990*/  LOP3.LUT P1, RZ, R9, 0x2, RZ, 0xc0, !PT ;  /* 0x0000000209ff7812 */ /* 0x000fd6000782c0ff */
[----:B------:R2:W-:Y:S01]  /*fa9a0*/  @P0 STG.E desc[UR58][R4.64], R234 ;  /* 0x000000ea04000986 */ /* 0x0005e2000c10193a */
[----:B------:R-:W-:Y:S01]  /*fa9b0*/  ISETP.LT.AND P0, PT, R162, UR4, !P1 ;  /* 0x00000004a2007c0c */ /* 0x000fe2000cf01270 */
[----:B--2---:R-:W-:-:S12]  /*fa9c0*/  IMAD.WIDE R4, R184, 0x4, R18 ;  /* 0x00000004b8047825 */ /* 0x004fd800078e0212 */
        /* <DEDUP_REMOVED lines=8> */
[----:B------:R-:W2:Y:S01]  /*faa50*/  LDL.LU R184, [R1+0x11ec] ;  /* 0x0011ec0001b87983 */ /* 0x000ea20000300800 */
[----:B------:R-:W-:Y:S02]  /*faa60*/  ISETP.LT.AND P0, PT, R186, UR4, !P1 ;  /* 0x00000004ba007c0c */ /* 0x000fe4000cf01270 */
[----:B------:R-:W-:-:S11]  /*faa70*/  LOP3.LUT P3, RZ, R3, 0x800000, RZ, 0xc0, !PT ;  /* 0x0080000003ff7812 */ /* 0x000fd6000786c0ff */
[----:B---3--:R1:W-:Y:S01]  /*faa80*/  @P0 STG.E desc[UR58][R4.64], R151 ;  /* 0x0000009704000986 */ /* 0x0083e2000c10193a */
[----:B------:R-:W-:Y:S01]  /*faa90*/  ISETP.LT.AND P0, PT, R162, UR4, !P3 ;  /* 0x00000004a2007c0c */ /* 0x000fe2000df01270 */
[----:B-1----:R-:W-:-:S12]  /*faaa0*/  IMAD.WIDE R4, R163, 0x4, R18 ;  /* 0x00000004a3047825 */ /* 0x002fd800078e0212 */
[----:B----4-:R1:W-:Y:S01]  /*faab0*/  @P0 STG.E desc[UR58][R4.64], R160 ;  /* 0x000000a004000986 */ /* 0x0103e2000c10193a */
[----:B------:R-:W-:Y:S01]  /*faac0*/  ISETP.LT.AND P0, PT, R187, UR4, !P3 ;  /* 0x00000004bb007c0c */ /* 0x000fe2000df01270 */
[----:B-1----:R-:W-:-:S12]  /*faad0*/  IMAD.WIDE R4, R163, 0x4, R16 ;  /* 0x00000004a3047825 */ /* 0x002fd800078e0210 */
[----:B------:R1:W-:Y:S04]  /*faae0*/  @P0 STG.E desc[UR58][R4.64], R161 ;  /* 0x000000a104000986 */ /* 0x0003e8000c10193a */
[----:B-1----:R-:W3:Y:S01]  /*faaf0*/  LDL.LU R161, [R1+0x11f0] ;  /* 0x0011f00001a17983 */ /* 0x002ee20000300800 */
[----:B------:R-:W-:Y:S01]  /*fab00*/  ISETP.LT.AND P0, PT, R185, UR4, !P3 ;  /* 0x00000004b9007c0c */ /* 0x000fe2000df01270 */
[----:B------:R-:W-:Y:S01]  /*fab10*/  IMAD.WIDE R4, R163, 0x4, R14 ;  /* 0x00000004a3047825 */ /* 0x000fe200078e020e */
[----:B------:R-:W-:-:S11]  /*fab20*/  ISETP.LT.AND P3, PT, R186, UR4, !P3 ;  /* 0x00000004ba007c0c */ /* 0x000fd6000df61270 */
[----:B------:R1:W-:Y:S01]  /*fab30*/  @P0 STG.E desc[UR58][R4.64], R243 ;  /* 0x000000f304000986 */ /* 0x0003e2000c10193a */
[----:B------:R-:W-:Y:S01]  /*fab40*/  LOP3.LUT P4, RZ, R3, 0x400000, RZ, 0xc0, !PT ;  /* 0x0040000003ff7812 */ /* 0x000fe2000788c0ff */
[----:B-1----:R-:W-:Y:S02]  /*fab50*/  IMAD.WIDE R4, R163, 0x4, R12 ;  /* 0x00000004a3047825 */ /* 0x002fe400078e020c */
[----:B------:R-:W4:Y:S01]  /*fab60*/  LDL.LU R163, [R1+0x11f4] ;  /* 0x0011f40001a37983 */ /* 0x000f220000300800 */
[----:B------:R-:W-:-:S03]  /*fab70*/  ISETP.LT.AND P0, PT, R162, UR4, !P4 ;  /* 0x00000004a2007c0c */ /* 0x000fc6000e701270 */
[----:B------:R1:W-:Y:S02]  /*fab80*/  @P3 STG.E desc[UR58][R4.64], R235 ;  /* 0x000000eb04003986 */ /* 0x0003e4000c10193a */
[----:B-1----:R-:W-:-:S08]  /*fab90*/  IMAD.WIDE R4, R181, 0x4, R18 ;  /* 0x00000004b5047825 */ /* 0x002fd000078e0212 */
        /* <DEDUP_REMOVED lines=10> */
[----:B------:R-:W-:-:S04]  /*fac40*/  LOP3.LUT P5, RZ, R3, 0x200000, RZ, 0xc0, !PT ;  /* 0x0020000003ff7812 */ /* 0x000fc800078ac0ff */
[----:B------:R-:W-:-:S07]  /*fac50*/  ISETP.LT.AND P0, PT, R162, UR4, !P5 ;  /* 0x00000004a2007c0c */ /* 0x000fce000ef01270 */
[----:B------:R2:W-:Y:S01]  /*fac60*/  @P4 STG.E desc[UR58][R4.64], R204 ;  /* 0x000000cc04004986 */ /* 0x0005e2000c10193a */
[----:B------:R-:W-:Y:S01]  /*fac70*/  LOP3.LUT P6, RZ, R3, 0x100000, RZ, 0xc0, !PT ;  /* 0x0010000003ff7812 */ /* 0x000fe200078cc0ff */
[----:B--2---:R-:W-:-:S05]  /*fac80*/  IMAD.WIDE R4, R184, 0x4, R18 ;  /* 0x00000004b8047825 */ /* 0x004fca00078e0212 */
        /* <DEDUP_REMOVED lines=10> */
[----:B------:R-:W-:-:S11]  /*fad30*/  ISETP.LT.AND P0, PT, R162, UR4, !P6 ;  /* 0x00000004a2007c0c */ /* 0x000fd6000f701270 */
[----:B------:R3:W-:Y:S02]  /*fad40*/  @P5 STG.E desc[UR58][R4.64], R88 ;  /* 0x0000005804005986 */ /* 0x0007e4000c10193a */
[----:B---3--:R-:W-:-:S05]  /*fad50*/  IMAD.WIDE R4, R161, 0x4, R18 ;  /* 0x00000004a1047825 */ /* 0x008fca00078e0212 */
[----:B------:R1:W-:Y:S01]  /*fad60*/  @P0 STG.E desc[UR58][R4.64], R229 ;  /* 0x000000e504000986 */ /* 0x0003e2000c10193a */
[----:B------:R-:W-:Y:S01]  /*fad70*/  ISETP.LT.AND P0, PT, R187, UR4, !P6 ;  /* 0x00000004bb007c0c */ /* 0x000fe2000f701270 */
[----:B-1----:R-:W-:-:S12]  /*fad80*/  IMAD.WIDE R4, R161, 0x4, R16 ;  /* 0x00000004a1047825 */ /* 0x002fd800078e0210 */
[----:B------:R1:W-:Y:S01]  /*fad90*/  @P0 STG.E desc[UR58][R4.64], R221 ;  /* 0x000000dd04000986 */ /* 0x0003e2000c10193a */
[----:B------:R-:W-:Y:S02]  /*fada0*/  ISETP.LT.AND P0, PT, R185, UR4, !P6 ;  /* 0x00000004b9007c0c */ /* 0x000fe4000f701270 */
[----:B------:R-:W-:Y:S02]  /*fadb0*/  ISETP.LT.AND P6, PT, R186, UR4, !P6 ;  /* 0x00000004ba007c0c */ /* 0x000fe4000f7c1270 */
[----:B------:R-:W-:Y:S01]  /*fadc0*/  LOP3.LUT P4, RZ, R9, 0x1000, RZ, 0xc0, !PT ;  /* 0x0000100009ff7812 */ /* 0x000fe2000788c0ff */
[----:B-1----:R-:W-:-:S08]  /*fadd0*/  IMAD.WIDE R4, R161, 0x4, R14 ;  /* 0x00000004a1047825 */ /* 0x002fd000078e020e */
[----:B------:R1:W-:Y:S01]  /*fade0*/  @P0 STG.E desc[UR58][R4.64], R213 ;  /* 0x000000d504000986 */ /* 0x0003e2000c10193a */
[----:B------:R-:W-:Y:S01]  /*fadf0*/  ISETP.LT.AND P0, PT, R162, UR4, !P4 ;  /* 0x00000004a2007c0c */ /* 0x000fe2000e701270 */
[----:B-1----:R-:W-:-:S05]  /*fae00*/  IMAD.WIDE R4, R161, 0x4, R12 ;  /* 0x00000004a1047825 */ /* 0x002fca00078e020c */
[----:B------:R4:W-:Y:S02]  /*fae10*/  @P6 STG.E desc[UR58][R4.64], R205 ;  /* 0x000000cd04006986 */ /* 0x0009e4000c10193a */
[----:B----4-:R-:W-:-:S05]  /*fae20*/  IMAD.WIDE R4, R163, 0x4, R18 ;  /* 0x00000004a3047825 */ /* 0x010fca00078e0212 */
        /* <DEDUP_REMOVED lines=8> */
[----:B-1----:R-:W-:Y:S02]  /*faeb0*/  IMAD.WIDE R4, R163, 0x4, R12 ;  /* 0x00000004a3047825 */ /* 0x002fe400078e020c */
[----:B------:R-:W3:Y:S01]  /*faec0*/  LDL.LU R163, [R1+0x121c] ;  /* 0x00121c0001a37983 */ /* 0x000ee20000300800 */
[----:B------:R-:W-:-:S09]  /*faed0*/  LOP3.LUT P2, RZ, R9, 0x4000, RZ, 0xc0, !PT ;  /* 0x0000400009ff7812 */ /* 0x000fd2000784c0ff */
        /* <DEDUP_REMOVED lines=12> */
[----:B------:R-:W-:-:S03]  /*fafa0*/  ISETP.LT.AND P0, PT, R186, UR4, !P2 ;  /* 0x00000004ba007c0c */ /* 0x000fc6000d701270 */
[----:B------:R-:W4:Y:S01]  /*fafb0*/  LDL.LU R161, [R1+0x1228] ;  /* 0x0012280001a17983 */ /* 0x000f220000300800 */
[----:B------:R-:W-:-:S09]  /*fafc0*/  LOP3.LUT P3, RZ, R9, 0x10000, RZ, 0xc0, !PT ;  /* 0x0001000009ff7812 */ /* 0x000fd2000786c0ff */
        /* <DEDUP_REMOVED lines=14> */
[----:B------:R3:W-:Y:S01]  /*fb0b0*/  @P0 STG.E desc[UR58][R4.64], R90 ;  /* 0x0000005a04000986 */ /* 0x0007e2000c10193a */
[----:B------:R-:W-:Y:S02]  /*fb0c0*/  ISETP.LT.AND P0, PT, R162, UR4, !P1 ;  /* 0x00000004a2007c0c */ /* 0x000fe4000cf01270 */
[----:B------:R-:W-:Y:S01]  /*fb0d0*/  LOP3.LUT P2, RZ, R9, 0x200000, RZ, 0xc0, !PT ;  /* 0x0020000009ff7812 */ /* 0x000fe2000784c0ff */
[----:B---3--:R-:W-:-:S10]  /*fb0e0*/  IMAD.WIDE R4, R163, 0x4, R18 ;  /* 0x00000004a3047825 */ /* 0x008fd400078e0212 */
        /* <DEDUP_REMOVED lines=9> */
[----:B------:R-:W3:Y:S10]  /*fb180*/  LDL.LU R163, [R1+0x188c] ;  /* 0x00188c0001a37983 */ /* 0x000ef40000300800 */
[----:B------:R4:W-:Y:S01]  /*fb190*/  @P0 STG.E desc[UR58][R4.64], R207 ;  /* 0x000000cf04000986 */ /* 0x0009e2000c10193a */
[----:B------:R-:W-:Y:S01]  /*fb1a0*/  ISETP.LT.AND P0, PT, R162, UR4, !P2 ;  /* 0x00000004a2007c0c */ /* 0x000fe2000d701270 */
[----:B----4-:R-:W-:-:S12]  /*fb1b0*/  IMAD.WIDE R4, R181, 0x4, R18 ;  /* 0x00000004b5047825 */ /* 0x010fd800078e0212 */
[----:B------:R1:W-:Y:S01]  /*fb1c0*/  @P0 STG.E desc[UR58][R4.64], R199 ;  /* 0x000000c704000986 */ /* 0x0003e2000c10193a */
[----:B------:R-:W-:Y:S01]  /*fb1d0*/  ISETP.LT.AND P0, PT, R187, UR4, !P2 ;  /* 0x00000004bb007c0c */ /* 0x000fe2000d701270 */
[----:B-1----:R-:W-:-:S12]  /*fb1e0*/  IMAD.WIDE R4, R181, 0x4, R16 ;  /* 0x00000004b5047825 */ /* 0x002fd800078e0210 */
[----:B------:R1:W-:Y:S01]  /*fb1f0*/  @P0 STG.E desc[UR58][R4.64], R191 ;  /* 0x000000bf04000986 */ /* 0x0003e2000c10193a */
[----:B------:R-:W-:Y:S01]  /*fb200*/  ISETP.LT.AND P0, PT, R185, UR4, !P2 ;  /* 0x00000004b9007c0c */ /* 0x000fe2000d701270 */
[----:B-1----:R-:W-:-:S12]  /*fb210*/  IMAD.WIDE R4, R181, 0x4, R14 ;  /* 0x00000004b5047825 */ /* 0x002fd800078e020e */
[----:B------:R1:W-:Y:S01]  /*fb220*/  @P0 STG.E desc[UR58][R4.64], R175 ;  /* 0x000000af04000986 */ /* 0x0003e2000c10193a */
[----:B------:R-:W-:Y:S02]  /*fb230*/  ISETP.LT.AND P0, PT, R186, UR4, !P2 ;  /* 0x00000004ba007c0c */ /* 0x000fe4000d701270 */
[----:B------:R-:W-:Y:S01]  /*fb240*/  LOP3.LUT P3, RZ, R9, 0x400000, RZ, 0xc0, !PT ;  /* 0x0040000009ff7812 */ /* 0x000fe2000786c0ff */
[----:B-1----:R-:W-:Y:S02]  /*fb250*/  IMAD.WIDE R4, R181, 0x4, R12 ;  /* 0x00000004b5047825 */ /* 0x002fe400078e020c */
[----:B------:R-:W4:Y:S08]  /*fb260*/  LDL.LU R181, [R1+0x1888] ;  /* 0x0018880001b57983 */ /* 0x000f300000300800 */
        /* <DEDUP_REMOVED lines=12> */
[----:B-1----:R-:W-:-:S10]  /*fb330*/  IMAD.WIDE R4, R161, 0x4, R12 ;  /* 0x00000004a1047825 */ /* 0x002fd400078e020c */
        /* <DEDUP_REMOVED lines=15> */
[----:B------:R-:W-:Y:S01]  /*fb430*/  ISETP.LT.AND P0, PT, R162, UR4, !P1 ;  /* 0x00000004a2007c0c */ /* 0x000fe2000cf01270 */
[----:B---3--:R-:W-:-:S12]  /*fb440*/  IMAD.WIDE R4, R163, 0x4, R18 ;  /* 0x00000004a3047825 */ /* 0x008fd800078e0212 */
        /* <DEDUP_REMOVED lines=8> */
[----:B------:R-:W3:Y:S01]  /*fb4d0*/  LDL.LU R163, [R1+0x122c] ;  /* 0x00122c0001a37983 */ /* 0x000ee20000300800 */
[----:B------:R-:W-:Y:S02]  /*fb4e0*/  ISETP.LT.AND P0, PT, R186, UR4, !P1 ;  /* 0x00000004ba007c0c */ /* 0x000fe4000cf01270 */
[----:B------:R-:W-:Y:S01]  /*fb4f0*/  LOP3.LUT P2, RZ, R9, 0x20000000, RZ, 0xc0, !PT ;  /* 0x2000000009ff7812 */ /* 0x000fe2000784c0ff */
        /* <DEDUP_REMOVED lines=54> */
[----:B----4-:R-:W-:Y:S01]  /*fb860*/  IMAD.WIDE R20, R181, 0x4, R16 ;  /* 0x00000004b5147825 */ /* 0x010fe200078e0210 */
[----:B------:R-:W-:-:S03]  /*fb870*/  LOP3.LUT P4, RZ, R10, 0x40, RZ, 0xc0, !PT ;  /* 0x000000400aff7812 */ /* 0x000fc6000788c0ff */
[----:B------:R-:W-:-:S04]  /*fb880*/  IMAD.WIDE R22, R181, 0x4, R14 ;  /* 0x00000004b5167825 */ /* 0x000fc800078e020e */
[----:B-1----:R-:W-:-:S04]  /*fb890*/  IMAD.WIDE R4, R161, 0x4, R12 ;  /* 0x00000004a1047825 */ /* 0x002fc800078e020c */
[C---:B------:R-:W-:Y:S01]  /*fb8a0*/  IMAD.WIDE R24, R181.reuse, 0x4, R12 ;  /* 0x00000004b5187825 */ /* 0x040fe200078e020c */
[----:B------:R1:W-:Y:S01]  /*fb8b0*/  @P0 STG.E desc[UR58][R4.64], R203 ;  /* 0x000000cb04000986 */ /* 0x0003e2000c10193a */
[----:B------:R-:W-:Y:S02]  /*fb8c0*/  ISETP.LT.AND P0, PT, R162, UR4, !P4 ;  /* 0x00000004a2007c0c */ /* 0x000fe4000e701270 */
[----:B-1----:R-:W-:Y:S02]  /*fb8d0*/  IMAD.WIDE R4, R181, 0x4, R18 ;  /* 0x00000004b5047825 */ /* 0x002fe400078e0212 */
[----:B------:R-:W4:Y:S09]  /*fb8e0*/  LDL.LU R181, [R1+0x1208] ;  /* 0x0012080001b57983 */ /* 0x000f320000300800 */
[----:B------:R1:W-:Y:S01]  /*fb8f0*/  @P0 STG.E desc[UR58][R4.64], R195 ;  /* 0x000000c304000986 */ /* 0x0003e2000c10193a */
[----:B------:R-:W-:-:S13]  /*fb900*/  ISETP.LT.AND P0, PT, R187, UR4, !P4 ;  /* 0x00000004bb007c0c */ /* 0x000fda000e701270 */
[----:B------:R1:W-:Y:S01]  /*fb910*/  @P0 STG.E desc[UR58][R20.64], R179 ;  /* 0x000000b314000986 */ /* 0x0003e2000c10193a */
[----:B------:R-:W-:-:S13]  /*fb920*/  ISETP.LT.AND P0, PT, R185, UR4, !P4 ;  /* 0x00000004b9007c0c */ /* 0x000fda000e701270 */
[----:B------:R1:W-:Y:S01]  /*fb930*/  @P0 STG.E desc[UR58][R22.64], R87 ;  /* 0x0000005716000986 */ /* 0x0003e2000c10193a */
[----:B--2---:R-:W-:-:S04]  /*fb940*/  IMAD.WIDE R26, R184, 0x4, R18 ;  /* 0x00000004b81a7825 */ /* 0x004fc800078e0212 */
[----:B-1----:R-:W-:-:S04]  /*fb950*/  IMAD.WIDE R4, R184, 0x4, R16 ;  /* 0x00000004b8047825 */ /* 0x002fc800078e0210 */
[----:B------:R-:W-:-:S04]  /*fb960*/  IMAD.WIDE R20, R184, 0x4, R14 ;  /* 0x00000004b8147825 */ /* 0x000fc800078e020e */
[----:B------:R-:W-:Y:S02]  /*fb970*/  IMAD.WIDE R22, R184, 0x4, R12 ;  /* 0x00000004b8167825 */ /* 0x000fe400078e020c */
[----:B------:R-:W2:Y:S01]  /*fb980*/  LDL.LU R184, [R1+0x1204] ;  /* 0x0012040001b87983 */ /* 0x000ea20000300800 */
[----:B------:R-:W-:Y:S02]  /*fb990*/  ISETP.LT.AND P0, PT, R186, UR4, !P4 ;  /* 0x00000004ba007c0c */ /* 0x000fe4000e701270 */
[----:B------:R-:W-:Y:S01]  /*fb9a0*/  LOP3.LUT P3, RZ, R10, 0x100, RZ, 0xc0, !PT ;  /* 0x000001000aff7812 */ /* 0x000fe2000786c0ff */
[----:B------:R-:W2:Y:S10]  /*fb9b0*/  LDL.LU R161, [R1+0x11fc] ;  /* 0x0011fc0001a17983 */ /* 0x000eb40000300800 */
[----:B------:R3:W-:Y:S01]  /*fb9c0*/  @P0 STG.E desc[UR58][R24.64], R83 ;  /* 0x0000005318000986 */ /* 0x0007e2000c10193a */
[----:B------:R-:W-:-:S13]  /*fb9d0*/  ISETP.LT.AND P0, PT, R162, UR4, !P3 ;  /* 0x00000004a2007c0c */ /* 0x000fda000df01270 */
[----:B------:R1:W-:Y:S01]  /*fb9e0*/  @P0 STG.E desc[UR58][R26.64], R76 ;  /* 0x0000004c1a000986 */ /* 0x0003e2000c10193a */
[----:B------:R-:W-:-:S13]  /*fb9f0*/  ISETP.LT.AND P0, PT, R187, UR4, !P3 ;  /* 0x00000004bb007c0c */ /* 0x000fda000df01270 */
[----:B------:R1:W-:Y:S01]  /*fba00*/  @P0 STG.E desc[UR58][R4.64], R72 ;  /* 0x0000004804000986 */ /* 0x0003e2000c10193a */
[----:B------:R-:W-:Y:S02]  /*fba10*/  ISETP.LT.AND P0, PT, R185, UR4, !P3 ;  /* 0x00000004b9007c0c */ /* 0x000fe4000df01270 */
[----:B------:R-:W-:-:S11]  /*fba20*/  LOP3.LUT P1, RZ, R10, 0x800, RZ, 0xc0, !PT ;  /* 0x000008000aff7812 */ /* 0x000fd6000782c0ff */
[----:B------:R1:W-:Y:S01]  /*fba30*/  @P0 STG.E desc[UR58][R20.64], R68 ;  /* 0x0000004414000986 */ /* 0x0003e2000c10193a */
[----:B------:R-:W-:-:S13]  /*fba40*/  ISETP.LT.AND P0, PT, R186, UR4, !P3 ;  /* 0x00000004ba007c0c */ /* 0x000fda000df01270 */
[----:B------:R4:W-:Y:S01]  /*fba50*/  @P0 STG.E desc[UR58][R22.64], R64 ;  /* 0x0000004016000986 */ /* 0x0009e2000c10193a */
[----:B------:R-:W-:Y:S02]  /*fba60*/  ISETP.LT.AND P0, PT, R162, UR4, !P1 ;  /* 0x00000004a2007c0c */ /* 0x000fe4000cf01270 */
[----:B------:R-:W-:Y:S01]  /*fba70*/  LOP3.LUT P2, RZ, R10, 0x1000, RZ, 0xc0, !PT ;  /* 0x000010000aff7812 */ /* 0x000fe2000784c0ff */
[----:B---3--:R-:W-:-:S04]  /*fba80*/  IMAD.WIDE R24, R163, 0x4, R18 ;  /* 0x00000004a3187825 */ /* 0x008fc800078e0212 */
[----:B-1----:R-:W-:-:S04]  /*fba90*/  IMAD.WIDE R26, R163, 0x4, R16 ;  /* 0x00000004a31a7825 */ /* 0x002fc800078e0210 */
[----:B------:R-:W-:-:S04]  /*fbaa0*/  IMAD.WIDE R4, R163, 0x4, R14 ;  /* 0x00000004a3047825 */ /* 0x000fc800078e020e */
[----:B------:R-:W-:Y:S02]  /*fbab0*/  IMAD.WIDE R20, R163, 0x4, R12 ;  /* 0x00000004a3147825 */ /* 0x000fe400078e020c */
[----:B------:R-:W3:Y:S04]  /*fbac0*/  LDL.LU R163, [R1+0x11f8] ;  /* 0x0011f80001a37983 */ /* 0x000ee80000300800 */
[----:B------:R1:W-:Y:S01]  /*fbad0*/  @P0 STG.E desc[UR58][R24.64], R60 ;  /* 0x0000003c18000986 */ /* 0x0003e2000c10193a */
[----:B------:R-:W-:-:S13]  /*fbae0*/  ISETP.LT.AND P0, PT, R187, UR4, !P1 ;  /* 0x00000004bb007c0c */ /* 0x000fda000cf01270 */
[----:B------:R1:W-:Y:S01]  /*fbaf0*/  @P0 STG.E desc[UR58][R26.64], R56 ;  /* 0x000000381a000986 */ /* 0x0003e2000c10193a */
[----:B------:R-:W-:-:S13]  /*fbb00*/  ISETP.LT.AND P0, PT, R185, UR4, !P1 ;  /* 0x00000004b9007c0c */ /* 0x000fda000cf01270 */
[----:B------:R1:W-:Y:S01]  /*fbb10*/  @P0 STG.E desc[UR58][R4.64], R144 ;  /* 0x0000009004000986 */ /* 0x0003e2000c10193a */
[----:B------:R-:W-:-:S13]  /*fbb20*/  ISETP.LT.AND P0, PT, R186, UR4, !P1 ;  /* 0x00000004ba007c0c */ /* 0x000fda000cf01270 */
[----:B------:R2:W-:Y:S01]  /*fbb30*/  @P0 STG.E desc[UR58][R20.64], R140 ;  /* 0x0000008c14000986 */ /* 0x0005e2000c10193a */
[----:B------:R-:W-:Y:S01]  /*fbb40*/  ISETP.LT.AND P0, PT, R162, UR4, !P2 ;  /* 0x00000004a2007c0c */ /* 0x000fe2000d701270 */
[----:B----4-:R-:W-:-:S04]  /*fbb50*/  IMAD.WIDE R22, R181, 0x4, R18 ;  /* 0x00000004b5167825 */ /* 0x010fc800078e0212 */
[----:B-1----:R-:W-:-:S04]  /*fbb60*/  IMAD.WIDE R24, R181, 0x4, R16 ;  /* 0x00000004b5187825 */ /* 0x002fc800078e0210 */
[----:B------:R-:W-:-:S04]  /*fbb70*/  IMAD.WIDE R26, R181, 0x4, R14 ;  /* 0x00000004b51a7825 */ /* 0x000fc800078e020e */
[----:B------:R-:W-:Y:S02]  /*fbb80*/  IMAD.WIDE R4, R181, 0x4, R12 ;  /* 0x00000004b5047825 */ /* 0x000fe400078e020c */
[----:B------:R-:W4:Y:S04]  /*fbb90*/  LDL.LU R181, [R1+0x11e8] ;  /* 0x0011e80001b57983 */ /* 0x000f280000300800 */
[----:B------:R1:W-:Y:S01]  /*fbba0*/  @P0 STG.E desc[UR58][R22.64], R77 ;  /* 0x0000004d16000986 */ /* 0x0003e2000c10193a */
[----:B------:R-:W-:-:S13]  /*fbbb0*/  ISETP.LT.AND P0, PT, R187, UR4, !P2 ;  /* 0x00000004bb007c0c */ /* 0x000fda000d701270 */
[----:B------:R1:W-:Y:S01]  /*fbbc0*/  @P0 STG.E desc[UR58][R24.64], R73 ;  /* 0x0000004918000986 */ /* 0x0003e2000c10193a */
[----:B------:R-:W-:-:S13]  /*fbbd0*/  ISETP.LT.AND P0, PT, R185, UR4, !P2 ;  /* 0x00000004b9007c0c */ /* 0x000fda000d701270 */
[----:B------:R-:W-:Y:S01]  /*fbbe0*/  @P0 STG.E desc[UR58][R26.64], R69 ;  /* 0x000000451a000986 */ /* 0x000fe2000c10193a */
[----:B------:R-:W-:-:S13]  /*fbbf0*/  ISETP.LT.AND P0, PT, R186, UR4, !P2 ;  /* 0x00000004ba007c0c */ /* 0x000fda000d701270 */
[----:B------:R1:W-:Y:S01]  /*fbc00*/  @P0 STG.E desc[UR58][R4.64], R65 ;  /* 0x0000004104000986 */ /* 0x0003e2000c10193a */
[----:B--2---:R-:W-:-:S04]  /*fbc10*/  IMAD.WIDE R20, R184, 0x4, R18 ;  /* 0x00000004b8147825 */ /* 0x004fc800078e0212 */
[----:B-1----:R-:W-:-:S04]  /*fbc20*/  IMAD.WIDE R22, R184, 0x4, R16 ;  /* 0x00000004b8167825 */ /* 0x002fc800078e0210 */
[----:B------:R-:W-:-:S04]  /*fbc30*/  IMAD.WIDE R24, R184, 0x4, R14 ;  /* 0x00000004b8187825 */ /* 0x000fc800078e020e */
[----:B------:R-:W-:Y:S02]  /*fbc40*/  IMAD.WIDE R4, R184, 0x4, R12 ;  /* 0x00000004b8047825 */ /* 0x000fe400078e020c */
[----:B------:R-:W2:Y:S01]  /*fbc50*/  LDL.LU R184, [R1+0x11e4] ;  /* 0x0011e40001b87983 */ /* 0x000ea20000300800 */
[----:B------:R-:W-:-:S04]  /*fbc60*/  LOP3.LUT P3, RZ, R10, 0x8000, RZ, 0xc0, !PT ;  /* 0x000080000aff7812 */ /* 0x000fc8000786c0ff */
[----:B------:R-:W-:-:S13]  /*fbc70*/  ISETP.LT.AND P0, PT, R162, UR4, !P3 ;  /* 0x00000004a2007c0c */ /* 0x000fda000df01270 */
[----:B------:R1:W-:Y:S01]  /*fbc80*/  @P0 STG.E desc[UR58][R20.64], R61 ;  /* 0x0000003d14000986 */ /* 0x0003e2000c10193a */
[----:B------:R-:W-:-:S13]  /*fbc90*/  ISETP.LT.AND P0, PT, R187, UR4, !P3 ;  /* 0x00000004bb007c0c */ /* 0x000fda000df01270 */
[----:B------:R1:W-:Y:S01]  /*fbca0*/  @P0 STG.E desc[UR58][R22.64], R57 ;  /* 0x0000003916000986 */ /* 0x0003e2000c10193a */
[----:B------:R-:W-:Y:S02]  /*fbcb0*/  ISETP.LT.AND P0, PT, R185, UR4, !P3 ;  /* 0x00000004b9007c0c */ /* 0x000fe4000df01270 */
[----:B------:R-:W-:-:S11]  /*fbcc0*/  LOP3.LUT P1, RZ, R10, 0x20000, RZ, 0xc0, !PT ;  /* 0x000200000aff7812 */ /* 0x000fd6000782c0ff */
[----:B------:R-:W-:Y:S01]  /*fbcd0*/  @P0 STG.E desc[UR58][R24.64], R145 ;  /* 0x0000009118000986 */ /* 0x000fe2000c10193a */
[----:B------:R-:W-:Y:S01]  /*fbce0*/  ISETP.LT.AND P0, PT, R186, UR4, !P3 ;  /* 0x00000004ba007c0c */ /* 0x000fe2000df01270 */
[----:B------:R-:W-:-:S12]  /*fbcf0*/  IMAD.WIDE R26, R161, 0x4, R18 ;  /* 0x00000004a11a7825 */ /* 0x000fd800078e0212 */
[----:B------:R1:W-:Y:S01]  /*fbd00*/  @P0 STG.E desc[UR58][R4.64], R141 ;  /* 0x0000008d04000986 */ /* 0x0003e2000c10193a */
[----:B------:R-:W-:Y:S01]  /*fbd10*/  ISETP.LT.AND P0, PT, R162, UR4, !P1 ;  /* 0x00000004a2007c0c */ /* 0x000fe2000cf01270 */
[----:B-1----:R-:W-:-:S12]  /*fbd20*/  IMAD.WIDE R20, R161, 0x4, R16 ;  /* 0x00000004a1147825 */ /* 0x002fd800078e0210 */
[----:B------:R1:W-:Y:S01]  /*fbd30*/  @P0 STG.E desc[UR58][R26.64], R78 ;  /* 0x0000004e1a000986 */ /* 0x0003e2000c10193a */
[----:B------:R-:W-:Y:S01]  /*fbd40*/  ISETP.LT.AND P0, PT, R187, UR4, !P1 ;  /* 0x00000004bb007c0c */ /* 0x000fe2000cf01270 */
[----:B------:R-:W-:-:S12]  /*fbd50*/  IMAD.WIDE R22, R161, 0x4, R14 ;  /* 0x00000004a1167825 */ /* 0x000fd800078e020e */
[----:B------:R1:W-:Y:S01]  /*fbd60*/  @P0 STG.E desc[UR58][R20.64], R74 ;  /* 0x0000004a14000986 */ /* 0x0003e2000c10193a */
[----:B------:R-:W-:Y:S01]  /*fbd70*/  ISETP.LT.AND P0, PT, R185, UR4, !P1 ;  /* 0x00000004b9007c0c */ /* 0x000fe2000cf01270 */
[----:B------:R-:W-:Y:S01]  /*fbd80*/  IMAD.WIDE R4, R161, 0x4, R12 ;  /* 0x00000004a1047825 */ /* 0x000fe200078e020c */
[----:B------:R-:W-:Y:S01]  /*fbd90*/  LOP3.LUT P4, RZ, R10, 0x80000, RZ, 0xc0, !PT ;  /* 0x000800000aff7812 */ /* 0x000fe2000788c0ff */
[----:B------:R-:W2:Y:S10]  /*fbda0*/  LDL.LU R161, [R1+0x11dc] ;  /* 0x0011dc0001a17983 */ /* 0x000eb40000300800 */
[----:B------:R-:W-:Y:S01]  /*fbdb0*/  @P0 STG.E desc[UR58][R22.64], R70 ;  /* 0x0000004616000986 */ /* 0x000fe2000c10193a */
[----:B------:R-:W-:-:S13]  /*fbdc0*/  ISETP.LT.AND P0, PT, R186, UR4, !P1 ;  /* 0x00000004ba007c0c */ /* 0x000fda000cf01270 */
        /* <DEDUP_REMOVED lines=8> */
[----:B------:R-:W-:Y:S01]  /*fbe50*/  IMAD.WIDE R20, R163, 0x4, R14 ;  /* 0x00000004a3147825 */ /* 0x000fe200078e020e */
[----:B------:R-:W-:-:S11]  /*fbe60*/  LOP3.LUT P2, RZ, R10, 0x400000, RZ, 0xc0, !PT ;  /* 0x004000000aff7812 */ /* 0x000fd6000784c0ff */
[----:B------:R-:W-:Y:S01]  /*fbe70*/  @P0 STG.E desc[UR58][R20.64], R146 ;  /* 0x0000009214000986 */ /* 0x000fe2000c10193a */
[----:B------:R-:W-:Y:S01]  /*fbe80*/  ISETP.LT.AND P0, PT, R186, UR4, !P4 ;  /* 0x00000004ba007c0c */ /* 0x000fe2000e701270 */
[----:B------:R-:W-:-:S12]  /*fbe90*/  IMAD.WIDE R4, R163, 0x4, R12 ;  /* 0x00000004a3047825 */ /* 0x000fd800078e020c */
[----:B------:R1:W-:Y:S01]  /*fbea0*/  @P0 STG.E desc[UR58][R4.64], R142 ;  /* 0x0000008e04000986 */ /* 0x0003e2000c10193a */
[----:B------:R-:W-:Y:S01]  /*fbeb0*/  ISETP.LT.AND P0, PT, R162, UR4, !P2 ;  /* 0x00000004a2007c0c */ /* 0x000fe2000d701270 */
[----:B----4-:R-:W-:-:S04]  /*fbec0*/  IMAD.WIDE R22, R181, 0x4, R18 ;  /* 0x00000004b5167825 */ /* 0x010fc800078e0212 */
[----:B---3--:R-:W-:-:S04]  /*fbed0*/  IMAD.WIDE R24, R181, 0x4, R16 ;  /* 0x00000004b5187825 */ /* 0x008fc800078e0210 */
[----:B-1----:R-:W-:-:S04]  /*fbee0*/  IMAD.WIDE R26, R181, 0x4, R14 ;  /* 0x00000004b51a7825 */ /* 0x002fc800078e020e */
[----:B------:R-:W-:Y:S02]  /*fbef0*/  IMAD.WIDE R4, R181, 0x4, R12 ;  /* 0x00000004b5047825 */ /* 0x000fe400078e020c */
[----:B------:R-:W3:Y:S04]  /*fbf00*/  LDL.LU R181, [R1+0x11d8] ;  /* 0x0011d80001b57983 */ /* 0x000ee80000300800 */
        /* <DEDUP_REMOVED lines=9> */
[----:B----4-:R-:W-:-:S04]  /*fbfa0*/  IMAD.WIDE R24, R184, 0x4, R14 ;  /* 0x00000004b8187825 */ /* 0x010fc800078e020e */
[----:B------:R-:W-:Y:S02]  /*fbfb0*/  IMAD.WIDE R4, R184, 0x4, R12 ;  /* 0x00000004b8047825 */ /* 0x000fe400078e020c */
[----:B------:R-:W2:Y:S01]  /*fbfc0*/  LDL.LU R184, [R1+0x11d0] ;  /* 0x0011d00001b87983 */ /* 0x000ea20000300800 */
[C---:B------:R-:W-:Y:S02]  /*fbfd0*/  LOP3.LUT P3, RZ, R10.reuse, 0x1000000, RZ, 0xc0, !PT ;  /* 0x010000000aff7812 */ /* 0x040fe4000786c0ff */
[----:B------:R-:W-:Y:S01]  /*fbfe0*/  LOP3.LUT P1, RZ, R10, 0x4000000, RZ, 0xc0, !PT ;  /* 0x040000000aff7812 */ /* 0x000fe2000782c0ff */
[----:B------:R-:W4:Y:S01]  /*fbff0*/  LDL.LU R163, [R1+0x11cc] ;  /* 0x0011cc0001a37983 */ /* 0x000f220000300800 */
[----:B------:R-:W-:-:S13]  /*fc000*/  ISETP.LT.AND P0, PT, R162, UR4, !P3 ;  /* 0x00000004a2007c0c */ /* 0x000fda000df01270 */
[----:B------:R1:W-:Y:S01]  /*fc010*/  @P0 STG.E desc[UR58][R20.64], R63 ;  /* 0x0000003f14000986 */ /* 0x0003e2000c10193a */
[----:B------:R-:W-:-:S13]  /*fc020*/  ISETP.LT.AND P0, PT, R187, UR4, !P3 ;  /* 0x00000004bb007c0c */ /* 0x000fda000df01270 */
[----:B------:R1:W-:Y:S01]  /*fc030*/  @P0 STG.E desc[UR58][R22.64], R59 ;  /* 0x0000003b16000986 */ /* 0x0003e2000c10193a */
[----:B------:R-:W-:-:S13]  /*fc040*/  ISETP.LT.AND P0, PT, R185, UR4, !P3 ;  /* 0x00000004b9007c0c */ /* 0x000fda000df01270 */
[----:B------:R-:W-:Y:S01]  /*fc050*/  @P0 STG.E desc[UR58][R24.64], R147 ;  /* 0x0000009318000986 */ /* 0x000fe2000c10193a */
[----:B------:R-:W-:-:S13]  /*fc060*/  ISETP.LT.AND P0, PT, R186, UR4, !P3 ;  /* 0x00000004ba007c0c */ /* 0x000fda000df01270 */
[----:B------:R1:W-:Y:S01]  /*fc070*/  @P0 STG.E desc[UR58][R4.64], R143 ;  /* 0x0000008f04000986 */ /* 0x0003e2000c10193a */
[----:B------:R-:W-:Y:S01]  /*fc080*/  ISETP.LT.AND P0, PT, R162, UR4, !P1 ;  /* 0x00000004a2007c0c */ /* 0x000fe2000cf01270 */
[----:B------:R-:W-:-:S12]  /*fc090*/  IMAD.WIDE R26, R161, 0x4, R18 ;  /* 0x00000004a11a7825 */ /* 0x000fd800078e0212 */
[----:B------:R-:W-:Y:S01]  /*fc0a0*/  @P0 STG.E desc[UR58][R26.64], R52 ;  /* 0x000000341a000986 */ /* 0x000fe2000c10193a */
        /* <DEDUP_REMOVED lines=8> */
[----:B------:R-:W-:Y:S01]  /*fc130*/  IMAD.WIDE R4, R161, 0x4, R12 ;  /* 0x00000004a1047825 */ /* 0x000fe200078e020c */
[----:B------:R-:W-:Y:S02]  /*fc140*/  LOP3.LUT P3, RZ, R10, 0x40000000, RZ, 0xc0, !PT ;  /* 0x400000000aff7812 */ /* 0x000fe4000786c0ff */
[----:B------:R-:W-:-:S09]  /*fc150*/  LOP3.LUT P4, RZ, R11, 0x2, RZ, 0xc0, !PT ;  /* 0x000000020bff7812 */ /* 0x000fd2000788c0ff */
[----:B------:R1:W-:Y:S01]  /*fc160*/  @P0 STG.E desc[UR58][R4.64], R40 ;  /* 0x0000002804000986 */ /* 0x0003e2000c10193a */
[----:B------:R-:W-:Y:S01]  /*fc170*/  ISETP.LT.AND P0, PT, R162, UR4, !P2 ;  /* 0x00000004a2007c0c */ /* 0x000fe2000d701270 */
[----:B---3--:R-:W-:-:S12]  /*fc180*/  IMAD.WIDE R10, R181, 0x4, R18 ;  /* 0x00000004b50a7825 */ /* 0x008fd800078e0212 */
[----:B------:R3:W-:Y:S01]  /*fc190*/  @P0 STG.E desc[UR58][R10.64], R36 ;  /* 0x000000240a000986 */ /* 0x0007e2000c10193a */
[----:B------:R-:W-:Y:S01]  /*fc1a0*/  ISETP.LT.AND P0, PT, R187, UR4, !P2 ;  /* 0x00000004bb007c0c */ /* 0x000fe2000d701270 */
[----:B------:R-:W-:-:S04]  /*fc1b0*/  IMAD.WIDE R24, R181, 0x4, R16 ;  /* 0x00000004b5187825 */ /* 0x000fc800078e0210 */
[----:B-1----:R-:W-:-:S04]  /*fc1c0*/  IMAD.WIDE R20, R181, 0x4, R14 ;  /* 0x00000004b5147825 */ /* 0x002fc800078e020e */
[----:B------:R-:W-:Y:S02]  /*fc1d0*/  IMAD.WIDE R4, R181, 0x4, R12 ;  /* 0x00000004b5047825 */ /* 0x000fe400078e020c */
[----:B------:R-:W4:Y:S04]  /*fc1e0*/  LDL.LU R181, [R1+0x11c4] ;  /* 0x0011c40001b57983 */ /* 0x000f280000300800 */
[----:B------:R1:W-:Y:S01]  /*fc1f0*/  @P0 STG.E desc[UR58][R24.64], R32 ;  /* 0x0000002018000986 */ /* 0x0003e2000c10193a */
[----:B------:R-:W-:-:S13]  /*fc200*/  ISETP.LT.AND P0, PT, R185, UR4, !P2 ;  /* 0x00000004b9007c0c */ /* 0x000fda000d701270 */
[----:B------:R-:W-:Y:S01]  /*fc210*/  @P0 STG.E desc[UR58][R20.64], R136 ;  /* 0x0000008814000986 */ /* 0x000fe2000c10193a */
[----:B------:R-:W-:-:S13]  /*fc220*/  ISETP.LT.AND P0, PT, R186, UR4, !P2 ;  /* 0x00000004ba007c0c */ /* 0x000fda000d701270 */
[----:B------:R1:W-:Y:S01]  /*fc230*/  @P0 STG.E desc[UR58][R4.64], R132 ;  /* 0x0000008404000986 */ /* 0x0003e2000c10193a */
[----:B--2---:R-:W-:-:S04]  /*fc240*/  IMAD.WIDE R22, R184, 0x4, R18 ;  /* 0x00000004b8167825 */ /* 0x004fc800078e0212 */
[----:B---3--:R-:W-:-:S04]  /*fc250*/  IMAD.WIDE R10, R184, 0x4, R16 ;  /* 0x00000004b80a7825 */ /* 0x008fc800078e0210 */
[----:B-1----:R-:W-:-:S04]  /*fc260*/  IMAD.WIDE R24, R184, 0x4, R14 ;  /* 0x00000004b8187825 */ /* 0x002fc800078e020e */
[----:B------:R-:W-:Y:S02]  /*fc270*/  IMAD.WIDE R4, R184, 0x4, R12 ;  /* 0x00000004b8047825 */ /* 0x000fe400078e020c */
[----:B------:R-:W2:Y:S01]  /*fc280*/  LDL.LU R184, [R1+0x11c0] ;  /* 0x0011c00001b87983 */ /* 0x000ea20000300800 */
[----:B------:R-:W-:Y:S01]  /*fc290*/  ISETP.LT.AND P0, PT, R162, UR4, !P3 ;  /* 0x00000004a2007c0c */ /* 0x000fe2000df01270 */
[----:B----4-:R-:W-:Y:S01]  /*fc2a0*/  IMAD.WIDE R20, R163, 0x4, R18 ;  /* 0x00000004a3147825 */ /* 0x010fe200078e0212 */
[----:B------:R-:W-:Y:S01]  /*fc2b0*/  LOP3.LUT P1, RZ, R9, 0x400, RZ, 0xc0, !PT ;  /* 0x0000040009ff7812 */ /* 0x000fe2000782c0ff */
[----:B------:R-:W3:Y:S10]  /*fc2c0*/  LDL.LU R161, [R1+0x11b0] ;  /* 0x0011b00001a17983 */ /* 0x000ef40000300800 */
        /* <DEDUP_REMOVED lines=8> */
[----:B-1----:R-:W-:-:S12]  /*fc350*/  IMAD.WIDE R22, R163, 0x4, R16 ;  /* 0x00000004a3167825 */ /* 0x002fd800078e0210 */
[----:B------:R1:W-:Y:S01]  /*fc360*/  @P0 STG.E desc[UR58][R20.64], R37 ;  /* 0x0000002514000986 */ /* 0x0003e2000c10193a */
[----:B------:R-:W-:Y:S01]  /*fc370*/  ISETP.LT.AND P0, PT, R187, UR4, !P4 ;  /* 0x00000004bb007c0c */ /* 0x000fe2000e701270 */
[----:B----4-:R-:W-:-:S12]  /*fc380*/  IMAD.WIDE R10, R163, 0x4, R14 ;  /* 0x00000004a30a7825 */ /* 0x010fd800078e020e */
[----:B------:R4:W-:Y:S01]  /*fc390*/  @P0 STG.E desc[UR58][R22.64], R33 ;  /* 0x0000002116000986 */ /* 0x0009e2000c10193a */
[----:B------:R-:W-:Y:S01]  /*fc3a0*/  ISETP.LT.AND P0, PT, R185, UR4, !P4 ;  /* 0x00000004b9007c0c */ /* 0x000fe2000e701270 */
[----:B------:R-:W-:-:S12]  /*fc3b0*/  IMAD.WIDE R4, R163, 0x4, R12 ;  /* 0x00000004a3047825 */ /* 0x000fd800078e020c */
[----:B------:R-:W-:Y:S01]  /*fc3c0*/  @P0 STG.E desc[UR58][R10.64], R137 ;  /* 0x000000890a000986 */ /* 0x000fe2000c10193a */
[----:B------:R-:W-:-:S13]  /*fc3d0*/  ISETP.LT.AND P0, PT, R186, UR4, !P4 ;  /* 0x00000004ba007c0c */ /* 0x000fda000e701270 */
[----:B------:R4:W-:Y:S01]  /*fc3e0*/  @P0 STG.E desc[UR58][R4.64], R133 ;  /* 0x0000008504000986 */ /* 0x0009e2000c10193a */
[----:B------:R-:W-:Y:S02]  /*fc3f0*/  ISETP.LT.AND P0, PT, R162, UR4, !P1 ;  /* 0x00000004a2007c0c */ /* 0x000fe4000cf01270 */
[C---:B------:R-:W-:Y:S02]  /*fc400*/  LOP3.LUT P2, RZ, R9.reuse, 0x100, RZ, 0xc0, !PT ;  /* 0x0000010009ff7812 */ /* 0x040fe4000784c0ff */
[C---:B------:R-:W-:Y:S02]  /*fc410*/  LOP3.LUT P3, RZ, R9.reuse, 0x40, RZ, 0xc0, !PT ;  /* 0x0000004009ff7812 */ /* 0x040fe4000786c0ff */
[----:B------:R-:W-:Y:S02]  /*fc420*/  LOP3.LUT P5, RZ, R9, 0x8, RZ, 0xc0, !PT ;  /* 0x0000000809ff7812 */ /* 0x000fe400078ac0ff */
[----:B------:R-:W-:Y:S02]  /*fc430*/  LOP3.LUT P4, RZ, R6, 0x80000000, RZ, 0xc0, !PT ;  /* 0x8000000006ff7812 */ /* 0x000fe4000788c0ff */
[----:B------:R-:W-:Y:S01]  /*fc440*/  LOP3.LUT P6, RZ, R7, 0x800, RZ, 0xc0, !PT ;  /* 0x0000080007ff7812 */ /* 0x000fe200078cc0ff */
[----:B-1----:R-:W-:-:S05]  /*fc450*/  IMAD.WIDE R20, R181, 0x4, R18 ;  /* 0x00000004b5147825 */ /* 0x002fca00078e0212 */
[----:B------:R1:W-:Y:S01]  /*fc460*/  @P0 STG.E desc[UR58][R20.64], R54 ;  /* 0x0000003614000986 */ /* 0x0003e2000c10193a */
[----:B------:R-:W-:Y:S01]  /*fc470*/  ISETP.LT.AND P0, PT, R187, UR4, !P1 ;  /* 0x00000004bb007c0c */ /* 0x000fe2000cf01270 */
[----:B----4-:R-:W-:-:S04]  /*fc480*/  IMAD.WIDE R22, R181, 0x4, R16 ;  /* 0x00000004b5167825 */ /* 0x010fc800078e0210 */
[----:B------:R-:W-:-:S04]  /*fc490*/  IMAD.WIDE R8, R181, 0x4, R14 ;  /* 0x00000004b5087825 */ /* 0x000fc800078e020e */
[----:B------:R-:W-:Y:S02]  /*fc4a0*/  IMAD.WIDE R4, R181, 0x4, R12 ;  /* 0x00000004b5047825 */ /* 0x000fe400078e020c */
[----:B------:R-:W4:Y:S04]  /*fc4b0*/  LDL.LU R181, [R1+0x11a8] ;  /* 0x0011a80001b57983 */ /* 0x000f280000300800 */
[----:B------:R-:W-:Y:S01]  /*fc4c0*/  @P0 STG.E desc[UR58][R22.64], R50 ;  /* 0x0000003216000986 */ /* 0x000fe2000c10193a */
[----:B------:R-:W-:-:S03]  /*fc4d0*/  ISETP.LT.AND P0, PT, R185, UR4, !P1 ;  /* 0x00000004b9007c0c */ /* 0x000fc6000cf01270 */
[----:B------:R-:W4:Y:S10]  /*fc4e0*/  LDL.LU R163, [R1+0x11a4] ;  /* 0x0011a40001a37983 */ /* 0x000f340000300800 */
[----:B------:R1:W-:Y:S01]  /*fc4f0*/  @P0 STG.E desc[UR58][R8.64], R46 ;  /* 0x0000002e08000986 */ /* 0x0003e2000c10193a */
[----:B--2---:R-:W-:-:S04]  /*fc500*/  IMAD.WIDE R10, R184, 0x4, R18 ;  /* 0x00000004b80a7825 */ /* 0x004fc800078e0212 */
[----:B-1----:R-:W-:-:S04]  /*fc510*/  IMAD.WIDE R20, R184, 0x4, R16 ;  /* 0x00000004b8147825 */ /* 0x002fc800078e0210 */
[----:B------:R-:W-:-:S04]  /*fc520*/  IMAD.WIDE R6, R184, 0x4, R14 ;  /* 0x00000004b8067825 */ /* 0x000fc800078e020e */
[----:B------:R-:W-:Y:S02]  /*fc530*/  IMAD.WIDE R8, R184, 0x4, R12 ;  /* 0x00000004b8087825 */ /* 0x000fe400078e020c */
[----:B------:R-:W2:Y:S04]  /*fc540*/  LDL.LU R184, [R1+0x11a0] ;  /* 0x0011a00001b87983 */ /* 0x000ea80000300800 */
[----:B------:R-:W2:Y:S01]  /*fc550*/  LDL.LU R0, [R1+0x41ac] ;  /* 0x0041ac0001007983 */ /* 0x000ea20000300800 */
[----:B------:R-:W-:Y:S02]  /*fc560*/  ISETP.LT.AND P1, PT, R186, UR4, !P1 ;  /* 0x00000004ba007c0c */ /* 0x000fe4000cf21270 */
[----:B------:R-:W-:-:S11]  /*fc570*/  ISETP.LT.AND P0, PT, R162, UR4, !P2 ;  /* 0x00000004a2007c0c */ /* 0x000fd6000d701270 */
[----:B------:R3:W-:Y:S01]  /*fc580*/  @P1 STG.E desc[UR58][R4.64], R42 ;  /* 0x0000002a04001986 */ /* 0x0007e2000c10193a */
[----:B------:R-:W-:-:S03]  /*fc590*/  ISETP.LT.AND P1, PT, R187, UR4, !P2 ;  /* 0x00000004bb007c0c */ /* 0x000fc6000d721270 */
[----:B------:R1:W-:Y:S01]  /*fc5a0*/  @P0 STG.E desc[UR58][R10.64], R38 ;  /* 0x000000260a000986 */ /* 0x0003e2000c10193a */
[----:B------:R-:W-:Y:S02]  /*fc5b0*/  ISETP.LT.AND P0, PT, R185, UR4, !P2 ;  /* 0x00000004b9007c0c */ /* 0x000fe4000d701270 */
[----:B------:R-:W-:-:S07]  /*fc5c0*/  ISETP.LT.AND P2, PT, R186, UR4, !P2 ;  /* 0x00000004ba007c0c */ /* 0x000fce000d741270 */
[----:B------:R1:W-:Y:S01]  /*fc5d0*/  @P1 STG.E desc[UR58][R20.64], R34 ;  /* 0x0000002214001986 */ /* 0x0003e2000c10193a */
[----:B------:R-:W-:-:S03]  /*fc5e0*/  ISETP.LT.AND P1, PT, R162, UR4, !P3 ;  /* 0x00000004a2007c0c */ /* 0x000fc6000df21270 */
[----:B------:R-:W-:Y:S01]  /*fc5f0*/  @P0 STG.E desc[UR58][R6.64], R138 ;  /* 0x0000008a06000986 */ /* 0x000fe2000c10193a */
[----:B------:R-:W-:-:S03]  /*fc600*/  ISETP.LT.AND P0, PT, R187, UR4, !P3 ;  /* 0x00000004bb007c0c */ /* 0x000fc6000df01270 */
[----:B------:R1:W-:Y:S01]  /*fc610*/  @P2 STG.E desc[UR58][R8.64], R134 ;  /* 0x0000008608002986 */ /* 0x0003e2000c10193a */
[----:B------:R-:W-:Y:S01]  /*fc620*/  ISETP.LT.AND P2, PT, R185, UR4, !P3 ;  /* 0x00000004b9007c0c */ /* 0x000fe2000df41270 */
[----:B---3--:R-:W-:-:S04]  /*fc630*/  IMAD.WIDE R4, R161, 0x4, R18 ;  /* 0x00000004a1047825 */ /* 0x008fc800078e0212 */
[C---:B-1----:R-:W-:Y:S01]  /*fc640*/  IMAD.WIDE R10, R161.reuse, 0x4, R16 ;  /* 0x00000004a10a7825 */ /* 0x042fe200078e0210 */
[----:B------:R-:W-:Y:S03]  /*fc650*/  @P1 STG.E desc[UR58][R4.64], R55 ;  /* 0x0000003704001986 */ /* 0x000fe6000c10193a */
[----:B------:R-:W-:Y:S01]  /*fc660*/  IMAD.WIDE R20, R161, 0x4, R14 ;  /* 0x00000004a1147825 */ /* 0x000fe200078e020e */
[----:B------:R-:W-:Y:S01]  /*fc670*/  ISETP.LT.AND P1, PT, R186, UR4, !P3 ;  /* 0x00000004ba007c0c */ /* 0x000fe2000df21270 */
[----:B------:R1:W-:Y:S01]  /*fc680*/  @P0 STG.E desc[UR58][R10.64], R51 ;  /* 0x000000330a000986 */ /* 0x0003e2000c10193a */
[----:B------:R-:W-:Y:S02]  /*fc690*/  ISETP.LT.AND P3, PT, R162, UR4, !P4 ;  /* 0x00000004a2007c0c */ /* 0x000fe4000e761270 */
[----:B------:R-:W-:Y:S01]  /*fc6a0*/  ISETP.LT.AND P0, PT, R187, UR4, !P4 ;  /* 0x00000004bb007c0c */ /* 0x000fe2000e701270 */
[----:B------:R3:W-:Y:S01]  /*fc6b0*/  @P2 STG.E desc[UR58][R20.64], R47 ;  /* 0x0000002f14002986 */ /* 0x0007e2000c10193a */
[----:B------:R-:W-:Y:S01]  /*fc6c0*/  ISETP.LT.AND P2, PT, R185, UR4, !P4 ;  /* 0x00000004b9007c0c */ /* 0x000fe2000e741270 */
[----:B------:R-:W-:-:S02]  /*fc6d0*/  IMAD.WIDE R8, R161, 0x4, R12 ;  /* 0x00000004a1087825 */ /* 0x000fc400078e020c */
[----:B------:R-:W2:Y:S04]  /*fc6e0*/  LDS.128 R4, [R2] ;  /* 0x0000000002047984 */ /* 0x000ea80000000c00 */
[----:B------:R3:W-:Y:S01]  /*fc6f0*/  @P1 STG.E desc[UR58][R8.64], R43 ;  /* 0x0000002b08001986 */ /* 0x0007e2000c10193a */
[----:B------:R-:W-:Y:S02]  /*fc700*/  ISETP.LT.AND P1, PT, R186, UR4, !P4 ;  /* 0x00000004ba007c0c */ /* 0x000fe4000e721270 */
[----:B------:R-:W-:Y:S01]  /*fc710*/  ISETP.LT.AND P4, PT, R187, UR4, !P5 ;  /* 0x00000004bb007c0c */ /* 0x000fe2000ef81270 */
[----:B----4-:R-:W-:-:S04]  /*fc720*/  IMAD.WIDE R22, R181, 0x4, R18 ;  /* 0x00000004b5167825 */ /* 0x010fc800078e0212 */
[----:B------:R-:W-:-:S04]  /*fc730*/  IMAD.WIDE R24, R181, 0x4, R16 ;  /* 0x00000004b5187825 */ /* 0x000fc800078e0210 */
[----:B------:R-:W-:-:S04]  /*fc740*/  IMAD.WIDE R26, R181, 0x4, R14 ;  /* 0x00000004b51a7825 */ /* 0x000fc800078e020e */
[----:B-1----:R-:W-:Y:S02]  /*fc750*/  IMAD.WIDE R10, R181, 0x4, R12 ;  /* 0x00000004b50a7825 */ /* 0x002fe400078e020c */
[----:B------:R-:W4:Y:S04]  /*fc760*/  LDL.LU R181, [R1+0x1198] ;  /* 0x0011980001b57983 */ /* 0x000f280000300800 */
[----:B------:R1:W-:Y:S01]  /*fc770*/  @P3 STG.E desc[UR58][R22.64], R39 ;  /* 0x0000002716003986 */ /* 0x0003e2000c10193a */
[----:B------:R-:W-:-:S03]  /*fc780*/  ISETP.LT.AND P3, PT, R162, UR4, !P5 ;  /* 0x00000004a2007c0c */ /* 0x000fc6000ef61270 */
[----:B------:R1:W-:Y:S01]  /*fc790*/  @P0 STG.E desc[UR58][R24.64], R35 ;  /* 0x0000002318000986 */ /* 0x0003e2000c10193a */
[----:B------:R-:W-:-:S03]  /*fc7a0*/  ISETP.LT.AND P0, PT, R186, UR4, !P5 ;  /* 0x00000004ba007c0c */ /* 0x000fc6000ef01270 */
[----:B------:R2:W-:Y:S01]  /*fc7b0*/  @P2 STG.E desc[UR58][R26.64], R139 ;  /* 0x0000008b1a002986 */ /* 0x0005e2000c10193a */
[----:B------:R-:W-:Y:S01]  /*fc7c0*/  ISETP.LT.AND P2, PT, R185, UR4, !P5 ;  /* 0x00000004b9007c0c */ /* 0x000fe2000ef41270 */
[C---:B---3--:R-:W-:Y:S02]  /*fc7d0*/  IMAD.WIDE R20, R163.reuse, 0x4, R18 ;  /* 0x00000004a3147825 */ /* 0x048fe400078e0212 */
[----:B------:R-:W3:Y:S02]  /*fc7e0*/  LDL.LU R28, [R1+0x41a8] ;  /* 0x0041a800011c7983 */ /* 0x000ee40000300800 */
[C---:B------:R-:W-:Y:S02]  /*fc7f0*/  IMAD.WIDE R8, R163.reuse, 0x4, R16 ;  /* 0x00000004a3087825 */ /* 0x040fe400078e0210 */
[----:B------:R-:W3:Y:S02]  /*fc800*/  LDL.LU R161, [R1+0x1194] ;  /* 0x0011940001a17983 */ /* 0x000ee40000300800 */
[----:B-1----:R-:W-:-:S02]  /*fc810*/  IMAD.WIDE R22, R163, 0x4, R14 ;  /* 0x00000004a3167825 */ /* 0x002fc400078e020e */
[----:B------:R1:W-:Y:S02]  /*fc820*/  @P1 STG.E desc[UR58][R10.64], R135 ;  /* 0x000000870a001986 */ /* 0x0003e4000c10193a */
[----:B------:R-:W-:Y:S01]  /*fc830*/  IMAD.WIDE R24, R163, 0x4, R12 ;  /* 0x00000004a3187825 */ /* 0x000fe200078e020c */
[----:B------:R-:W-:Y:S01]  /*fc840*/  ISETP.GE.AND P1, PT, R252, UR5, PT ;  /* 0x00000005fc007c0c */ /* 0x000fe2000bf26270 */
[----:B------:R-:W-:Y:S01]  /*fc850*/  @P3 STG.E desc[UR58][R20.64], R128 ;  /* 0x0000008014003986 */ /* 0x000fe2000c10193a */
[----:B------:R-:W-:-:S03]  /*fc860*/  ULDC UR5, c[0x0][0x22c] ;  /* 0x00008b0000057ab9 */ /* 0x000fc60000000800 */
[----:B------:R1:W-:Y:S04]  /*fc870*/  @P4 STG.E desc[UR58][R8.64], R124 ;  /* 0x0000007c08004986 */ /* 0x0003e8000c10193a */
[----:B------:R4:W-:Y:S04]  /*fc880*/  @P2 STG.E desc[UR58][R22.64], R120 ;  /* 0x0000007816002986 */ /* 0x0009e8000c10193a */
[----:B------:R4:W-:Y:S04]  /*fc890*/  @P0 STG.E desc[UR58][R24.64], R116 ;  /* 0x0000007418000986 */ /* 0x0009e8000c10193a */
[----:B------:R-:W3:Y:S01]  /*fc8a0*/  LDL.LU R3, [R1+0x41a4] ;  /* 0x0041a40001037983 */ /* 0x000ee20000300800 */
[----:B--2---:R-:W-:-:S03]  /*fc8b0*/  ISETP.GE.AND P0, PT, R0, UR5, PT ;  /* 0x0000000500007c0c */ /* 0x004fc6000bf06270 */
[----:B------:R-:W2:Y:S01]  /*fc8c0*/  LDL.LU R0, [R1+0x41a0] ;  /* 0x0041a00001007983 */ /* 0x000ea20000300800 */
[----:B------:R-:W-:Y:S01]  /*fc8d0*/  ISETP.LT.AND P5, PT, R162, UR4, !P6 ;  /* 0x00000004a2007c0c */ /* 0x000fe2000f7a1270 */
[----:B------:R-:W-:Y:S01]  /*fc8e0*/  IMAD.WIDE R26, R184, 0x4, R18 ;  /* 0x00000004b81a7825 */ /* 0x000fe200078e0212 */
[----:B------:R-:W-:Y:S02]  /*fc8f0*/  ISETP.LT.AND P4, PT, R187, UR4, !P6 ;  /* 0x00000004bb007c0c */ /* 0x000fe4000f781270 */
[----:B------:R-:W-:Y:S02]  /*fc900*/  ISETP.LT.AND P3, PT, R185, UR4, !P6 ;  /* 0x00000004b9007c0c */ /* 0x000fe4000f761270 */
[----:B------:R-:W-:Y:S02]  /*fc910*/  ISETP.LT.AND P6, PT, R186, UR4, !P6 ;  /* 0x00000004ba007c0c */ /* 0x000fe4000f7c1270 */
[----:B------:R-:W-:Y:S01]  /*fc920*/  ISETP.LT.AND P2, PT, R162, UR4, !P1 ;  /* 0x00000004a2007c0c */ /* 0x000fe2000cf41270 */
[----:B-1----:R-:W-:-:S04]  /*fc930*/  IMAD.WIDE R10, R184, 0x4, R16 ;  /* 0x00000004b80a7825 */ /* 0x002fc800078e0210 */
[----:B------:R-:W-:Y:S01]  /*fc940*/  @P5 STG.E desc[UR58][R26.64], R112 ;  /* 0x000000701a005986 */ /* 0x000fe2000c10193a */
[----:B------:R-:W-:Y:S01]  /*fc950*/  ISETP.LT.AND P5, PT, R187, UR4, !P1 ;  /* 0x00000004bb007c0c */ /* 0x000fe2000cfa1270 */
[----:B------:R-:W-:-:S04]  /*fc960*/  IMAD.WIDE R8, R184, 0x4, R14 ;  /* 0x00000004b8087825 */ /* 0x000fc800078e020e */
[----:B------:R-:W-:Y:S02]  /*fc970*/  IMAD.WIDE R20, R184, 0x4, R12 ;  /* 0x00000004b8147825 */ /* 0x000fe400078e020c */
[----:B------:R-:W2:Y:S04]  /*fc980*/  LDL.LU R184, [R1+0x118c] ;  /* 0x00118c0001b87983 */ /* 0x000ea80000300800 */
[----:B------:R1:W-:Y:S04]  /*fc990*/  @P4 STG.E desc[UR58][R10.64], R152 ;  /* 0x000000980a004986 */ /* 0x0003e8000c10193a */
[----:B------:R1:W-:Y:S01]  /*fc9a0*/  @P3 STG.E desc[UR58][R8.64], R164 ;  /* 0x000000a408003986 */ /* 0x0003e2000c10193a */
[----:B------:R-:W-:-:S02]  /*fc9b0*/  ISETP.LT.AND P3, PT, R185, UR4, !P1 ;  /* 0x00000004b9007c0c */ /* 0x000fc4000cf61270 */
[----:B------:R-:W-:Y:S01]  /*fc9c0*/  ISETP.LT.AND P1, PT, R186, UR4, !P1 ;  /* 0x00000004ba007c0c */ /* 0x000fe2000cf21270 */
[----:B------:R3:W-:Y:S01]  /*fc9d0*/  @P6 STG.E desc[UR58][R20.64], R4 ;  /* 0x0000000414006986 */ /* 0x0007e2000c10193a */
[----:B------:R-:W-:Y:S02]  /*fc9e0*/  ISETP.LT.AND P6, PT, R162, UR4, !P0 ;  /* 0x00000004a2007c0c */ /* 0x000fe4000c7c1270 */
[----:B------:R-:W-:Y:S01]  /*fc9f0*/  ISETP.LT.AND P4, PT, R187, UR4, !P0 ;  /* 0x00000004bb007c0c */ /* 0x000fe2000c781270 */
[----:B----4-:R-:W-:-:S04]  /*fca00*/  IMAD.WIDE R22, R181, 0x4, R18 ;  /* 0x00000004b5167825 */ /* 0x010fc800078e0212 */
[----:B------:R-:W-:Y:S01]  /*fca10*/  IMAD.WIDE R24, R181, 0x4, R16 ;  /* 0x00000004b5187825 */ /* 0x000fe200078e0210 */
[----:B------:R4:W-:Y:S04]  /*fca20*/  @P2 STG.E desc[UR58][R22.64], R129 ;  /* 0x0000008116002986 */ /* 0x0009e8000c10193a */
[----:B------:R-:W-:Y:S01]  /*fca30*/  @P5 STG.E desc[UR58][R24.64], R125 ;  /* 0x0000007d18005986 */ /* 0x000fe2000c10193a */
[----:B------:R-:W-:Y:S02]  /*fca40*/  ISETP.LT.AND P5, PT, R185, UR4, !P0 ;  /* 0x00000004b9007c0c */ /* 0x000fe4000c7a1270 */
[----:B------:R-:W-:Y:S01]  /*fca50*/  ISETP.LT.AND P0, PT, R186, UR4, !P0 ;  /* 0x00000004ba007c0c */ /* 0x000fe2000c701270 */
[----:B-1----:R-:W-:-:S04]  /*fca60*/  IMAD.WIDE R10, R181, 0x4, R14 ;  /* 0x00000004b50a7825 */ /* 0x002fc800078e020e */
[----:B------:R-:W-:Y:S02]  /*fca70*/  IMAD.WIDE R8, R181, 0x4, R12 ;  /* 0x00000004b5087825 */ /* 0x000fe400078e020c */
[----:B------:R-:W2:Y:S02]  /*fca80*/  LDL.LU R181, [R1+0x1188] ;  /* 0x0011880001b57983 */ /* 0x000ea40000300800 */
[C---:B---3--:R-:W-:Y:S02]  /*fca90*/  IMAD.WIDE R20, R161.reuse, 0x4, R18 ;  /* 0x00000004a1147825 */ /* 0x048fe400078e0212 */
[----:B------:R1:W-:Y:S02]  /*fcaa0*/  @P3 STG.E desc[UR58][R10.64], R121 ;  /* 0x000000790a003986 */ /* 0x0003e4000c10193a */
[C---:B------:R-:W-:Y:S02]  /*fcab0*/  IMAD.WIDE R26, R161.reuse, 0x4, R16 ;  /* 0x00000004a11a7825 */ /* 0x040fe400078e0210 */
[----:B------:R3:W-:Y:S02]  /*fcac0*/  @P1 STG.E desc[UR58][R8.64], R117 ;  /* 0x0000007508001986 */ /* 0x0007e4000c10193a */
[----:B----4-:R-:W-:-:S02]  /*fcad0*/  IMAD.WIDE R22, R161, 0x4, R14 ;  /* 0x00000004a1167825 */ /* 0x010fc400078e020e */
[----:B------:R4:W-:Y:S02]  /*fcae0*/  @P6 STG.E desc[UR58][R20.64], R113 ;  /* 0x0000007114006986 */ /* 0x0009e4000c10193a */
[----:B-1----:R-:W-:Y:S02]  /*fcaf0*/  IMAD.WIDE R10, R161, 0x4, R12 ;  /* 0x00000004a10a7825 */ /* 0x002fe400078e020c */
[----:B------:R-:W-:Y:S01]  /*fcb00*/  @P4 STG.E desc[UR58][R26.64], R153 ;  /* 0x000000991a004986 */ /* 0x000fe2000c10193a */
[----:B------:R-:W-:-:S03]  /*fcb10*/  ISETP.GE.AND P2, PT, R28, UR5, PT ;  /* 0x000000051c007c0c */ /* 0x000fc6000bf46270 */
[----:B------:R1:W-:Y:S04]  /*fcb20*/  @P5 STG.E desc[UR58][R22.64], R165 ;  /* 0x000000a516005986 */ /* 0x0003e8000c10193a */
[----:B------:R-:W4:Y:S04]  /*fcb30*/  LDL.LU R163, [R1+0x117c] ;  /* 0x00117c0001a37983 */ /* 0x000f280000300800 */
[----:B------:R1:W-:Y:S04]  /*fcb40*/  @P0 STG.E desc[UR58][R10.64], R5 ;  /* 0x000000050a000986 */ /* 0x0003e8000c10193a */
[----:B------:R-:W4:Y:S01]  /*fcb50*/  LDL.LU R28, [R1+0x419c] ;  /* 0x00419c00011c7983 */ /* 0x000f220000300800 */
[----:B--2---:R-:W-:-:S03]  /*fcb60*/  ISETP.GE.AND P0, PT, R0, UR5, PT ;  /* 0x0000000500007c0c */ /* 0x004fc6000bf06270 */
[----:B------:R-:W2:Y:S01]  /*fcb70*/  LDL.LU R0, [R1+0x4198] ;  /* 0x0041980001007983 */ /* 0x000ea20000300800 */
[----:B------:R-:W-:Y:S02]  /*fcb80*/  ISETP.LT.AND P3, PT, R162, UR4, !P2 ;  /* 0x00000004a2007c0c */ /* 0x000fe4000d761270 */
[----:B------:R-:W-:Y:S02]  /*fcb90*/  ISETP.LT.AND P6, PT, R187, UR4, !P2 ;  /* 0x00000004bb007c0c */ /* 0x000fe4000d7c1270 */
[----:B------:R-:W-:Y:S02]  /*fcba0*/  ISETP.LT.AND P4, PT, R185, UR4, !P2 ;  /* 0x00000004b9007c0c */ /* 0x000fe4000d781270 */
[----:B------:R-:W-:Y:S02]  /*fcbb0*/  ISETP.GE.AND P1, PT, R3, UR5, PT ;  /* 0x0000000503007c0c */ /* 0x000fe4000bf26270 */
[----:B------:R-:W-:Y:S01]  /*fcbc0*/  ISETP.LT.AND P2, PT, R186, UR4, !P2 ;  /* 0x00000004ba007c0c */ /* 0x000fe2000d741270 */
[----:B------:R-:W2:Y:S01]  /*fcbd0*/  LDL.LU R3, [R1+0x4194] ;  /* 0x0041940001037983 */ /* 0x000ea20000300800 */
[----:B------:R-:W-:Y:S01]  /*fcbe0*/  ISETP.LT.AND P5, PT, R162, UR4, !P1 ;  /* 0x00000004a2007c0c */ /* 0x000fe2000cfa1270 */
[----:B---3--:R-:W-:-:S04]  /*fcbf0*/  IMAD.WIDE R8, R184, 0x4, R18 ;  /* 0x00000004b8087825 */ /* 0x008fc800078e0212 */
[C---:B----4-:R-:W-:Y:S01]  /*fcc00*/  IMAD.WIDE R20, R184.reuse, 0x4, R16 ;  /* 0x00000004b8147825 */ /* 0x050fe200078e0210 */
[----:B------:R3:W-:Y:S03]  /*fcc10*/  @P3 STG.E desc[UR58][R8.64], R130 ;  /* 0x0000008208003986 */ /* 0x0007e6000c10193a */
[----:B------:R-:W-:Y:S01]  /*fcc20*/  IMAD.WIDE R24, R184, 0x4, R14 ;  /* 0x00000004b8187825 */ /* 0x000fe200078e020e */
[----:B------:R4:W-:Y:S01]  /*fcc30*/  @P6 STG.E desc[UR58][R20.64], R126 ;  /* 0x0000007e14006986 */ /* 0x0009e2000c10193a */
[----:B------:R-:W-:-:S03]  /*fcc40*/  ISETP.LT.AND P3, PT, R185, UR4, !P1 ;  /* 0x00000004b9007c0c */ /* 0x000fc6000cf61270 */
[----:B------:R-:W-:Y:S01]  /*fcc50*/  @P4 STG.E desc[UR58][R24.64], R122 ;  /* 0x0000007a18004986 */ /* 0x000fe2000c10193a */
[----:B------:R-:W-:Y:S02]  /*fcc60*/  ISETP.LT.AND P4, PT, R187, UR4, !P1 ;  /* 0x00000004bb007c0c */ /* 0x000fe4000cf81270 */
[----:B------:R-:W-:Y:S01]  /*fcc70*/  ISETP.LT.AND P1, PT, R186, UR4, !P1 ;  /* 0x00000004ba007c0c */ /* 0x000fe2000cf21270 */
[----:B-1----:R-:W-:Y:S02]  /*fcc80*/  IMAD.WIDE R22, R184, 0x4, R12 ;  /* 0x00000004b8167825 */ /* 0x002fe400078e020c */
[----:B------:R-:W2:Y:S04]  /*fcc90*/  LDL.LU R184, [R1+0x1174] ;  /* 0x0011740001b87983 */ /* 0x000ea80000300800 */
[----:B------:R1:W-:Y:S01]  /*fcca0*/  @P2 STG.E desc[UR58][R22.64], R118 ;  /* 0x0000007616002986 */ /* 0x0003e2000c10193a */
[----:B------:R-:W-:-:S02]  /*fccb0*/  ISETP.LT.AND P6, PT, R162, UR4, !P0 ;  /* 0x00000004a2007c0c */ /* 0x000fc4000c7c1270 */
[----:B------:R-:W-:Y:S01]  /*fccc0*/  ISETP.LT.AND P2, PT, R187, UR4, !P0 ;  /* 0x00000004bb007c0c */ /* 0x000fe2000c741270 */
[----:B------:R-:W-:-:S04]  /*fccd0*/  IMAD.WIDE R26, R181, 0x4, R18 ;  /* 0x00000004b51a7825 */ /* 0x000fc800078e0212 */
[C---:B------:R-:W-:Y:S01]  /*fcce0*/  IMAD.WIDE R4, R181.reuse, 0x4, R16 ;  /* 0x00000004b5047825 */ /* 0x040fe200078e0210 */
[----:B------:R-:W-:Y:S03]  /*fccf0*/  @P5 STG.E desc[UR58][R26.64], R114 ;  /* 0x000000721a005986 */ /* 0x000fe6000c10193a */
[C---:B---3--:R-:W-:Y:S01]  /*fcd00*/  IMAD.WIDE R8, R181.reuse, 0x4, R14 ;  /* 0x00000004b5087825 */ /* 0x048fe200078e020e */
[----:B------:R3:W-:Y:S03]  /*fcd10*/  @P4 STG.E desc[UR58][R4.64], R154 ;  /* 0x0000009a04004986 */ /* 0x0007e6000c10193a */
[----:B------:R-:W-:Y:S02]  /*fcd20*/  IMAD.WIDE R10, R181, 0x4, R12 ;  /* 0x00000004b50a7825 */ /* 0x000fe400078e020c */
[----:B------:R-:W3:Y:S01]  /*fcd30*/  LDL.LU R181, [R1+0x116c] ;  /* 0x00116c0001b57983 */ /* 0x000ee20000300800 */
[----:B------:R-:W-:-:S03]  /*fcd40*/  ISETP.LT.AND P5, PT, R185, UR4, !P0 ;  /* 0x00000004b9007c0c */ /* 0x000fc6000c7a1270 */
[----:B------:R-:W-:Y:S04]  /*fcd50*/  @P3 STG.E desc[UR58][R8.64], R166 ;  /* 0x000000a608003986 */ /* 0x000fe8000c10193a */
[----:B------:R-:W-:Y:S01]  /*fcd60*/  @P1 STG.E desc[UR58][R10.64], R6 ;  /* 0x000000060a001986 */ /* 0x000fe2000c10193a */
[----:B------:R-:W-:Y:S01]  /*fcd70*/  ISETP.LT.AND P1, PT, R186, UR4, !P0 ;  /* 0x00000004ba007c0c */ /* 0x000fe2000c721270 */
[----:B----4-:R-:W-:Y:S02]  /*fcd80*/  IMAD.WIDE R20, R163, 0x4, R18 ;  /* 0x00000004a3147825 */ /* 0x010fe400078e0212 */
[----:B------:R-:W4:Y:S01]  /*fcd90*/  LDS.128 R8, [R2+0x400] ;  /* 0x0004000002087984 */ /* 0x000f220000000c00 */
[----:B--2---:R-:W-:-:S03]  /*fcda0*/  ISETP.GE.AND P0, PT, R0, UR5, PT ;  /* 0x0000000500007c0c */ /* 0x004fc6000bf06270 */
[----:B------:R-:W2:Y:S01]  /*fcdb0*/  LDL.LU R0, [R1+0x4190] ;  /* 0x0041900001007983 */ /* 0x000ea20000300800 */
[----:B-1----:R-:W-:Y:S01]  /*fcdc0*/  IMAD.WIDE R22, R163, 0x4, R16 ;  /* 0x00000004a3167825 */ /* 0x002fe200078e0210 */
[----:B------:R-:W-:-:S03]  /*fcdd0*/  ISETP.GE.AND P4, PT, R28, UR5, PT ;  /* 0x000000051c007c0c */ /* 0x000fc6000bf86270 */
[C---:B------:R-:W-:Y:S01]  /*fcde0*/  IMAD.WIDE R24, R163.reuse, 0x4, R14 ;  /* 0x00000004a3187825 */ /* 0x040fe200078e020e */
[----:B------:R1:W-:Y:S01]  /*fcdf0*/  @P6 STG.E desc[UR58][R20.64], R131 ;  /* 0x0000008314006986 */ /* 0x0003e2000c10193a */
[----:B------:R-:W-:Y:S02]  /*fce00*/  ISETP.LT.AND P6, PT, R162, UR4, !P4 ;  /* 0x00000004a2007c0c */ /* 0x000fe4000e7c1270 */
[----:B---3--:R-:W-:Y:S01]  /*fce10*/  IMAD.WIDE R4, R163, 0x4, R12 ;  /* 0x00000004a3047825 */ /* 0x008fe200078e020c */
[----:B------:R3:W-:Y:S01]  /*fce20*/  @P2 STG.E desc[UR58][R22.64], R127 ;  /* 0x0000007f16002986 */ /* 0x0007e2000c10193a */
[----:B------:R-:W-:-:S03]  /*fce30*/  ISETP.LT.AND P3, PT, R187, UR4, !P4 ;  /* 0x00000004bb007c0c */ /* 0x000fc6000e761270 */
[----:B------:R4:W-:Y:S01]  /*fce40*/  @P5 STG.E desc[UR58][R24.64], R123 ;  /* 0x0000007b18005986 */ /* 0x0009e2000c10193a */
[----:B------:R-:W-:Y:S02]  /*fce50*/  ISETP.LT.AND P5, PT, R185, UR4, !P4 ;  /* 0x00000004b9007c0c */ /* 0x000fe4000e7a1270 */
[----:B------:R-:W-:Y:S01]  /*fce60*/  ISETP.LT.AND P4, PT, R186, UR4, !P4 ;  /* 0x00000004ba007c0c */ /* 0x000fe2000e781270 */
[----:B------:R4:W-:Y:S01]  /*fce70*/  @P1 STG.E desc[UR58][R4.64], R119 ;  /* 0x0000007704001986 */ /* 0x0009e2000c10193a */
[----:B------:R-:W-:Y:S02]  /*fce80*/  ISETP.LT.AND P1, PT, R162, UR4, !P0 ;  /* 0x00000004a2007c0c */ /* 0x000fe4000c721270 */
[----:B------:R-:W-:Y:S01]  /*fce90*/  ISETP.GE.AND P2, PT, R3, UR5, PT ;  /* 0x0000000503007c0c */ /* 0x000fe2000bf46270 */
[----:B------:R-:W2:Y:S04]  /*fcea0*/  LDL.LU R163, [R1+0x1168] ;  /* 0x0011680001a37983 */ /* 0x000ea80000300800 */
[----:B------:R-:W2:Y:S01]  /*fceb0*/  LDL.LU R29, [R1+0x418c] ;  /* 0x00418c00011d7983 */ /* 0x000ea20000300800 */
[----:B------:R-:W-:-:S04]  /*fcec0*/  IMAD.WIDE R26, R184, 0x4, R18 ;  /* 0x00000004b81a7825 */ /* 0x000fc800078e0212 */
[C---:B-1----:R-:W-:Y:S01]  /*fced0*/  IMAD.WIDE R20, R184.reuse, 0x4, R16 ;  /* 0x00000004b8147825 */ /* 0x042fe200078e0210 */
[----:B------:R-:W-:Y:S03]  /*fcee0*/  @P6 STG.E desc[UR58][R26.64], R115 ;  /* 0x000000731a006986 */ /* 0x000fe6000c10193a */
[C---:B---3--:R-:W-:Y:S01]  /*fcef0*/  IMAD.WIDE R22, R184.reuse, 0x4, R14 ;  /* 0x00000004b8167825 */ /* 0x048fe200078e020e */
[----:B------:R1:W-:Y:S03]  /*fcf00*/  @P3 STG.E desc[UR58][R20.64], R155 ;  /* 0x0000009b14003986 */ /* 0x0003e6000c10193a */
[----:B----4-:R-:W-:Y:S01]  /*fcf10*/  IMAD.WIDE R24, R184, 0x4, R12 ;  /* 0x00000004b8187825 */ /* 0x010fe200078e020c */
[----:B------:R-:W-:Y:S04]  /*fcf20*/  @P5 STG.E desc[UR58][R22.64], R167 ;  /* 0x000000a716005986 */ /* 0x000fe8000c10193a */
[----:B------:R3:W-:Y:S04]  /*fcf30*/  @P4 STG.E desc[UR58][R24.64], R7 ;  /* 0x0000000718004986 */ /* 0x0007e8000c10193a */
[----:B------:R-:W4:Y:S01]  /*fcf40*/  LDL.LU R184, [R1+0x1160] ;  /* 0x0011600001b87983 */ /* 0x000f220000300800 */
[----:B------:R-:W-:-:S05]  /*fcf50*/  IMAD.WIDE R2, R181, 0x4, R18 ;  /* 0x00000004b5027825 */ /* 0x000fca00078e0212 */
[----:B------:R-:W-:Y:S01]  /*fcf60*/  @P1 STG.E desc[UR58][R2.64], R108 ;  /* 0x0000006c02001986 */ /* 0x000fe2000c10193a */
[----:B------:R-:W-:-:S04]  /*fcf70*/  IMAD.WIDE R4, R181, 0x4, R16 ;  /* 0x00000004b5047825 */ /* 0x000fc800078e0210 */
[----:B-1----:R-:W-:-:S04]  /*fcf80*/  IMAD.WIDE R20, R181, 0x4, R14 ;  /* 0x00000004b5147825 */ /* 0x002fc800078e020e */
[----:B------:R-:W-:Y:S01]  /*fcf90*/  IMAD.WIDE R26, R181, 0x4, R12 ;  /* 0x00000004b51a7825 */ /* 0x000fe200078e020c */
[----:B--2---:R-:W-:Y:S02]  /*fcfa0*/  ISETP.GE.AND P1, PT, R0, UR5, PT ;  /* 0x0000000500007c0c */ /* 0x004fe4000bf26270 */
[----:B------:R-:W2:Y:S04]  /*fcfb0*/  LDL.LU R0, [R1+0x4188] ;  /* 0x0041880001007983 */ /* 0x000ea80000300800 */
[----:B------:R-:W2:Y:S04]  /*fcfc0*/  LDL.LU R28, [R1+0x4184] ;  /* 0x00418400011c7983 */ /* 0x000ea80000300800 */
[----:B------:R-:W2:Y:S01]  /*fcfd0*/  LDL.LU R181, [R1+0x115c] ;  /* 0x00115c0001b57983 */ /* 0x000ea20000300800 */
[----:B------:R-:W-:-:S02]  /*fcfe0*/  ISETP.LT.AND P3, PT, R187, UR4, !P0 ;  /* 0x00000004bb007c0c */ /* 0x000fc4000c761270 */
[----:B------:R-:W-:Y:S02]  /*fcff0*/  ISETP.LT.AND P6, PT, R185, UR4, !P0 ;  /* 0x00000004b9007c0c */ /* 0x000fe4000c7c1270 */
[----:B------:R-:W-:Y:S02]  /*fd000*/  ISETP.LT.AND P0, PT, R186, UR4, !P0 ;  /* 0x00000004ba007c0c */ /* 0x000fe4000c701270 */
[----:B------:R-:W-:Y:S02]  /*fd010*/  ISETP.LT.AND P5, PT, R162, UR4, !P2 ;  /* 0x00000004a2007c0c */ /* 0x000fe4000d7a1270 */
[----:B------:R-:W-:-:S05]  /*fd020*/  ISETP.LT.AND P4, PT, R187, UR4, !P2 ;  /* 0x00000004bb007c0c */ /* 0x000fca000d781270 */
[----:B------:R-:W-:Y:S04]  /*fd030*/  @P3 STG.E desc[UR58][R4.64], R104 ;  /* 0x0000006804003986 */ /* 0x000fe8000c10193a */
[----:B------:R-:W-:Y:S04]  /*fd040*/  @P6 STG.E desc[UR58][R20.64], R100 ;  /* 0x0000006414006986 */ /* 0x000fe8000c10193a */
[----:B------:R1:W-:Y:S01]  /*fd050*/  @P0 STG.E desc[UR58][R26.64], R96 ;  /* 0x000000601a000986 */ /* 0x0003e2000c10193a */
[----:B------:R-:W-:Y:S01]  /*fd060*/  ISETP.LT.AND P0, PT, R185, UR4, !P2 ;  /* 0x00000004b9007c0c */ /* 0x000fe2000d701270 */
[----:B---3--:R-:W-:-:S04]  /*fd070*/  IMAD.WIDE R6, R163, 0x4, R18 ;  /* 0x00000004a3067825 */ /* 0x008fc800078e0212 */
[C---:B------:R-:W-:Y:S01]  /*fd080*/  IMAD.WIDE R22, R163.reuse, 0x4, R16 ;  /* 0x00000004a3167825 */ /* 0x040fe200078e0210 */
[----:B-1----:R-:W3:Y:S04]  /*fd090*/  LDL.LU R26, [R1+0x4180] ;  /* 0x00418000011a7983 */ /* 0x002ee80000300800 */
[----:B------:R-:W3:Y:S01]  /*fd0a0*/  LDL.LU R161, [R1+0x1154] ;  /* 0x0011540001a17983 */ /* 0x000ee20000300800 */
[----:B------:R-:W-:-:S03]  /*fd0b0*/  IMAD.WIDE R2, R163, 0x4, R14 ;  /* 0x00000004a3027825 */ /* 0x000fc600078e020e */
[----:B------:R1:W-:Y:S01]  /*fd0c0*/  @P5 STG.E desc[UR58][R6.64], R92 ;  /* 0x0000005c06005986 */ /* 0x0003e2000c10193a */
[----:B------:R-:W-:-:S03]  /*fd0d0*/  IMAD.WIDE R4, R163, 0x4, R12 ;  /* 0x00000004a3047825 */ /* 0x000fc600078e020c */
[----:B------:R1:W-:Y:S04]  /*fd0e0*/  @P4 STG.E desc[UR58][R22.64], R156 ;  /* 0x0000009c16004986 */ /* 0x0003e8000c10193a */
[----:B------:R2:W-:Y:S01]  /*fd0f0*/  @P0 STG.E desc[UR58][R2.64], R168 ;  /* 0x000000a802000986 */ /* 0x0005e2000c10193a */
[----:B------:R-:W-:Y:S02]  /*fd100*/  ISETP.LT.AND P2, PT, R186, UR4, !P2 ;  /* 0x00000004ba007c0c */ /* 0x000fe4000d741270 */
[----:B------:R-:W-:Y:S02]  /*fd110*/  ISETP.LT.AND P6, PT, R162, UR4, !P1 ;  /* 0x00000004a2007c0c */ /* 0x000fe4000cfc1270 */
[----:B------:R-:W-:Y:S02]  /*fd120*/  ISETP.LT.AND P3, PT, R187, UR4, !P1 ;  /* 0x00000004bb007c0c */ /* 0x000fe4000cf61270 */
[----:B------:R-:W-:Y:S01]  /*fd130*/  ISETP.LT.AND P4, PT, R185, UR4, !P1 ;  /* 0x00000004b9007c0c */ /* 0x000fe2000cf81270 */
[----:B----4-:R-:W-:-:S04]  /*fd140*/  IMAD.WIDE R20, R184, 0x4, R18 ;  /* 0x00000004b8147825 */ /* 0x010fc800078e0212 */
[----:B------:R-:W-:-:S04]  /*fd150*/  IMAD.WIDE R24, R184, 0x4, R16 ;  /* 0x00000004b8187825 */ /* 0x000fc800078e0210 */
[----:B-1----:R-:W-:-:S04]  /*fd160*/  IMAD.WIDE R6, R184, 0x4, R14 ;  /* 0x00000004b8067825 */ /* 0x002fc800078e020e */
[----:B------:R-:W-:Y:S01]  /*fd170*/  IMAD.WIDE R22, R184, 0x4, R12 ;  /* 0x00000004b8167825 */ /* 0x000fe200078e020c */
[----:B------:R1:W-:Y:S04]  /*fd180*/  @P2 STG.E desc[UR58][R4.64], R8 ;  /* 0x0000000804002986 */ /* 0x0003e8000c10193a */
[----:B------:R4:W-:Y:S04]  /*fd190*/  @P6 STG.E desc[UR58][R20.64], R109 ;  /* 0x0000006d14006986 */ /* 0x0009e8000c10193a */
[----:B------:R-:W-:Y:S04]  /*fd1a0*/  @P3 STG.E desc[UR58][R24.64], R105 ;  /* 0x0000006918003986 */ /* 0x000fe8000c10193a */
[----:B------:R4:W-:Y:S01]  /*fd1b0*/  @P4 STG.E desc[UR58][R6.64], R101 ;  /* 0x0000006506004986 */ /* 0x0009e2000c10193a */
[----:B--2---:R-:W-:-:S03]  /*fd1c0*/  ISETP.GE.AND P0, PT, R0, UR5, PT ;  /* 0x0000000500007c0c */ /* 0x004fc6000bf06270 */
[----:B------:R-:W2:Y:S04]  /*fd1d0*/  LDL.LU R0, [R1+0x41b0] ;  /* 0x0041b00001007983 */ /* 0x000ea80000300800 */
[----:B------:R-:W2:Y:S04]  /*fd1e0*/  LDL.LU R163, [R1+0x1150] ;  /* 0x0011500001a37983 */ /* 0x000ea80000300800 */
[----:B------:R-:W2:Y:S01]  /*fd1f0*/  LDL.LU R184, [R1+0x114c] ;  /* 0x00114c0001b87983 */ /* 0x000ea20000300800 */
[----:B------:R-:W-:-:S04]  /*fd200*/  IMAD.WIDE R2, R181, 0x4, R18 ;  /* 0x00000004b5027825 */ /* 0x000fc800078e0212 */
[----:B-1----:R-:W-:-:S04]  /*fd210*/  IMAD.WIDE R4, R181, 0x4, R16 ;  /* 0x00000004b5047825 */ /* 0x002fc800078e0210 */
[----:B----4-:R-:W-:-:S04]  /*fd220*/  IMAD.WIDE R20, R181, 0x4, R14 ;  /* 0x00000004b5147825 */ /* 0x010fc800078e020e */
[----:B------:R-:W-:Y:S02]  /*fd230*/  IMAD.WIDE R6, R181, 0x4, R12 ;  /* 0x00000004b5067825 */ /* 0x000fe400078e020c */
[----:B------:R-:W4:Y:S01]  /*fd240*/  LDL.LU R181, [R1+0x1894] ;  /* 0x0018940001b57983 */ /* 0x000f220000300800 */
[----:B------:R-:W-:Y:S02]  /*fd250*/  ISETP.LT.AND P5, PT, R186, UR4, !P1 ;  /* 0x00000004ba007c0c */ /* 0x000fe4000cfa1270 */
[----:B------:R-:W-:-:S04]  /*fd260*/  ISETP.GE.AND P1, PT, R29, UR5, PT ;  /* 0x000000051d007c0c */ /* 0x000fc8000bf26270 */
[----:B------:R-:W-:Y:S02]  /*fd270*/  ISETP.LT.AND P2, PT, R162, UR4, !P1 ;  /* 0x00000004a2007c0c */ /* 0x000fe4000cf41270 */
[----:B------:R-:W-:Y:S02]  /*fd280*/  ISETP.LT.AND P6, PT, R187, UR4, !P1 ;  /* 0x00000004bb007c0c */ /* 0x000fe4000cfc1270 */
[----:B------:R-:W-:Y:S02]  /*fd290*/  ISETP.LT.AND P3, PT, R185, UR4, !P1 ;  /* 0x00000004b9007c0c */ /* 0x000fe4000cf61270 */
[----:B------:R-:W-:Y:S01]  /*fd2a0*/  ISETP.LT.AND P1, PT, R186, UR4, !P1 ;  /* 0x00000004ba007c0c */ /* 0x000fe2000cf21270 */
[----:B------:R3:W-:Y:S01]  /*fd2b0*/  @P5 STG.E desc[UR58][R22.64], R97 ;  /* 0x0000006116005986 */ /* 0x0007e2000c10193a */
[----:B------:R-:W-:-:S05]  /*fd2c0*/  ISETP.LT.AND P5, PT, R162, UR4, !P0 ;  /* 0x00000004a2007c0c */ /* 0x000fca000c7a1270 */
[----:B------:R1:W-:Y:S01]  /*fd2d0*/  @P2 STG.E desc[UR58][R2.64], R93 ;  /* 0x0000005d02002986 */ /* 0x0003e2000c10193a */
[----:B------:R-:W-:-:S03]  /*fd2e0*/  ISETP.LT.AND P2, PT, R187, UR4, !P0 ;  /* 0x00000004bb007c0c */ /* 0x000fc6000c741270 */
[----:B------:R1:W-:Y:S01]  /*fd2f0*/  @P6 STG.E desc[UR58][R4.64], R157 ;  /* 0x0000009d04006986 */ /* 0x0003e2000c10193a */
[----:B------:R-:W-:Y:S01]  /*fd300*/  ISETP.LT.AND P6, PT, R185, UR4, !P0 ;  /* 0x00000004b9007c0c */ /* 0x000fe2000c7c1270 */
[C---:B---3--:R-:W-:Y:S01]  /*fd310*/  IMAD.WIDE R22, R161.reuse, 0x4, R18 ;  /* 0x00000004a1167825 */ /* 0x048fe200078e0212 */
[----:B------:R-:W-:Y:S01]  /*fd320*/  ISETP.LT.AND P0, PT, R186, UR4, !P0 ;  /* 0x00000004ba007c0c */ /* 0x000fe2000c701270 */
[----:B------:R2:W-:Y:S01]  /*fd330*/  @P3 STG.E desc[UR58][R20.64], R169 ;  /* 0x000000a914003986 */ /* 0x0005e2000c10193a */
[----:B------:R-:W-:Y:S01]  /*fd340*/  ISETP.GE.AND P4, PT, R28, UR5, PT ;  /* 0x000000051c007c0c */ /* 0x000fe2000bf86270 */
[C---:B------:R-:W-:Y:S02]  /*fd350*/  IMAD.WIDE R24, R161.reuse, 0x4, R16 ;  /* 0x00000004a1187825 */ /* 0x040fe400078e0210 */
[----:B------:R3:W-:Y:S01]  /*fd360*/  @P1 STG.E desc[UR58][R6.64], R9 ;  /* 0x0000000906001986 */ /* 0x0007e2000c10193a */
[----:B------:R-:W-:Y:S01]  /*fd370*/  ISETP.LT.AND P1, PT, R162, UR4, !P4 ;  /* 0x00000004a2007c0c */ /* 0x000fe2000e721270 */
[----:B-1----:R-:W-:-:S02]  /*fd380*/  IMAD.WIDE R2, R161, 0x4, R14 ;  /* 0x00000004a1027825 */ /* 0x002fc400078e020e */
[----:B------:R-:W-:Y:S01]  /*fd390*/  @P5 STG.E desc[UR58][R22.64], R110 ;  /* 0x0000006e16005986 */ /* 0x000fe2000c10193a */
[----:B------:R-:W-:Y:S01]  /*fd3a0*/  ISETP.LT.AND P5, PT, R185, UR4, !P4 ;  /* 0x00000004b9007c0c */ /* 0x000fe2000e7a1270 */
[----:B------:R-:W-:Y:S02]  /*fd3b0*/  IMAD.WIDE R4, R161, 0x4, R12 ;  /* 0x00000004a1047825 */ /* 0x000fe400078e020c */
[----:B------:R-:W-:Y:S01]  /*fd3c0*/  @P2 STG.E desc[UR58][R24.64], R106 ;  /* 0x0000006a18002986 */ /* 0x000fe2000c10193a */
[----:B------:R-:W-:Y:S02]  /*fd3d0*/  ISETP.LT.AND P2, PT, R187, UR4, !P4 ;  /* 0x00000004bb007c0c */ /* 0x000fe4000e741270 */
[----:B------:R-:W-:Y:S02]  /*fd3e0*/  ISETP.GE.AND P3, PT, R26, UR5, PT ;  /* 0x000000051a007c0c */ /* 0x000fe4000bf66270 */
[----:B------:R-:W-:Y:S01]  /*fd3f0*/  ISETP.LT.AND P4, PT, R186, UR4, !P4 ;  /* 0x00000004ba007c0c */ /* 0x000fe2000e781270 */
[----:B------:R1:W-:Y:S04]  /*fd400*/  @P6 STG.E desc[UR58][R2.64], R102 ;  /* 0x0000006602006986 */ /* 0x0003e8000c10193a */
[----:B------:R1:W-:Y:S01]  /*fd410*/  @P0 STG.E desc[UR58][R4.64], R98 ;  /* 0x0000006204000986 */ /* 0x0003e2000c10193a */
[----:B------:R-:W-:Y:S01]  /*fd420*/  ISETP.LT.AND P0, PT, R162, UR4, !P3 ;  /* 0x00000004a2007c0c */ /* 0x000fe2000df01270 */
[----:B--2---:R-:W-:-:S04]  /*fd430*/  IMAD.WIDE R20, R163, 0x4, R18 ;  /* 0x00000004a3147825 */ /* 0x004fc800078e0212 */
[C---:B---3--:R-:W-:Y:S01]  /*fd440*/  IMAD.WIDE R6, R163.reuse, 0x4, R16 ;  /* 0x00000004a3067825 */ /* 0x048fe200078e0210 */
[----:B------:R-:W-:Y:S03]  /*fd450*/  @P1 STG.E desc[UR58][R20.64], R94 ;  /* 0x0000005e14001986 */ /* 0x000fe6000c10193a */
[C---:B------:R-:W-:Y:S01]  /*fd460*/  IMAD.WIDE R8, R163.reuse, 0x4, R14 ;  /* 0x00000004a3087825 */ /* 0x040fe200078e020e */
[----:B------:R2:W-:Y:S03]  /*fd470*/  @P2 STG.E desc[UR58][R6.64], R158 ;  /* 0x0000009e06002986 */ /* 0x0005e6000c10193a */
[----:B-1----:R-:W-:Y:S01]  /*fd480*/  IMAD.WIDE R2, R163, 0x4, R12 ;  /* 0x00000004a3027825 */ /* 0x002fe200078e020c */
[----:B------:R-:W-:Y:S01]  /*fd490*/  ISETP.GE.AND P6, PT, R0, UR5, PT ;  /* 0x0000000500007c0c */ /* 0x000fe2000bfc6270 */
[----:B------:R1:W-:Y:S01]  /*fd4a0*/  @P5 STG.E desc[UR58][R8.64], R170 ;  /* 0x000000aa08005986 */ /* 0x0003e2000c10193a */
[----:B------:R-:W-:Y:S01]  /*fd4b0*/  ISETP.LT.AND P2, PT, R187, UR4, !P3 ;  /* 0x00000004bb007c0c */ /* 0x000fe2000df41270 */
[----:B------:R-:W-:-:S02]  /*fd4c0*/  IMAD.WIDE R22, R184, 0x4, R18 ;  /* 0x00000004b8167825 */ /* 0x000fc400078e0212 */
[----:B------:R3:W-:Y:S01]  /*fd4d0*/  @P4 STG.E desc[UR58][R2.64], R10 ;  /* 0x0000000a02004986 */ /* 0x0007e2000c10193a */
[----:B------:R-:W-:Y:S02]  /*fd4e0*/  ISETP.LT.AND P4, PT, R185, UR4, !P3 ;  /* 0x00000004b9007c0c */ /* 0x000fe4000df81270 */
[----:B------:R-:W-:Y:S01]  /*fd4f0*/  ISETP.LT.AND P3, PT, R186, UR4, !P3 ;  /* 0x00000004ba007c0c */ /* 0x000fe2000df61270 */
[----:B------:R3:W-:Y:S01]  /*fd500*/  @P0 STG.E desc[UR58][R22.64], R111 ;  /* 0x0000006f16000986 */ /* 0x0007e2000c10193a */
[----:B------:R-:W-:Y:S02]  /*fd510*/  ISETP.LT.AND P1, PT, R162, UR4, !P6 ;  /* 0x00000004a2007c0c */ /* 0x000fe4000f721270 */
[----:B------:R-:W-:Y:S02]  /*fd520*/  ISETP.LT.AND P5, PT, R187, UR4, !P6 ;  /* 0x00000004bb007c0c */ /* 0x000fe4000f7a1270 */
[----:B------:R-:W-:Y:S02]  /*fd530*/  ISETP.LT.AND P0, PT, R185, UR4, !P6 ;  /* 0x00000004b9007c0c */ /* 0x000fe4000f701270 */
[----:B------:R-:W-:Y:S01]  /*fd540*/  ISETP.LT.AND P6, PT, R186, UR4, !P6 ;  /* 0x00000004ba007c0c */ /* 0x000fe2000f7c1270 */
[----:B------:R-:W-:-:S04]  /*fd550*/  IMAD.WIDE R4, R184, 0x4, R16 ;  /* 0x00000004b8047825 */ /* 0x000fc800078e0210 */
[C---:B--2---:R-:W-:Y:S01]  /*fd560*/  IMAD.WIDE R6, R184.reuse, 0x4, R14 ;  /* 0x00000004b8067825 */ /* 0x044fe200078e020e */
[----:B------:R3:W-:Y:S03]  /*fd570*/  @P2 STG.E desc[UR58][R4.64], R107 ;  /* 0x0000006b04002986 */ /* 0x0007e6000c10193a */
[----:B-1----:R-:W-:Y:S01]  /*fd580*/  IMAD.WIDE R8, R184, 0x4, R12 ;  /* 0x00000004b8087825 */ /* 0x002fe200078e020c */
[----:B------:R3:W-:Y:S03]  /*fd590*/  @P4 STG.E desc[UR58][R6.64], R103 ;  /* 0x0000006706004986 */ /* 0x0007e6000c10193a */
[C---:B----4-:R-:W-:Y:S01]  /*fd5a0*/  IMAD.WIDE R18, R181.reuse, 0x4, R18 ;  /* 0x00000004b5127825 */ /* 0x050fe200078e0212 */
[----:B------:R3:W-:Y:S03]  /*fd5b0*/  @P3 STG.E desc[UR58][R8.64], R99 ;  /* 0x0000006308003986 */ /* 0x0007e6000c10193a */
[C---:B------:R-:W-:Y:S01]  /*fd5c0*/  IMAD.WIDE R16, R181.reuse, 0x4, R16 ;  /* 0x00000004b5107825 */ /* 0x040fe200078e0210 */
[----:B------:R3:W-:Y:S03]  /*fd5d0*/  @P1 STG.E desc[UR58][R18.64], R95 ;  /* 0x0000005f12001986 */ /* 0x0007e6000c10193a */
[C---:B------:R-:W-:Y:S01]  /*fd5e0*/  IMAD.WIDE R14, R181.reuse, 0x4, R14 ;  /* 0x00000004b50e7825 */ /* 0x040fe200078e020e */
[----:B------:R3:W-:Y:S04]  /*fd5f0*/  @P5 STG.E desc[UR58][R16.64], R159 ;  /* 0x0000009f10005986 */ /* 0x0007e8000c10193a */
[----:B------:R3:W-:Y:S01]  /*fd600*/  @P0 STG.E desc[UR58][R14.64], R171 ;  /* 0x000000ab0e000986 */ /* 0x0007e2000c10193a */
[----:B------:R-:W-:Y:S01]  /*fd610*/  IMAD.WIDE R12, R181, 0x4, R12 ;  /* 0x00000004b50c7825 */ /* 0x000fe200078e020c */
[----:B------:R-:W-:Y:S06]  /*fd620*/  @!P6 EXIT ;  /* 0x000000000000e94d */ /* 0x000fec0003800000 */
[----:B------:R-:W-:Y:S01]  /*fd630*/  STG.E desc[UR58][R12.64], R11 ;  /* 0x0000000b0c007986 */ /* 0x000fe2000c10193a */
[----:B------:R-:W-:Y:S05]  /*fd640*/  EXIT ;  /* 0x000000000000794d */ /* 0x000fea0003800000 */
.L_x_2:
[----:B------:R-:W-:-:S00]  /*fd650*/  BRA `(.L_x_2) ;  /* 0xfffffffc00fc7947 */ /* 0x000fc0000383ffff */
[----:B------:R-:W-:-:S00]  /*fd660*/  NOP ;  /* 0x0000000000007918 */ /* 0x000fc00000000000 */
        /* <DEDUP_REMOVED lines=9> */
.L_x_3:


//--------------------- .nv.shared.matmul_kernel  --------------------------
	.section	.nv.shared.matmul_kernel,"aw",@nobits
	.sectionflags	@""
	.align	16
	.zero		1024


//--------------------- .nv.shared.reserved.0     --------------------------
	.section	.nv.shared.reserved.0,"aw",@nobits
	.weak		__nv_reservedSMEM_offset_0_alias
	.size		__nv_reservedSMEM_offset_0_alias, 0, 0
	.other		__nv_reservedSMEM_offset_0_alias,@"STO_CUDA_RESERVED_SHARED STV_DEFAULT"
__nv_reservedSMEM_offset_0_alias:
	.zero		0


//--------------------- .nv.constant0.matmul_kernel --------------------------
	.section	.nv.constant0.matmul_kernel,"a",@progbits
	.sectionflags	@""
	.align	4
.nv.constant0.matmul_kernel:
	.zero		608


//--------------------- SYMBOLS --------------------------

	.type		.nv.reservedSmem.offset0,@object
	.size		.nv.reservedSmem.offset0,0x4
